//
// Generated by NVIDIA NVVM Compiler
//
// Compiler Build ID: CL-36424714
// Cuda compilation tools, release 13.0, V13.0.88
// Based on NVVM 20.0.0
//

.version 9.0
.target sm_100
.address_size 64

	// .globl	_ZN6tetsuo9optimized21mine_kernel_optimizedEPKjS2_S2_jPjS3_
.const .align 4 .b8 _ZN6tetsuo9optimized6H_INITE[32] = {103, 230, 9, 106, 133, 174, 103, 187, 114, 243, 110, 60, 58, 245, 79, 165, 127, 82, 14, 81, 140, 104, 5, 155, 171, 217, 131, 31, 25, 205, 224, 91};

.visible .entry _ZN6tetsuo9optimized21mine_kernel_optimizedEPKjS2_S2_jPjS3_(
	.param .u64 .ptr .align 1 _ZN6tetsuo9optimized21mine_kernel_optimizedEPKjS2_S2_jPjS3__param_0,
	.param .u64 .ptr .align 1 _ZN6tetsuo9optimized21mine_kernel_optimizedEPKjS2_S2_jPjS3__param_1,
	.param .u64 .ptr .align 1 _ZN6tetsuo9optimized21mine_kernel_optimizedEPKjS2_S2_jPjS3__param_2,
	.param .u32 _ZN6tetsuo9optimized21mine_kernel_optimizedEPKjS2_S2_jPjS3__param_3,
	.param .u64 .ptr .align 1 _ZN6tetsuo9optimized21mine_kernel_optimizedEPKjS2_S2_jPjS3__param_4,
	.param .u64 .ptr .align 1 _ZN6tetsuo9optimized21mine_kernel_optimizedEPKjS2_S2_jPjS3__param_5
)
{
	.reg .pred 	%p<18>;
	.reg .b32 	%r<7501>;
	.reg .b64 	%rd<17>;

	ld.param.u64 	%rd6, [_ZN6tetsuo9optimized21mine_kernel_optimizedEPKjS2_S2_jPjS3__param_5];
	cvta.to.global.u64 	%rd7, %rd6;
	ld.global.u32 	%r18, [%rd7];
	setp.ne.s32 	%p1, %r18, 0;
	@%p1 bra 	$L__BB0_18;
	ld.param.u32 	%r7500, [_ZN6tetsuo9optimized21mine_kernel_optimizedEPKjS2_S2_jPjS3__param_3];
	ld.param.u64 	%rd14, [_ZN6tetsuo9optimized21mine_kernel_optimizedEPKjS2_S2_jPjS3__param_2];
	ld.param.u64 	%rd13, [_ZN6tetsuo9optimized21mine_kernel_optimizedEPKjS2_S2_jPjS3__param_1];
	ld.param.u64 	%rd12, [_ZN6tetsuo9optimized21mine_kernel_optimizedEPKjS2_S2_jPjS3__param_0];
	cvta.to.global.u64 	%rd8, %rd12;
	cvta.to.global.u64 	%rd9, %rd13;
	mov.u32 	%r4627, %ctaid.x;
	mov.u32 	%r4628, %ntid.x;
	mov.u32 	%r4629, %tid.x;
	mad.lo.s32 	%r4630, %r4627, %r4628, %r4629;
	add.s32 	%r1, %r4630, %r7500;
	ld.global.nc.u32 	%r800, [%rd8];
	ld.global.nc.u32 	%r4631, [%rd8+4];
	ld.global.nc.u32 	%r4632, [%rd8+8];
	ld.global.nc.u32 	%r4633, [%rd8+12];
	ld.global.nc.u32 	%r788, [%rd8+16];
	ld.global.nc.u32 	%r4634, [%rd8+20];
	ld.global.nc.u32 	%r4635, [%rd8+24];
	ld.global.nc.u32 	%r4636, [%rd8+28];
	ld.global.nc.u32 	%r4637, [%rd9];
	mov.b32 	%r4638, 291;
	mov.b32 	%r2545, 0;
	prmt.b32 	%r4639, %r4637, %r2545, %r4638;
	ld.global.nc.u32 	%r4640, [%rd9+4];
	prmt.b32 	%r33, %r4640, %r2545, %r4638;
	ld.global.nc.u32 	%r4641, [%rd9+8];
	prmt.b32 	%r49, %r4641, %r2545, %r4638;
	prmt.b32 	%r65, %r1, %r2545, %r4638;
	mov.b32 	%r3078, 17;
	// begin inline asm
	shf.r.wrap.b32 %r19, %r2545, %r2545, %r3078;
	// end inline asm
	mov.b32 	%r3082, 19;
	// begin inline asm
	shf.r.wrap.b32 %r23, %r2545, %r2545, %r3082;
	// end inline asm
	xor.b32  	%r4642, %r19, %r23;
	mov.b32 	%r3086, 7;
	// begin inline asm
	shf.r.wrap.b32 %r27, %r33, %r33, %r3086;
	// end inline asm
	mov.b32 	%r3090, 18;
	// begin inline asm
	shf.r.wrap.b32 %r31, %r33, %r33, %r3090;
	// end inline asm
	shr.u32 	%r4643, %r33, 3;
	xor.b32  	%r4644, %r4643, %r27;
	xor.b32  	%r4645, %r4644, %r31;
	add.s32 	%r4646, %r4642, %r4639;
	add.s32 	%r273, %r4646, %r4645;
	mov.b32 	%r257, 640;
	// begin inline asm
	shf.r.wrap.b32 %r35, %r257, %r257, %r3078;
	// end inline asm
	// begin inline asm
	shf.r.wrap.b32 %r39, %r257, %r257, %r3082;
	// end inline asm
	xor.b32  	%r4647, %r35, %r39;
	// begin inline asm
	shf.r.wrap.b32 %r43, %r49, %r49, %r3086;
	// end inline asm
	// begin inline asm
	shf.r.wrap.b32 %r47, %r49, %r49, %r3090;
	// end inline asm
	shr.u32 	%r4648, %r49, 3;
	xor.b32  	%r4649, %r4648, %r43;
	xor.b32  	%r4650, %r4649, %r47;
	add.s32 	%r4651, %r4647, %r33;
	add.s32 	%r289, %r4651, %r4650;
	// begin inline asm
	shf.r.wrap.b32 %r51, %r273, %r273, %r3078;
	// end inline asm
	// begin inline asm
	shf.r.wrap.b32 %r55, %r273, %r273, %r3082;
	// end inline asm
	shr.u32 	%r4652, %r273, 10;
	xor.b32  	%r4653, %r4652, %r51;
	xor.b32  	%r4654, %r4653, %r55;
	// begin inline asm
	shf.r.wrap.b32 %r59, %r65, %r65, %r3086;
	// end inline asm
	// begin inline asm
	shf.r.wrap.b32 %r63, %r65, %r65, %r3090;
	// end inline asm
	shr.u32 	%r4655, %r65, 3;
	xor.b32  	%r4656, %r4655, %r59;
	xor.b32  	%r4657, %r4656, %r63;
	add.s32 	%r4658, %r4654, %r49;
	add.s32 	%r305, %r4658, %r4657;
	// begin inline asm
	shf.r.wrap.b32 %r67, %r289, %r289, %r3078;
	// end inline asm
	// begin inline asm
	shf.r.wrap.b32 %r71, %r289, %r289, %r3082;
	// end inline asm
	shr.u32 	%r4659, %r289, 10;
	xor.b32  	%r4660, %r4659, %r67;
	xor.b32  	%r4661, %r4660, %r71;
	mov.b32 	%r2449, -2147483648;
	// begin inline asm
	shf.r.wrap.b32 %r75, %r2449, %r2449, %r3086;
	// end inline asm
	// begin inline asm
	shf.r.wrap.b32 %r79, %r2449, %r2449, %r3090;
	// end inline asm
	xor.b32  	%r4662, %r75, %r79;
	xor.b32  	%r4663, %r4662, 268435456;
	add.s32 	%r4664, %r4661, %r65;
	add.s32 	%r321, %r4664, %r4663;
	// begin inline asm
	shf.r.wrap.b32 %r83, %r305, %r305, %r3078;
	// end inline asm
	// begin inline asm
	shf.r.wrap.b32 %r87, %r305, %r305, %r3082;
	// end inline asm
	shr.u32 	%r4665, %r305, 10;
	xor.b32  	%r4666, %r4665, %r83;
	xor.b32  	%r4667, %r4666, %r87;
	// begin inline asm
	shf.r.wrap.b32 %r91, %r2545, %r2545, %r3086;
	// end inline asm
	// begin inline asm
	shf.r.wrap.b32 %r95, %r2545, %r2545, %r3090;
	// end inline asm
	xor.b32  	%r4668, %r91, %r95;
	add.s32 	%r4669, %r4668, %r4667;
	add.s32 	%r116, %r4669, -2147483648;
	// begin inline asm
	shf.r.wrap.b32 %r99, %r321, %r321, %r3078;
	// end inline asm
	// begin inline asm
	shf.r.wrap.b32 %r103, %r321, %r321, %r3082;
	// end inline asm
	shr.u32 	%r4670, %r321, 10;
	xor.b32  	%r4671, %r4670, %r99;
	xor.b32  	%r4672, %r4671, %r103;
	// begin inline asm
	shf.r.wrap.b32 %r107, %r2545, %r2545, %r3086;
	// end inline asm
	// begin inline asm
	shf.r.wrap.b32 %r111, %r2545, %r2545, %r3090;
	// end inline asm
	xor.b32  	%r4673, %r107, %r111;
	add.s32 	%r353, %r4672, %r4673;
	// begin inline asm
	shf.r.wrap.b32 %r115, %r116, %r116, %r3078;
	// end inline asm
	// begin inline asm
	shf.r.wrap.b32 %r119, %r116, %r116, %r3082;
	// end inline asm
	shr.u32 	%r4674, %r116, 10;
	xor.b32  	%r4675, %r4674, %r115;
	xor.b32  	%r4676, %r4675, %r119;
	// begin inline asm
	shf.r.wrap.b32 %r123, %r2545, %r2545, %r3086;
	// end inline asm
	// begin inline asm
	shf.r.wrap.b32 %r127, %r2545, %r2545, %r3090;
	// end inline asm
	xor.b32  	%r4677, %r123, %r127;
	add.s32 	%r4678, %r4676, %r4677;
	add.s32 	%r148, %r4678, 640;
	// begin inline asm
	shf.r.wrap.b32 %r131, %r353, %r353, %r3078;
	// end inline asm
	// begin inline asm
	shf.r.wrap.b32 %r135, %r353, %r353, %r3082;
	// end inline asm
	shr.u32 	%r4679, %r353, 10;
	xor.b32  	%r4680, %r4679, %r131;
	xor.b32  	%r4681, %r4680, %r135;
	add.s32 	%r4682, %r4681, %r273;
	// begin inline asm
	shf.r.wrap.b32 %r139, %r2545, %r2545, %r3086;
	// end inline asm
	// begin inline asm
	shf.r.wrap.b32 %r143, %r2545, %r2545, %r3090;
	// end inline asm
	xor.b32  	%r4683, %r139, %r143;
	add.s32 	%r385, %r4682, %r4683;
	// begin inline asm
	shf.r.wrap.b32 %r147, %r148, %r148, %r3078;
	// end inline asm
	// begin inline asm
	shf.r.wrap.b32 %r151, %r148, %r148, %r3082;
	// end inline asm
	shr.u32 	%r4684, %r148, 10;
	xor.b32  	%r4685, %r4684, %r147;
	xor.b32  	%r4686, %r4685, %r151;
	add.s32 	%r4687, %r4686, %r289;
	// begin inline asm
	shf.r.wrap.b32 %r155, %r2545, %r2545, %r3086;
	// end inline asm
	// begin inline asm
	shf.r.wrap.b32 %r159, %r2545, %r2545, %r3090;
	// end inline asm
	xor.b32  	%r4688, %r155, %r159;
	add.s32 	%r401, %r4687, %r4688;
	// begin inline asm
	shf.r.wrap.b32 %r163, %r385, %r385, %r3078;
	// end inline asm
	// begin inline asm
	shf.r.wrap.b32 %r167, %r385, %r385, %r3082;
	// end inline asm
	shr.u32 	%r4689, %r385, 10;
	xor.b32  	%r4690, %r4689, %r163;
	xor.b32  	%r4691, %r4690, %r167;
	add.s32 	%r4692, %r4691, %r305;
	// begin inline asm
	shf.r.wrap.b32 %r171, %r2545, %r2545, %r3086;
	// end inline asm
	// begin inline asm
	shf.r.wrap.b32 %r175, %r2545, %r2545, %r3090;
	// end inline asm
	xor.b32  	%r4693, %r171, %r175;
	add.s32 	%r417, %r4692, %r4693;
	// begin inline asm
	shf.r.wrap.b32 %r179, %r401, %r401, %r3078;
	// end inline asm
	// begin inline asm
	shf.r.wrap.b32 %r183, %r401, %r401, %r3082;
	// end inline asm
	shr.u32 	%r4694, %r401, 10;
	xor.b32  	%r4695, %r4694, %r179;
	xor.b32  	%r4696, %r4695, %r183;
	add.s32 	%r4697, %r4696, %r321;
	// begin inline asm
	shf.r.wrap.b32 %r187, %r2545, %r2545, %r3086;
	// end inline asm
	// begin inline asm
	shf.r.wrap.b32 %r191, %r2545, %r2545, %r3090;
	// end inline asm
	xor.b32  	%r4698, %r187, %r191;
	add.s32 	%r433, %r4697, %r4698;
	// begin inline asm
	shf.r.wrap.b32 %r195, %r417, %r417, %r3078;
	// end inline asm
	// begin inline asm
	shf.r.wrap.b32 %r199, %r417, %r417, %r3082;
	// end inline asm
	shr.u32 	%r4699, %r417, 10;
	xor.b32  	%r4700, %r4699, %r195;
	xor.b32  	%r4701, %r4700, %r199;
	add.s32 	%r4702, %r4701, %r116;
	// begin inline asm
	shf.r.wrap.b32 %r203, %r2545, %r2545, %r3086;
	// end inline asm
	// begin inline asm
	shf.r.wrap.b32 %r207, %r2545, %r2545, %r3090;
	// end inline asm
	xor.b32  	%r4703, %r203, %r207;
	add.s32 	%r449, %r4702, %r4703;
	// begin inline asm
	shf.r.wrap.b32 %r211, %r433, %r433, %r3078;
	// end inline asm
	// begin inline asm
	shf.r.wrap.b32 %r215, %r433, %r433, %r3082;
	// end inline asm
	shr.u32 	%r4704, %r433, 10;
	xor.b32  	%r4705, %r4704, %r211;
	xor.b32  	%r4706, %r4705, %r215;
	add.s32 	%r4707, %r4706, %r353;
	// begin inline asm
	shf.r.wrap.b32 %r219, %r2545, %r2545, %r3086;
	// end inline asm
	// begin inline asm
	shf.r.wrap.b32 %r223, %r2545, %r2545, %r3090;
	// end inline asm
	xor.b32  	%r4708, %r219, %r223;
	add.s32 	%r465, %r4707, %r4708;
	// begin inline asm
	shf.r.wrap.b32 %r227, %r449, %r449, %r3078;
	// end inline asm
	// begin inline asm
	shf.r.wrap.b32 %r231, %r449, %r449, %r3082;
	// end inline asm
	shr.u32 	%r4709, %r449, 10;
	xor.b32  	%r4710, %r4709, %r227;
	xor.b32  	%r4711, %r4710, %r231;
	add.s32 	%r4712, %r4711, %r148;
	// begin inline asm
	shf.r.wrap.b32 %r235, %r2545, %r2545, %r3086;
	// end inline asm
	// begin inline asm
	shf.r.wrap.b32 %r239, %r2545, %r2545, %r3090;
	// end inline asm
	xor.b32  	%r4713, %r235, %r239;
	add.s32 	%r481, %r4712, %r4713;
	// begin inline asm
	shf.r.wrap.b32 %r243, %r465, %r465, %r3078;
	// end inline asm
	// begin inline asm
	shf.r.wrap.b32 %r247, %r465, %r465, %r3082;
	// end inline asm
	shr.u32 	%r4714, %r465, 10;
	xor.b32  	%r4715, %r4714, %r243;
	xor.b32  	%r4716, %r4715, %r247;
	add.s32 	%r4717, %r4716, %r385;
	// begin inline asm
	shf.r.wrap.b32 %r251, %r257, %r257, %r3086;
	// end inline asm
	// begin inline asm
	shf.r.wrap.b32 %r255, %r257, %r257, %r3090;
	// end inline asm
	xor.b32  	%r4718, %r251, %r255;
	xor.b32  	%r4719, %r4718, 80;
	add.s32 	%r497, %r4717, %r4719;
	// begin inline asm
	shf.r.wrap.b32 %r259, %r481, %r481, %r3078;
	// end inline asm
	// begin inline asm
	shf.r.wrap.b32 %r263, %r481, %r481, %r3082;
	// end inline asm
	shr.u32 	%r4720, %r481, 10;
	xor.b32  	%r4721, %r4720, %r259;
	xor.b32  	%r4722, %r4721, %r263;
	add.s32 	%r4723, %r4722, %r401;
	// begin inline asm
	shf.r.wrap.b32 %r267, %r273, %r273, %r3086;
	// end inline asm
	// begin inline asm
	shf.r.wrap.b32 %r271, %r273, %r273, %r3090;
	// end inline asm
	shr.u32 	%r4724, %r273, 3;
	xor.b32  	%r4725, %r4724, %r267;
	xor.b32  	%r4726, %r4725, %r271;
	add.s32 	%r4727, %r4723, %r4726;
	add.s32 	%r292, %r4727, 640;
	// begin inline asm
	shf.r.wrap.b32 %r275, %r497, %r497, %r3078;
	// end inline asm
	// begin inline asm
	shf.r.wrap.b32 %r279, %r497, %r497, %r3082;
	// end inline asm
	shr.u32 	%r4728, %r497, 10;
	xor.b32  	%r4729, %r4728, %r275;
	xor.b32  	%r4730, %r4729, %r279;
	add.s32 	%r4731, %r4730, %r417;
	// begin inline asm
	shf.r.wrap.b32 %r283, %r289, %r289, %r3086;
	// end inline asm
	// begin inline asm
	shf.r.wrap.b32 %r287, %r289, %r289, %r3090;
	// end inline asm
	shr.u32 	%r4732, %r289, 3;
	xor.b32  	%r4733, %r4732, %r283;
	xor.b32  	%r4734, %r4733, %r287;
	add.s32 	%r4735, %r4731, %r273;
	add.s32 	%r529, %r4735, %r4734;
	// begin inline asm
	shf.r.wrap.b32 %r291, %r292, %r292, %r3078;
	// end inline asm
	// begin inline asm
	shf.r.wrap.b32 %r295, %r292, %r292, %r3082;
	// end inline asm
	shr.u32 	%r4736, %r292, 10;
	xor.b32  	%r4737, %r4736, %r291;
	xor.b32  	%r4738, %r4737, %r295;
	add.s32 	%r4739, %r4738, %r433;
	// begin inline asm
	shf.r.wrap.b32 %r299, %r305, %r305, %r3086;
	// end inline asm
	// begin inline asm
	shf.r.wrap.b32 %r303, %r305, %r305, %r3090;
	// end inline asm
	shr.u32 	%r4740, %r305, 3;
	xor.b32  	%r4741, %r4740, %r299;
	xor.b32  	%r4742, %r4741, %r303;
	add.s32 	%r4743, %r4739, %r289;
	add.s32 	%r545, %r4743, %r4742;
	// begin inline asm
	shf.r.wrap.b32 %r307, %r529, %r529, %r3078;
	// end inline asm
	// begin inline asm
	shf.r.wrap.b32 %r311, %r529, %r529, %r3082;
	// end inline asm
	shr.u32 	%r4744, %r529, 10;
	xor.b32  	%r4745, %r4744, %r307;
	xor.b32  	%r4746, %r4745, %r311;
	add.s32 	%r4747, %r4746, %r449;
	// begin inline asm
	shf.r.wrap.b32 %r315, %r321, %r321, %r3086;
	// end inline asm
	// begin inline asm
	shf.r.wrap.b32 %r319, %r321, %r321, %r3090;
	// end inline asm
	shr.u32 	%r4748, %r321, 3;
	xor.b32  	%r4749, %r4748, %r315;
	xor.b32  	%r4750, %r4749, %r319;
	add.s32 	%r4751, %r4747, %r305;
	add.s32 	%r561, %r4751, %r4750;
	// begin inline asm
	shf.r.wrap.b32 %r323, %r545, %r545, %r3078;
	// end inline asm
	// begin inline asm
	shf.r.wrap.b32 %r327, %r545, %r545, %r3082;
	// end inline asm
	shr.u32 	%r4752, %r545, 10;
	xor.b32  	%r4753, %r4752, %r323;
	xor.b32  	%r4754, %r4753, %r327;
	add.s32 	%r4755, %r4754, %r465;
	// begin inline asm
	shf.r.wrap.b32 %r331, %r116, %r116, %r3086;
	// end inline asm
	// begin inline asm
	shf.r.wrap.b32 %r335, %r116, %r116, %r3090;
	// end inline asm
	shr.u32 	%r4756, %r116, 3;
	xor.b32  	%r4757, %r4756, %r331;
	xor.b32  	%r4758, %r4757, %r335;
	add.s32 	%r4759, %r4755, %r321;
	add.s32 	%r577, %r4759, %r4758;
	// begin inline asm
	shf.r.wrap.b32 %r339, %r561, %r561, %r3078;
	// end inline asm
	// begin inline asm
	shf.r.wrap.b32 %r343, %r561, %r561, %r3082;
	// end inline asm
	shr.u32 	%r4760, %r561, 10;
	xor.b32  	%r4761, %r4760, %r339;
	xor.b32  	%r4762, %r4761, %r343;
	add.s32 	%r4763, %r4762, %r481;
	// begin inline asm
	shf.r.wrap.b32 %r347, %r353, %r353, %r3086;
	// end inline asm
	// begin inline asm
	shf.r.wrap.b32 %r351, %r353, %r353, %r3090;
	// end inline asm
	shr.u32 	%r4764, %r353, 3;
	xor.b32  	%r4765, %r4764, %r347;
	xor.b32  	%r4766, %r4765, %r351;
	add.s32 	%r4767, %r4763, %r116;
	add.s32 	%r593, %r4767, %r4766;
	// begin inline asm
	shf.r.wrap.b32 %r355, %r577, %r577, %r3078;
	// end inline asm
	// begin inline asm
	shf.r.wrap.b32 %r359, %r577, %r577, %r3082;
	// end inline asm
	shr.u32 	%r4768, %r577, 10;
	xor.b32  	%r4769, %r4768, %r355;
	xor.b32  	%r4770, %r4769, %r359;
	add.s32 	%r4771, %r4770, %r497;
	// begin inline asm
	shf.r.wrap.b32 %r363, %r148, %r148, %r3086;
	// end inline asm
	// begin inline asm
	shf.r.wrap.b32 %r367, %r148, %r148, %r3090;
	// end inline asm
	shr.u32 	%r4772, %r148, 3;
	xor.b32  	%r4773, %r4772, %r363;
	xor.b32  	%r4774, %r4773, %r367;
	add.s32 	%r4775, %r4771, %r353;
	add.s32 	%r609, %r4775, %r4774;
	// begin inline asm
	shf.r.wrap.b32 %r371, %r593, %r593, %r3078;
	// end inline asm
	// begin inline asm
	shf.r.wrap.b32 %r375, %r593, %r593, %r3082;
	// end inline asm
	shr.u32 	%r4776, %r593, 10;
	xor.b32  	%r4777, %r4776, %r371;
	xor.b32  	%r4778, %r4777, %r375;
	add.s32 	%r4779, %r4778, %r292;
	// begin inline asm
	shf.r.wrap.b32 %r379, %r385, %r385, %r3086;
	// end inline asm
	// begin inline asm
	shf.r.wrap.b32 %r383, %r385, %r385, %r3090;
	// end inline asm
	shr.u32 	%r4780, %r385, 3;
	xor.b32  	%r4781, %r4780, %r379;
	xor.b32  	%r4782, %r4781, %r383;
	add.s32 	%r4783, %r4779, %r148;
	add.s32 	%r625, %r4783, %r4782;
	// begin inline asm
	shf.r.wrap.b32 %r387, %r609, %r609, %r3078;
	// end inline asm
	// begin inline asm
	shf.r.wrap.b32 %r391, %r609, %r609, %r3082;
	// end inline asm
	shr.u32 	%r4784, %r609, 10;
	xor.b32  	%r4785, %r4784, %r387;
	xor.b32  	%r4786, %r4785, %r391;
	add.s32 	%r4787, %r4786, %r529;
	// begin inline asm
	shf.r.wrap.b32 %r395, %r401, %r401, %r3086;
	// end inline asm
	// begin inline asm
	shf.r.wrap.b32 %r399, %r401, %r401, %r3090;
	// end inline asm
	shr.u32 	%r4788, %r401, 3;
	xor.b32  	%r4789, %r4788, %r395;
	xor.b32  	%r4790, %r4789, %r399;
	add.s32 	%r4791, %r4787, %r385;
	add.s32 	%r641, %r4791, %r4790;
	// begin inline asm
	shf.r.wrap.b32 %r403, %r625, %r625, %r3078;
	// end inline asm
	// begin inline asm
	shf.r.wrap.b32 %r407, %r625, %r625, %r3082;
	// end inline asm
	shr.u32 	%r4792, %r625, 10;
	xor.b32  	%r4793, %r4792, %r403;
	xor.b32  	%r4794, %r4793, %r407;
	add.s32 	%r4795, %r4794, %r545;
	// begin inline asm
	shf.r.wrap.b32 %r411, %r417, %r417, %r3086;
	// end inline asm
	// begin inline asm
	shf.r.wrap.b32 %r415, %r417, %r417, %r3090;
	// end inline asm
	shr.u32 	%r4796, %r417, 3;
	xor.b32  	%r4797, %r4796, %r411;
	xor.b32  	%r4798, %r4797, %r415;
	add.s32 	%r4799, %r4795, %r401;
	add.s32 	%r657, %r4799, %r4798;
	// begin inline asm
	shf.r.wrap.b32 %r419, %r641, %r641, %r3078;
	// end inline asm
	// begin inline asm
	shf.r.wrap.b32 %r423, %r641, %r641, %r3082;
	// end inline asm
	shr.u32 	%r4800, %r641, 10;
	xor.b32  	%r4801, %r4800, %r419;
	xor.b32  	%r4802, %r4801, %r423;
	add.s32 	%r4803, %r4802, %r561;
	// begin inline asm
	shf.r.wrap.b32 %r427, %r433, %r433, %r3086;
	// end inline asm
	// begin inline asm
	shf.r.wrap.b32 %r431, %r433, %r433, %r3090;
	// end inline asm
	shr.u32 	%r4804, %r433, 3;
	xor.b32  	%r4805, %r4804, %r427;
	xor.b32  	%r4806, %r4805, %r431;
	add.s32 	%r4807, %r4803, %r417;
	add.s32 	%r673, %r4807, %r4806;
	// begin inline asm
	shf.r.wrap.b32 %r435, %r657, %r657, %r3078;
	// end inline asm
	// begin inline asm
	shf.r.wrap.b32 %r439, %r657, %r657, %r3082;
	// end inline asm
	shr.u32 	%r4808, %r657, 10;
	xor.b32  	%r4809, %r4808, %r435;
	xor.b32  	%r4810, %r4809, %r439;
	add.s32 	%r4811, %r4810, %r577;
	// begin inline asm
	shf.r.wrap.b32 %r443, %r449, %r449, %r3086;
	// end inline asm
	// begin inline asm
	shf.r.wrap.b32 %r447, %r449, %r449, %r3090;
	// end inline asm
	shr.u32 	%r4812, %r449, 3;
	xor.b32  	%r4813, %r4812, %r443;
	xor.b32  	%r4814, %r4813, %r447;
	add.s32 	%r4815, %r4811, %r433;
	add.s32 	%r689, %r4815, %r4814;
	// begin inline asm
	shf.r.wrap.b32 %r451, %r673, %r673, %r3078;
	// end inline asm
	// begin inline asm
	shf.r.wrap.b32 %r455, %r673, %r673, %r3082;
	// end inline asm
	shr.u32 	%r4816, %r673, 10;
	xor.b32  	%r4817, %r4816, %r451;
	xor.b32  	%r4818, %r4817, %r455;
	add.s32 	%r4819, %r4818, %r593;
	// begin inline asm
	shf.r.wrap.b32 %r459, %r465, %r465, %r3086;
	// end inline asm
	// begin inline asm
	shf.r.wrap.b32 %r463, %r465, %r465, %r3090;
	// end inline asm
	shr.u32 	%r4820, %r465, 3;
	xor.b32  	%r4821, %r4820, %r459;
	xor.b32  	%r4822, %r4821, %r463;
	add.s32 	%r4823, %r4819, %r449;
	add.s32 	%r705, %r4823, %r4822;
	// begin inline asm
	shf.r.wrap.b32 %r467, %r689, %r689, %r3078;
	// end inline asm
	// begin inline asm
	shf.r.wrap.b32 %r471, %r689, %r689, %r3082;
	// end inline asm
	shr.u32 	%r4824, %r689, 10;
	xor.b32  	%r4825, %r4824, %r467;
	xor.b32  	%r4826, %r4825, %r471;
	add.s32 	%r4827, %r4826, %r609;
	// begin inline asm
	shf.r.wrap.b32 %r475, %r481, %r481, %r3086;
	// end inline asm
	// begin inline asm
	shf.r.wrap.b32 %r479, %r481, %r481, %r3090;
	// end inline asm
	shr.u32 	%r4828, %r481, 3;
	xor.b32  	%r4829, %r4828, %r475;
	xor.b32  	%r4830, %r4829, %r479;
	add.s32 	%r4831, %r4827, %r465;
	add.s32 	%r721, %r4831, %r4830;
	// begin inline asm
	shf.r.wrap.b32 %r483, %r705, %r705, %r3078;
	// end inline asm
	// begin inline asm
	shf.r.wrap.b32 %r487, %r705, %r705, %r3082;
	// end inline asm
	shr.u32 	%r4832, %r705, 10;
	xor.b32  	%r4833, %r4832, %r483;
	xor.b32  	%r4834, %r4833, %r487;
	add.s32 	%r4835, %r4834, %r625;
	// begin inline asm
	shf.r.wrap.b32 %r491, %r497, %r497, %r3086;
	// end inline asm
	// begin inline asm
	shf.r.wrap.b32 %r495, %r497, %r497, %r3090;
	// end inline asm
	shr.u32 	%r4836, %r497, 3;
	xor.b32  	%r4837, %r4836, %r491;
	xor.b32  	%r4838, %r4837, %r495;
	add.s32 	%r4839, %r4835, %r481;
	add.s32 	%r737, %r4839, %r4838;
	// begin inline asm
	shf.r.wrap.b32 %r499, %r721, %r721, %r3078;
	// end inline asm
	// begin inline asm
	shf.r.wrap.b32 %r503, %r721, %r721, %r3082;
	// end inline asm
	shr.u32 	%r4840, %r721, 10;
	xor.b32  	%r4841, %r4840, %r499;
	xor.b32  	%r4842, %r4841, %r503;
	add.s32 	%r4843, %r4842, %r641;
	// begin inline asm
	shf.r.wrap.b32 %r507, %r292, %r292, %r3086;
	// end inline asm
	// begin inline asm
	shf.r.wrap.b32 %r511, %r292, %r292, %r3090;
	// end inline asm
	shr.u32 	%r4844, %r292, 3;
	xor.b32  	%r4845, %r4844, %r507;
	xor.b32  	%r4846, %r4845, %r511;
	add.s32 	%r4847, %r4843, %r497;
	add.s32 	%r753, %r4847, %r4846;
	// begin inline asm
	shf.r.wrap.b32 %r515, %r737, %r737, %r3078;
	// end inline asm
	// begin inline asm
	shf.r.wrap.b32 %r519, %r737, %r737, %r3082;
	// end inline asm
	shr.u32 	%r4848, %r737, 10;
	xor.b32  	%r4849, %r4848, %r515;
	xor.b32  	%r4850, %r4849, %r519;
	add.s32 	%r4851, %r4850, %r657;
	// begin inline asm
	shf.r.wrap.b32 %r523, %r529, %r529, %r3086;
	// end inline asm
	// begin inline asm
	shf.r.wrap.b32 %r527, %r529, %r529, %r3090;
	// end inline asm
	shr.u32 	%r4852, %r529, 3;
	xor.b32  	%r4853, %r4852, %r523;
	xor.b32  	%r4854, %r4853, %r527;
	add.s32 	%r4855, %r4851, %r292;
	add.s32 	%r769, %r4855, %r4854;
	// begin inline asm
	shf.r.wrap.b32 %r531, %r753, %r753, %r3078;
	// end inline asm
	// begin inline asm
	shf.r.wrap.b32 %r535, %r753, %r753, %r3082;
	// end inline asm
	shr.u32 	%r4856, %r753, 10;
	xor.b32  	%r4857, %r4856, %r531;
	xor.b32  	%r4858, %r4857, %r535;
	add.s32 	%r4859, %r4858, %r673;
	// begin inline asm
	shf.r.wrap.b32 %r539, %r545, %r545, %r3086;
	// end inline asm
	// begin inline asm
	shf.r.wrap.b32 %r543, %r545, %r545, %r3090;
	// end inline asm
	shr.u32 	%r4860, %r545, 3;
	xor.b32  	%r4861, %r4860, %r539;
	xor.b32  	%r4862, %r4861, %r543;
	add.s32 	%r4863, %r4859, %r529;
	add.s32 	%r785, %r4863, %r4862;
	// begin inline asm
	shf.r.wrap.b32 %r547, %r769, %r769, %r3078;
	// end inline asm
	// begin inline asm
	shf.r.wrap.b32 %r551, %r769, %r769, %r3082;
	// end inline asm
	shr.u32 	%r4864, %r769, 10;
	xor.b32  	%r4865, %r4864, %r547;
	xor.b32  	%r4866, %r4865, %r551;
	add.s32 	%r4867, %r4866, %r689;
	// begin inline asm
	shf.r.wrap.b32 %r555, %r561, %r561, %r3086;
	// end inline asm
	// begin inline asm
	shf.r.wrap.b32 %r559, %r561, %r561, %r3090;
	// end inline asm
	shr.u32 	%r4868, %r561, 3;
	xor.b32  	%r4869, %r4868, %r555;
	xor.b32  	%r4870, %r4869, %r559;
	add.s32 	%r4871, %r4867, %r545;
	add.s32 	%r585, %r4871, %r4870;
	// begin inline asm
	shf.r.wrap.b32 %r563, %r785, %r785, %r3078;
	// end inline asm
	// begin inline asm
	shf.r.wrap.b32 %r567, %r785, %r785, %r3082;
	// end inline asm
	shr.u32 	%r4872, %r785, 10;
	xor.b32  	%r4873, %r4872, %r563;
	xor.b32  	%r4874, %r4873, %r567;
	add.s32 	%r4875, %r4874, %r705;
	// begin inline asm
	shf.r.wrap.b32 %r571, %r577, %r577, %r3086;
	// end inline asm
	// begin inline asm
	shf.r.wrap.b32 %r575, %r577, %r577, %r3090;
	// end inline asm
	shr.u32 	%r4876, %r577, 3;
	xor.b32  	%r4877, %r4876, %r571;
	xor.b32  	%r4878, %r4877, %r575;
	add.s32 	%r4879, %r4875, %r561;
	add.s32 	%r601, %r4879, %r4878;
	// begin inline asm
	shf.r.wrap.b32 %r579, %r585, %r585, %r3078;
	// end inline asm
	// begin inline asm
	shf.r.wrap.b32 %r583, %r585, %r585, %r3082;
	// end inline asm
	shr.u32 	%r4880, %r585, 10;
	xor.b32  	%r4881, %r4880, %r579;
	xor.b32  	%r4882, %r4881, %r583;
	add.s32 	%r4883, %r4882, %r721;
	// begin inline asm
	shf.r.wrap.b32 %r587, %r593, %r593, %r3086;
	// end inline asm
	// begin inline asm
	shf.r.wrap.b32 %r591, %r593, %r593, %r3090;
	// end inline asm
	shr.u32 	%r4884, %r593, 3;
	xor.b32  	%r4885, %r4884, %r587;
	xor.b32  	%r4886, %r4885, %r591;
	add.s32 	%r4887, %r4883, %r577;
	add.s32 	%r617, %r4887, %r4886;
	// begin inline asm
	shf.r.wrap.b32 %r595, %r601, %r601, %r3078;
	// end inline asm
	// begin inline asm
	shf.r.wrap.b32 %r599, %r601, %r601, %r3082;
	// end inline asm
	shr.u32 	%r4888, %r601, 10;
	xor.b32  	%r4889, %r4888, %r595;
	xor.b32  	%r4890, %r4889, %r599;
	add.s32 	%r4891, %r4890, %r737;
	// begin inline asm
	shf.r.wrap.b32 %r603, %r609, %r609, %r3086;
	// end inline asm
	// begin inline asm
	shf.r.wrap.b32 %r607, %r609, %r609, %r3090;
	// end inline asm
	shr.u32 	%r4892, %r609, 3;
	xor.b32  	%r4893, %r4892, %r603;
	xor.b32  	%r4894, %r4893, %r607;
	add.s32 	%r4895, %r4891, %r593;
	add.s32 	%r633, %r4895, %r4894;
	// begin inline asm
	shf.r.wrap.b32 %r611, %r617, %r617, %r3078;
	// end inline asm
	// begin inline asm
	shf.r.wrap.b32 %r615, %r617, %r617, %r3082;
	// end inline asm
	shr.u32 	%r4896, %r617, 10;
	xor.b32  	%r4897, %r4896, %r611;
	xor.b32  	%r4898, %r4897, %r615;
	add.s32 	%r4899, %r4898, %r753;
	// begin inline asm
	shf.r.wrap.b32 %r619, %r625, %r625, %r3086;
	// end inline asm
	// begin inline asm
	shf.r.wrap.b32 %r623, %r625, %r625, %r3090;
	// end inline asm
	shr.u32 	%r4900, %r625, 3;
	xor.b32  	%r4901, %r4900, %r619;
	xor.b32  	%r4902, %r4901, %r623;
	add.s32 	%r4903, %r4899, %r609;
	add.s32 	%r649, %r4903, %r4902;
	// begin inline asm
	shf.r.wrap.b32 %r627, %r633, %r633, %r3078;
	// end inline asm
	// begin inline asm
	shf.r.wrap.b32 %r631, %r633, %r633, %r3082;
	// end inline asm
	shr.u32 	%r4904, %r633, 10;
	xor.b32  	%r4905, %r4904, %r627;
	xor.b32  	%r4906, %r4905, %r631;
	add.s32 	%r4907, %r4906, %r769;
	// begin inline asm
	shf.r.wrap.b32 %r635, %r641, %r641, %r3086;
	// end inline asm
	// begin inline asm
	shf.r.wrap.b32 %r639, %r641, %r641, %r3090;
	// end inline asm
	shr.u32 	%r4908, %r641, 3;
	xor.b32  	%r4909, %r4908, %r635;
	xor.b32  	%r4910, %r4909, %r639;
	add.s32 	%r4911, %r4907, %r625;
	add.s32 	%r665, %r4911, %r4910;
	// begin inline asm
	shf.r.wrap.b32 %r643, %r649, %r649, %r3078;
	// end inline asm
	// begin inline asm
	shf.r.wrap.b32 %r647, %r649, %r649, %r3082;
	// end inline asm
	shr.u32 	%r4912, %r649, 10;
	xor.b32  	%r4913, %r4912, %r643;
	xor.b32  	%r4914, %r4913, %r647;
	add.s32 	%r4915, %r4914, %r785;
	// begin inline asm
	shf.r.wrap.b32 %r651, %r657, %r657, %r3086;
	// end inline asm
	// begin inline asm
	shf.r.wrap.b32 %r655, %r657, %r657, %r3090;
	// end inline asm
	shr.u32 	%r4916, %r657, 3;
	xor.b32  	%r4917, %r4916, %r651;
	xor.b32  	%r4918, %r4917, %r655;
	add.s32 	%r4919, %r4915, %r641;
	add.s32 	%r681, %r4919, %r4918;
	// begin inline asm
	shf.r.wrap.b32 %r659, %r665, %r665, %r3078;
	// end inline asm
	// begin inline asm
	shf.r.wrap.b32 %r663, %r665, %r665, %r3082;
	// end inline asm
	shr.u32 	%r4920, %r665, 10;
	xor.b32  	%r4921, %r4920, %r659;
	xor.b32  	%r4922, %r4921, %r663;
	add.s32 	%r4923, %r4922, %r585;
	// begin inline asm
	shf.r.wrap.b32 %r667, %r673, %r673, %r3086;
	// end inline asm
	// begin inline asm
	shf.r.wrap.b32 %r671, %r673, %r673, %r3090;
	// end inline asm
	shr.u32 	%r4924, %r673, 3;
	xor.b32  	%r4925, %r4924, %r667;
	xor.b32  	%r4926, %r4925, %r671;
	add.s32 	%r4927, %r4923, %r657;
	add.s32 	%r697, %r4927, %r4926;
	// begin inline asm
	shf.r.wrap.b32 %r675, %r681, %r681, %r3078;
	// end inline asm
	// begin inline asm
	shf.r.wrap.b32 %r679, %r681, %r681, %r3082;
	// end inline asm
	shr.u32 	%r4928, %r681, 10;
	xor.b32  	%r4929, %r4928, %r675;
	xor.b32  	%r4930, %r4929, %r679;
	add.s32 	%r4931, %r4930, %r601;
	// begin inline asm
	shf.r.wrap.b32 %r683, %r689, %r689, %r3086;
	// end inline asm
	// begin inline asm
	shf.r.wrap.b32 %r687, %r689, %r689, %r3090;
	// end inline asm
	shr.u32 	%r4932, %r689, 3;
	xor.b32  	%r4933, %r4932, %r683;
	xor.b32  	%r4934, %r4933, %r687;
	add.s32 	%r4935, %r4931, %r673;
	add.s32 	%r713, %r4935, %r4934;
	// begin inline asm
	shf.r.wrap.b32 %r691, %r697, %r697, %r3078;
	// end inline asm
	// begin inline asm
	shf.r.wrap.b32 %r695, %r697, %r697, %r3082;
	// end inline asm
	shr.u32 	%r4936, %r697, 10;
	xor.b32  	%r4937, %r4936, %r691;
	xor.b32  	%r4938, %r4937, %r695;
	add.s32 	%r4939, %r4938, %r617;
	// begin inline asm
	shf.r.wrap.b32 %r699, %r705, %r705, %r3086;
	// end inline asm
	// begin inline asm
	shf.r.wrap.b32 %r703, %r705, %r705, %r3090;
	// end inline asm
	shr.u32 	%r4940, %r705, 3;
	xor.b32  	%r4941, %r4940, %r699;
	xor.b32  	%r4942, %r4941, %r703;
	add.s32 	%r4943, %r4939, %r689;
	add.s32 	%r729, %r4943, %r4942;
	// begin inline asm
	shf.r.wrap.b32 %r707, %r713, %r713, %r3078;
	// end inline asm
	// begin inline asm
	shf.r.wrap.b32 %r711, %r713, %r713, %r3082;
	// end inline asm
	shr.u32 	%r4944, %r713, 10;
	xor.b32  	%r4945, %r4944, %r707;
	xor.b32  	%r4946, %r4945, %r711;
	add.s32 	%r4947, %r4946, %r633;
	// begin inline asm
	shf.r.wrap.b32 %r715, %r721, %r721, %r3086;
	// end inline asm
	// begin inline asm
	shf.r.wrap.b32 %r719, %r721, %r721, %r3090;
	// end inline asm
	shr.u32 	%r4948, %r721, 3;
	xor.b32  	%r4949, %r4948, %r715;
	xor.b32  	%r4950, %r4949, %r719;
	add.s32 	%r4951, %r4947, %r705;
	add.s32 	%r745, %r4951, %r4950;
	// begin inline asm
	shf.r.wrap.b32 %r723, %r729, %r729, %r3078;
	// end inline asm
	// begin inline asm
	shf.r.wrap.b32 %r727, %r729, %r729, %r3082;
	// end inline asm
	shr.u32 	%r4952, %r729, 10;
	xor.b32  	%r4953, %r4952, %r723;
	xor.b32  	%r4954, %r4953, %r727;
	add.s32 	%r4955, %r4954, %r649;
	// begin inline asm
	shf.r.wrap.b32 %r731, %r737, %r737, %r3086;
	// end inline asm
	// begin inline asm
	shf.r.wrap.b32 %r735, %r737, %r737, %r3090;
	// end inline asm
	shr.u32 	%r4956, %r737, 3;
	xor.b32  	%r4957, %r4956, %r731;
	xor.b32  	%r4958, %r4957, %r735;
	add.s32 	%r4959, %r4955, %r721;
	add.s32 	%r761, %r4959, %r4958;
	// begin inline asm
	shf.r.wrap.b32 %r739, %r745, %r745, %r3078;
	// end inline asm
	// begin inline asm
	shf.r.wrap.b32 %r743, %r745, %r745, %r3082;
	// end inline asm
	shr.u32 	%r4960, %r745, 10;
	xor.b32  	%r4961, %r4960, %r739;
	xor.b32  	%r4962, %r4961, %r743;
	add.s32 	%r4963, %r4962, %r665;
	// begin inline asm
	shf.r.wrap.b32 %r747, %r753, %r753, %r3086;
	// end inline asm
	// begin inline asm
	shf.r.wrap.b32 %r751, %r753, %r753, %r3090;
	// end inline asm
	shr.u32 	%r4964, %r753, 3;
	xor.b32  	%r4965, %r4964, %r747;
	xor.b32  	%r4966, %r4965, %r751;
	add.s32 	%r4967, %r4963, %r737;
	add.s32 	%r777, %r4967, %r4966;
	// begin inline asm
	shf.r.wrap.b32 %r755, %r761, %r761, %r3078;
	// end inline asm
	// begin inline asm
	shf.r.wrap.b32 %r759, %r761, %r761, %r3082;
	// end inline asm
	shr.u32 	%r4968, %r761, 10;
	xor.b32  	%r4969, %r4968, %r755;
	xor.b32  	%r4970, %r4969, %r759;
	add.s32 	%r4971, %r4970, %r681;
	// begin inline asm
	shf.r.wrap.b32 %r763, %r769, %r769, %r3086;
	// end inline asm
	// begin inline asm
	shf.r.wrap.b32 %r767, %r769, %r769, %r3090;
	// end inline asm
	shr.u32 	%r4972, %r769, 3;
	xor.b32  	%r4973, %r4972, %r763;
	xor.b32  	%r4974, %r4973, %r767;
	add.s32 	%r4975, %r4971, %r753;
	add.s32 	%r4976, %r4975, %r4974;
	// begin inline asm
	shf.r.wrap.b32 %r771, %r777, %r777, %r3078;
	// end inline asm
	// begin inline asm
	shf.r.wrap.b32 %r775, %r777, %r777, %r3082;
	// end inline asm
	shr.u32 	%r4977, %r777, 10;
	xor.b32  	%r4978, %r4977, %r771;
	xor.b32  	%r4979, %r4978, %r775;
	add.s32 	%r4980, %r4979, %r697;
	// begin inline asm
	shf.r.wrap.b32 %r779, %r785, %r785, %r3086;
	// end inline asm
	// begin inline asm
	shf.r.wrap.b32 %r783, %r785, %r785, %r3090;
	// end inline asm
	shr.u32 	%r4981, %r785, 3;
	xor.b32  	%r4982, %r4981, %r779;
	xor.b32  	%r4983, %r4982, %r783;
	add.s32 	%r4984, %r4980, %r769;
	add.s32 	%r4985, %r4984, %r4983;
	mov.b32 	%r4606, 6;
	// begin inline asm
	shf.r.wrap.b32 %r787, %r788, %r788, %r4606;
	// end inline asm
	mov.b32 	%r4610, 11;
	// begin inline asm
	shf.r.wrap.b32 %r791, %r788, %r788, %r4610;
	// end inline asm
	xor.b32  	%r4986, %r791, %r787;
	mov.b32 	%r4614, 25;
	// begin inline asm
	shf.r.wrap.b32 %r795, %r788, %r788, %r4614;
	// end inline asm
	xor.b32  	%r4987, %r4986, %r795;
	and.b32  	%r4988, %r4634, %r788;
	not.b32 	%r4989, %r788;
	and.b32  	%r4990, %r4635, %r4989;
	or.b32  	%r4991, %r4990, %r4988;
	add.s32 	%r4992, %r4636, %r4991;
	add.s32 	%r4993, %r4992, %r4987;
	add.s32 	%r4994, %r4993, %r4639;
	add.s32 	%r4995, %r4994, 1116352408;
	mov.b32 	%r4618, 2;
	// begin inline asm
	shf.r.wrap.b32 %r799, %r800, %r800, %r4618;
	// end inline asm
	mov.b32 	%r4622, 13;
	// begin inline asm
	shf.r.wrap.b32 %r803, %r800, %r800, %r4622;
	// end inline asm
	xor.b32  	%r4996, %r803, %r799;
	mov.b32 	%r4626, 22;
	// begin inline asm
	shf.r.wrap.b32 %r807, %r800, %r800, %r4626;
	// end inline asm
	xor.b32  	%r4997, %r4996, %r807;
	xor.b32  	%r4998, %r4632, %r4631;
	and.b32  	%r4999, %r4998, %r800;
	and.b32  	%r5000, %r4632, %r4631;
	xor.b32  	%r5001, %r4999, %r5000;
	add.s32 	%r5002, %r4997, %r5001;
	add.s32 	%r821, %r4995, %r4633;
	add.s32 	%r833, %r5002, %r4995;
	// begin inline asm
	shf.r.wrap.b32 %r811, %r821, %r821, %r4606;
	// end inline asm
	// begin inline asm
	shf.r.wrap.b32 %r815, %r821, %r821, %r4610;
	// end inline asm
	xor.b32  	%r5003, %r815, %r811;
	// begin inline asm
	shf.r.wrap.b32 %r819, %r821, %r821, %r4614;
	// end inline asm
	xor.b32  	%r5004, %r5003, %r819;
	and.b32  	%r5005, %r821, %r788;
	not.b32 	%r5006, %r821;
	and.b32  	%r5007, %r4634, %r5006;
	or.b32  	%r5008, %r5005, %r5007;
	add.s32 	%r5009, %r4635, %r5004;
	add.s32 	%r5010, %r5009, %r5008;
	add.s32 	%r5011, %r5010, %r33;
	add.s32 	%r5012, %r5011, 1899447441;
	// begin inline asm
	shf.r.wrap.b32 %r823, %r833, %r833, %r4618;
	// end inline asm
	// begin inline asm
	shf.r.wrap.b32 %r827, %r833, %r833, %r4622;
	// end inline asm
	xor.b32  	%r5013, %r827, %r823;
	// begin inline asm
	shf.r.wrap.b32 %r831, %r833, %r833, %r4626;
	// end inline asm
	xor.b32  	%r5014, %r5013, %r831;
	xor.b32  	%r5015, %r4631, %r800;
	and.b32  	%r5016, %r833, %r5015;
	and.b32  	%r5017, %r4631, %r800;
	xor.b32  	%r5018, %r5016, %r5017;
	add.s32 	%r5019, %r5014, %r5018;
	add.s32 	%r845, %r5012, %r4632;
	add.s32 	%r857, %r5019, %r5012;
	// begin inline asm
	shf.r.wrap.b32 %r835, %r845, %r845, %r4606;
	// end inline asm
	// begin inline asm
	shf.r.wrap.b32 %r839, %r845, %r845, %r4610;
	// end inline asm
	xor.b32  	%r5020, %r839, %r835;
	// begin inline asm
	shf.r.wrap.b32 %r843, %r845, %r845, %r4614;
	// end inline asm
	xor.b32  	%r5021, %r5020, %r843;
	and.b32  	%r5022, %r845, %r821;
	not.b32 	%r5023, %r845;
	and.b32  	%r5024, %r788, %r5023;
	or.b32  	%r5025, %r5022, %r5024;
	add.s32 	%r5026, %r4634, %r5021;
	add.s32 	%r5027, %r5026, %r5025;
	add.s32 	%r5028, %r5027, %r49;
	add.s32 	%r5029, %r5028, -1245643825;
	// begin inline asm
	shf.r.wrap.b32 %r847, %r857, %r857, %r4618;
	// end inline asm
	// begin inline asm
	shf.r.wrap.b32 %r851, %r857, %r857, %r4622;
	// end inline asm
	xor.b32  	%r5030, %r851, %r847;
	// begin inline asm
	shf.r.wrap.b32 %r855, %r857, %r857, %r4626;
	// end inline asm
	xor.b32  	%r5031, %r5030, %r855;
	xor.b32  	%r5032, %r833, %r800;
	and.b32  	%r5033, %r857, %r5032;
	and.b32  	%r5034, %r833, %r800;
	xor.b32  	%r5035, %r5033, %r5034;
	add.s32 	%r5036, %r5031, %r5035;
	add.s32 	%r869, %r5029, %r4631;
	add.s32 	%r881, %r5036, %r5029;
	// begin inline asm
	shf.r.wrap.b32 %r859, %r869, %r869, %r4606;
	// end inline asm
	// begin inline asm
	shf.r.wrap.b32 %r863, %r869, %r869, %r4610;
	// end inline asm
	xor.b32  	%r5037, %r863, %r859;
	// begin inline asm
	shf.r.wrap.b32 %r867, %r869, %r869, %r4614;
	// end inline asm
	xor.b32  	%r5038, %r5037, %r867;
	and.b32  	%r5039, %r869, %r845;
	not.b32 	%r5040, %r869;
	and.b32  	%r5041, %r821, %r5040;
	or.b32  	%r5042, %r5039, %r5041;
	add.s32 	%r5043, %r788, %r5038;
	add.s32 	%r5044, %r5043, %r5042;
	add.s32 	%r5045, %r5044, %r65;
	add.s32 	%r5046, %r5045, -373957723;
	// begin inline asm
	shf.r.wrap.b32 %r871, %r881, %r881, %r4618;
	// end inline asm
	// begin inline asm
	shf.r.wrap.b32 %r875, %r881, %r881, %r4622;
	// end inline asm
	xor.b32  	%r5047, %r875, %r871;
	// begin inline asm
	shf.r.wrap.b32 %r879, %r881, %r881, %r4626;
	// end inline asm
	xor.b32  	%r5048, %r5047, %r879;
	xor.b32  	%r5049, %r857, %r833;
	and.b32  	%r5050, %r881, %r5049;
	and.b32  	%r5051, %r857, %r833;
	xor.b32  	%r5052, %r5050, %r5051;
	add.s32 	%r5053, %r5048, %r5052;
	add.s32 	%r893, %r5046, %r800;
	add.s32 	%r905, %r5053, %r5046;
	// begin inline asm
	shf.r.wrap.b32 %r883, %r893, %r893, %r4606;
	// end inline asm
	// begin inline asm
	shf.r.wrap.b32 %r887, %r893, %r893, %r4610;
	// end inline asm
	xor.b32  	%r5054, %r887, %r883;
	// begin inline asm
	shf.r.wrap.b32 %r891, %r893, %r893, %r4614;
	// end inline asm
	xor.b32  	%r5055, %r5054, %r891;
	and.b32  	%r5056, %r893, %r869;
	not.b32 	%r5057, %r893;
	and.b32  	%r5058, %r845, %r5057;
	or.b32  	%r5059, %r5056, %r5058;
	add.s32 	%r5060, %r821, %r5055;
	add.s32 	%r5061, %r5060, %r5059;
	add.s32 	%r5062, %r5061, -1185496485;
	// begin inline asm
	shf.r.wrap.b32 %r895, %r905, %r905, %r4618;
	// end inline asm
	// begin inline asm
	shf.r.wrap.b32 %r899, %r905, %r905, %r4622;
	// end inline asm
	xor.b32  	%r5063, %r899, %r895;
	// begin inline asm
	shf.r.wrap.b32 %r903, %r905, %r905, %r4626;
	// end inline asm
	xor.b32  	%r5064, %r5063, %r903;
	xor.b32  	%r5065, %r881, %r857;
	and.b32  	%r5066, %r905, %r5065;
	and.b32  	%r5067, %r881, %r857;
	xor.b32  	%r5068, %r5066, %r5067;
	add.s32 	%r5069, %r5064, %r5068;
	add.s32 	%r917, %r5062, %r833;
	add.s32 	%r929, %r5069, %r5062;
	// begin inline asm
	shf.r.wrap.b32 %r907, %r917, %r917, %r4606;
	// end inline asm
	// begin inline asm
	shf.r.wrap.b32 %r911, %r917, %r917, %r4610;
	// end inline asm
	xor.b32  	%r5070, %r911, %r907;
	// begin inline asm
	shf.r.wrap.b32 %r915, %r917, %r917, %r4614;
	// end inline asm
	xor.b32  	%r5071, %r5070, %r915;
	and.b32  	%r5072, %r917, %r893;
	not.b32 	%r5073, %r917;
	and.b32  	%r5074, %r869, %r5073;
	or.b32  	%r5075, %r5072, %r5074;
	add.s32 	%r5076, %r845, %r5071;
	add.s32 	%r5077, %r5076, %r5075;
	add.s32 	%r5078, %r5077, 1508970993;
	// begin inline asm
	shf.r.wrap.b32 %r919, %r929, %r929, %r4618;
	// end inline asm
	// begin inline asm
	shf.r.wrap.b32 %r923, %r929, %r929, %r4622;
	// end inline asm
	xor.b32  	%r5079, %r923, %r919;
	// begin inline asm
	shf.r.wrap.b32 %r927, %r929, %r929, %r4626;
	// end inline asm
	xor.b32  	%r5080, %r5079, %r927;
	xor.b32  	%r5081, %r905, %r881;
	and.b32  	%r5082, %r929, %r5081;
	and.b32  	%r5083, %r905, %r881;
	xor.b32  	%r5084, %r5082, %r5083;
	add.s32 	%r5085, %r5080, %r5084;
	add.s32 	%r941, %r5078, %r857;
	add.s32 	%r953, %r5085, %r5078;
	// begin inline asm
	shf.r.wrap.b32 %r931, %r941, %r941, %r4606;
	// end inline asm
	// begin inline asm
	shf.r.wrap.b32 %r935, %r941, %r941, %r4610;
	// end inline asm
	xor.b32  	%r5086, %r935, %r931;
	// begin inline asm
	shf.r.wrap.b32 %r939, %r941, %r941, %r4614;
	// end inline asm
	xor.b32  	%r5087, %r5086, %r939;
	and.b32  	%r5088, %r941, %r917;
	not.b32 	%r5089, %r941;
	and.b32  	%r5090, %r893, %r5089;
	or.b32  	%r5091, %r5088, %r5090;
	add.s32 	%r5092, %r869, %r5087;
	add.s32 	%r5093, %r5092, %r5091;
	add.s32 	%r5094, %r5093, -1841331548;
	// begin inline asm
	shf.r.wrap.b32 %r943, %r953, %r953, %r4618;
	// end inline asm
	// begin inline asm
	shf.r.wrap.b32 %r947, %r953, %r953, %r4622;
	// end inline asm
	xor.b32  	%r5095, %r947, %r943;
	// begin inline asm
	shf.r.wrap.b32 %r951, %r953, %r953, %r4626;
	// end inline asm
	xor.b32  	%r5096, %r5095, %r951;
	xor.b32  	%r5097, %r929, %r905;
	and.b32  	%r5098, %r953, %r5097;
	and.b32  	%r5099, %r929, %r905;
	xor.b32  	%r5100, %r5098, %r5099;
	add.s32 	%r5101, %r5096, %r5100;
	add.s32 	%r965, %r5094, %r881;
	add.s32 	%r977, %r5101, %r5094;
	// begin inline asm
	shf.r.wrap.b32 %r955, %r965, %r965, %r4606;
	// end inline asm
	// begin inline asm
	shf.r.wrap.b32 %r959, %r965, %r965, %r4610;
	// end inline asm
	xor.b32  	%r5102, %r959, %r955;
	// begin inline asm
	shf.r.wrap.b32 %r963, %r965, %r965, %r4614;
	// end inline asm
	xor.b32  	%r5103, %r5102, %r963;
	and.b32  	%r5104, %r965, %r941;
	not.b32 	%r5105, %r965;
	and.b32  	%r5106, %r917, %r5105;
	or.b32  	%r5107, %r5104, %r5106;
	add.s32 	%r5108, %r893, %r5103;
	add.s32 	%r5109, %r5108, %r5107;
	add.s32 	%r5110, %r5109, -1424204075;
	// begin inline asm
	shf.r.wrap.b32 %r967, %r977, %r977, %r4618;
	// end inline asm
	// begin inline asm
	shf.r.wrap.b32 %r971, %r977, %r977, %r4622;
	// end inline asm
	xor.b32  	%r5111, %r971, %r967;
	// begin inline asm
	shf.r.wrap.b32 %r975, %r977, %r977, %r4626;
	// end inline asm
	xor.b32  	%r5112, %r5111, %r975;
	xor.b32  	%r5113, %r953, %r929;
	and.b32  	%r5114, %r977, %r5113;
	and.b32  	%r5115, %r953, %r929;
	xor.b32  	%r5116, %r5114, %r5115;
	add.s32 	%r5117, %r5112, %r5116;
	add.s32 	%r989, %r5110, %r905;
	add.s32 	%r1001, %r5117, %r5110;
	// begin inline asm
	shf.r.wrap.b32 %r979, %r989, %r989, %r4606;
	// end inline asm
	// begin inline asm
	shf.r.wrap.b32 %r983, %r989, %r989, %r4610;
	// end inline asm
	xor.b32  	%r5118, %r983, %r979;
	// begin inline asm
	shf.r.wrap.b32 %r987, %r989, %r989, %r4614;
	// end inline asm
	xor.b32  	%r5119, %r5118, %r987;
	and.b32  	%r5120, %r989, %r965;
	not.b32 	%r5121, %r989;
	and.b32  	%r5122, %r941, %r5121;
	or.b32  	%r5123, %r5120, %r5122;
	add.s32 	%r5124, %r917, %r5119;
	add.s32 	%r5125, %r5124, %r5123;
	add.s32 	%r5126, %r5125, -670586216;
	// begin inline asm
	shf.r.wrap.b32 %r991, %r1001, %r1001, %r4618;
	// end inline asm
	// begin inline asm
	shf.r.wrap.b32 %r995, %r1001, %r1001, %r4622;
	// end inline asm
	xor.b32  	%r5127, %r995, %r991;
	// begin inline asm
	shf.r.wrap.b32 %r999, %r1001, %r1001, %r4626;
	// end inline asm
	xor.b32  	%r5128, %r5127, %r999;
	xor.b32  	%r5129, %r977, %r953;
	and.b32  	%r5130, %r1001, %r5129;
	and.b32  	%r5131, %r977, %r953;
	xor.b32  	%r5132, %r5130, %r5131;
	add.s32 	%r5133, %r5128, %r5132;
	add.s32 	%r1013, %r5126, %r929;
	add.s32 	%r1025, %r5133, %r5126;
	// begin inline asm
	shf.r.wrap.b32 %r1003, %r1013, %r1013, %r4606;
	// end inline asm
	// begin inline asm
	shf.r.wrap.b32 %r1007, %r1013, %r1013, %r4610;
	// end inline asm
	xor.b32  	%r5134, %r1007, %r1003;
	// begin inline asm
	shf.r.wrap.b32 %r1011, %r1013, %r1013, %r4614;
	// end inline asm
	xor.b32  	%r5135, %r5134, %r1011;
	and.b32  	%r5136, %r1013, %r989;
	not.b32 	%r5137, %r1013;
	and.b32  	%r5138, %r965, %r5137;
	or.b32  	%r5139, %r5136, %r5138;
	add.s32 	%r5140, %r941, %r5135;
	add.s32 	%r5141, %r5140, %r5139;
	add.s32 	%r5142, %r5141, 310598401;
	// begin inline asm
	shf.r.wrap.b32 %r1015, %r1025, %r1025, %r4618;
	// end inline asm
	// begin inline asm
	shf.r.wrap.b32 %r1019, %r1025, %r1025, %r4622;
	// end inline asm
	xor.b32  	%r5143, %r1019, %r1015;
	// begin inline asm
	shf.r.wrap.b32 %r1023, %r1025, %r1025, %r4626;
	// end inline asm
	xor.b32  	%r5144, %r5143, %r1023;
	xor.b32  	%r5145, %r1001, %r977;
	and.b32  	%r5146, %r1025, %r5145;
	and.b32  	%r5147, %r1001, %r977;
	xor.b32  	%r5148, %r5146, %r5147;
	add.s32 	%r5149, %r5144, %r5148;
	add.s32 	%r1037, %r5142, %r953;
	add.s32 	%r1049, %r5149, %r5142;
	// begin inline asm
	shf.r.wrap.b32 %r1027, %r1037, %r1037, %r4606;
	// end inline asm
	// begin inline asm
	shf.r.wrap.b32 %r1031, %r1037, %r1037, %r4610;
	// end inline asm
	xor.b32  	%r5150, %r1031, %r1027;
	// begin inline asm
	shf.r.wrap.b32 %r1035, %r1037, %r1037, %r4614;
	// end inline asm
	xor.b32  	%r5151, %r5150, %r1035;
	and.b32  	%r5152, %r1037, %r1013;
	not.b32 	%r5153, %r1037;
	and.b32  	%r5154, %r989, %r5153;
	or.b32  	%r5155, %r5152, %r5154;
	add.s32 	%r5156, %r965, %r5151;
	add.s32 	%r5157, %r5156, %r5155;
	add.s32 	%r5158, %r5157, 607225278;
	// begin inline asm
	shf.r.wrap.b32 %r1039, %r1049, %r1049, %r4618;
	// end inline asm
	// begin inline asm
	shf.r.wrap.b32 %r1043, %r1049, %r1049, %r4622;
	// end inline asm
	xor.b32  	%r5159, %r1043, %r1039;
	// begin inline asm
	shf.r.wrap.b32 %r1047, %r1049, %r1049, %r4626;
	// end inline asm
	xor.b32  	%r5160, %r5159, %r1047;
	xor.b32  	%r5161, %r1025, %r1001;
	and.b32  	%r5162, %r1049, %r5161;
	and.b32  	%r5163, %r1025, %r1001;
	xor.b32  	%r5164, %r5162, %r5163;
	add.s32 	%r5165, %r5160, %r5164;
	add.s32 	%r1061, %r5158, %r977;
	add.s32 	%r1073, %r5165, %r5158;
	// begin inline asm
	shf.r.wrap.b32 %r1051, %r1061, %r1061, %r4606;
	// end inline asm
	// begin inline asm
	shf.r.wrap.b32 %r1055, %r1061, %r1061, %r4610;
	// end inline asm
	xor.b32  	%r5166, %r1055, %r1051;
	// begin inline asm
	shf.r.wrap.b32 %r1059, %r1061, %r1061, %r4614;
	// end inline asm
	xor.b32  	%r5167, %r5166, %r1059;
	and.b32  	%r5168, %r1061, %r1037;
	not.b32 	%r5169, %r1061;
	and.b32  	%r5170, %r1013, %r5169;
	or.b32  	%r5171, %r5168, %r5170;
	add.s32 	%r5172, %r989, %r5167;
	add.s32 	%r5173, %r5172, %r5171;
	add.s32 	%r5174, %r5173, 1426881987;
	// begin inline asm
	shf.r.wrap.b32 %r1063, %r1073, %r1073, %r4618;
	// end inline asm
	// begin inline asm
	shf.r.wrap.b32 %r1067, %r1073, %r1073, %r4622;
	// end inline asm
	xor.b32  	%r5175, %r1067, %r1063;
	// begin inline asm
	shf.r.wrap.b32 %r1071, %r1073, %r1073, %r4626;
	// end inline asm
	xor.b32  	%r5176, %r5175, %r1071;
	xor.b32  	%r5177, %r1049, %r1025;
	and.b32  	%r5178, %r1073, %r5177;
	and.b32  	%r5179, %r1049, %r1025;
	xor.b32  	%r5180, %r5178, %r5179;
	add.s32 	%r5181, %r5176, %r5180;
	add.s32 	%r1085, %r5174, %r1001;
	add.s32 	%r1097, %r5181, %r5174;
	// begin inline asm
	shf.r.wrap.b32 %r1075, %r1085, %r1085, %r4606;
	// end inline asm
	// begin inline asm
	shf.r.wrap.b32 %r1079, %r1085, %r1085, %r4610;
	// end inline asm
	xor.b32  	%r5182, %r1079, %r1075;
	// begin inline asm
	shf.r.wrap.b32 %r1083, %r1085, %r1085, %r4614;
	// end inline asm
	xor.b32  	%r5183, %r5182, %r1083;
	and.b32  	%r5184, %r1085, %r1061;
	not.b32 	%r5185, %r1085;
	and.b32  	%r5186, %r1037, %r5185;
	or.b32  	%r5187, %r5184, %r5186;
	add.s32 	%r5188, %r1013, %r5183;
	add.s32 	%r5189, %r5188, %r5187;
	add.s32 	%r5190, %r5189, 1925078388;
	// begin inline asm
	shf.r.wrap.b32 %r1087, %r1097, %r1097, %r4618;
	// end inline asm
	// begin inline asm
	shf.r.wrap.b32 %r1091, %r1097, %r1097, %r4622;
	// end inline asm
	xor.b32  	%r5191, %r1091, %r1087;
	// begin inline asm
	shf.r.wrap.b32 %r1095, %r1097, %r1097, %r4626;
	// end inline asm
	xor.b32  	%r5192, %r5191, %r1095;
	xor.b32  	%r5193, %r1073, %r1049;
	and.b32  	%r5194, %r1097, %r5193;
	and.b32  	%r5195, %r1073, %r1049;
	xor.b32  	%r5196, %r5194, %r5195;
	add.s32 	%r5197, %r5192, %r5196;
	add.s32 	%r1109, %r5190, %r1025;
	add.s32 	%r1121, %r5197, %r5190;
	// begin inline asm
	shf.r.wrap.b32 %r1099, %r1109, %r1109, %r4606;
	// end inline asm
	// begin inline asm
	shf.r.wrap.b32 %r1103, %r1109, %r1109, %r4610;
	// end inline asm
	xor.b32  	%r5198, %r1103, %r1099;
	// begin inline asm
	shf.r.wrap.b32 %r1107, %r1109, %r1109, %r4614;
	// end inline asm
	xor.b32  	%r5199, %r5198, %r1107;
	and.b32  	%r5200, %r1109, %r1085;
	not.b32 	%r5201, %r1109;
	and.b32  	%r5202, %r1061, %r5201;
	or.b32  	%r5203, %r5200, %r5202;
	add.s32 	%r5204, %r1037, %r5199;
	add.s32 	%r5205, %r5204, %r5203;
	add.s32 	%r5206, %r5205, -2132889090;
	// begin inline asm
	shf.r.wrap.b32 %r1111, %r1121, %r1121, %r4618;
	// end inline asm
	// begin inline asm
	shf.r.wrap.b32 %r1115, %r1121, %r1121, %r4622;
	// end inline asm
	xor.b32  	%r5207, %r1115, %r1111;
	// begin inline asm
	shf.r.wrap.b32 %r1119, %r1121, %r1121, %r4626;
	// end inline asm
	xor.b32  	%r5208, %r5207, %r1119;
	xor.b32  	%r5209, %r1097, %r1073;
	and.b32  	%r5210, %r1121, %r5209;
	and.b32  	%r5211, %r1097, %r1073;
	xor.b32  	%r5212, %r5210, %r5211;
	add.s32 	%r5213, %r5208, %r5212;
	add.s32 	%r1133, %r5206, %r1049;
	add.s32 	%r1145, %r5213, %r5206;
	// begin inline asm
	shf.r.wrap.b32 %r1123, %r1133, %r1133, %r4606;
	// end inline asm
	// begin inline asm
	shf.r.wrap.b32 %r1127, %r1133, %r1133, %r4610;
	// end inline asm
	xor.b32  	%r5214, %r1127, %r1123;
	// begin inline asm
	shf.r.wrap.b32 %r1131, %r1133, %r1133, %r4614;
	// end inline asm
	xor.b32  	%r5215, %r5214, %r1131;
	and.b32  	%r5216, %r1133, %r1109;
	not.b32 	%r5217, %r1133;
	and.b32  	%r5218, %r1085, %r5217;
	or.b32  	%r5219, %r5216, %r5218;
	add.s32 	%r5220, %r1061, %r5215;
	add.s32 	%r5221, %r5220, %r5219;
	add.s32 	%r5222, %r5221, -1680079193;
	// begin inline asm
	shf.r.wrap.b32 %r1135, %r1145, %r1145, %r4618;
	// end inline asm
	// begin inline asm
	shf.r.wrap.b32 %r1139, %r1145, %r1145, %r4622;
	// end inline asm
	xor.b32  	%r5223, %r1139, %r1135;
	// begin inline asm
	shf.r.wrap.b32 %r1143, %r1145, %r1145, %r4626;
	// end inline asm
	xor.b32  	%r5224, %r5223, %r1143;
	xor.b32  	%r5225, %r1121, %r1097;
	and.b32  	%r5226, %r1145, %r5225;
	and.b32  	%r5227, %r1121, %r1097;
	xor.b32  	%r5228, %r5226, %r5227;
	add.s32 	%r5229, %r5224, %r5228;
	add.s32 	%r1157, %r5222, %r1073;
	add.s32 	%r1169, %r5229, %r5222;
	// begin inline asm
	shf.r.wrap.b32 %r1147, %r1157, %r1157, %r4606;
	// end inline asm
	// begin inline asm
	shf.r.wrap.b32 %r1151, %r1157, %r1157, %r4610;
	// end inline asm
	xor.b32  	%r5230, %r1151, %r1147;
	// begin inline asm
	shf.r.wrap.b32 %r1155, %r1157, %r1157, %r4614;
	// end inline asm
	xor.b32  	%r5231, %r5230, %r1155;
	and.b32  	%r5232, %r1157, %r1133;
	not.b32 	%r5233, %r1157;
	and.b32  	%r5234, %r1109, %r5233;
	or.b32  	%r5235, %r5232, %r5234;
	add.s32 	%r5236, %r1085, %r5231;
	add.s32 	%r5237, %r5236, %r5235;
	add.s32 	%r5238, %r5237, -1046744076;
	// begin inline asm
	shf.r.wrap.b32 %r1159, %r1169, %r1169, %r4618;
	// end inline asm
	// begin inline asm
	shf.r.wrap.b32 %r1163, %r1169, %r1169, %r4622;
	// end inline asm
	xor.b32  	%r5239, %r1163, %r1159;
	// begin inline asm
	shf.r.wrap.b32 %r1167, %r1169, %r1169, %r4626;
	// end inline asm
	xor.b32  	%r5240, %r5239, %r1167;
	xor.b32  	%r5241, %r1145, %r1121;
	and.b32  	%r5242, %r1169, %r5241;
	and.b32  	%r5243, %r1145, %r1121;
	xor.b32  	%r5244, %r5242, %r5243;
	add.s32 	%r5245, %r5240, %r5244;
	add.s32 	%r1181, %r5238, %r1097;
	add.s32 	%r1193, %r5245, %r5238;
	// begin inline asm
	shf.r.wrap.b32 %r1171, %r1181, %r1181, %r4606;
	// end inline asm
	// begin inline asm
	shf.r.wrap.b32 %r1175, %r1181, %r1181, %r4610;
	// end inline asm
	xor.b32  	%r5246, %r1175, %r1171;
	// begin inline asm
	shf.r.wrap.b32 %r1179, %r1181, %r1181, %r4614;
	// end inline asm
	xor.b32  	%r5247, %r5246, %r1179;
	and.b32  	%r5248, %r1181, %r1157;
	not.b32 	%r5249, %r1181;
	and.b32  	%r5250, %r1133, %r5249;
	or.b32  	%r5251, %r5248, %r5250;
	add.s32 	%r5252, %r1109, %r5247;
	add.s32 	%r5253, %r5252, %r5251;
	add.s32 	%r5254, %r5253, %r273;
	add.s32 	%r5255, %r5254, -459576895;
	// begin inline asm
	shf.r.wrap.b32 %r1183, %r1193, %r1193, %r4618;
	// end inline asm
	// begin inline asm
	shf.r.wrap.b32 %r1187, %r1193, %r1193, %r4622;
	// end inline asm
	xor.b32  	%r5256, %r1187, %r1183;
	// begin inline asm
	shf.r.wrap.b32 %r1191, %r1193, %r1193, %r4626;
	// end inline asm
	xor.b32  	%r5257, %r5256, %r1191;
	xor.b32  	%r5258, %r1169, %r1145;
	and.b32  	%r5259, %r1193, %r5258;
	and.b32  	%r5260, %r1169, %r1145;
	xor.b32  	%r5261, %r5259, %r5260;
	add.s32 	%r5262, %r5257, %r5261;
	add.s32 	%r1205, %r5255, %r1121;
	add.s32 	%r1217, %r5262, %r5255;
	// begin inline asm
	shf.r.wrap.b32 %r1195, %r1205, %r1205, %r4606;
	// end inline asm
	// begin inline asm
	shf.r.wrap.b32 %r1199, %r1205, %r1205, %r4610;
	// end inline asm
	xor.b32  	%r5263, %r1199, %r1195;
	// begin inline asm
	shf.r.wrap.b32 %r1203, %r1205, %r1205, %r4614;
	// end inline asm
	xor.b32  	%r5264, %r5263, %r1203;
	and.b32  	%r5265, %r1205, %r1181;
	not.b32 	%r5266, %r1205;
	and.b32  	%r5267, %r1157, %r5266;
	or.b32  	%r5268, %r5265, %r5267;
	add.s32 	%r5269, %r1133, %r5264;
	add.s32 	%r5270, %r5269, %r5268;
	add.s32 	%r5271, %r5270, %r289;
	add.s32 	%r5272, %r5271, -272742522;
	// begin inline asm
	shf.r.wrap.b32 %r1207, %r1217, %r1217, %r4618;
	// end inline asm
	// begin inline asm
	shf.r.wrap.b32 %r1211, %r1217, %r1217, %r4622;
	// end inline asm
	xor.b32  	%r5273, %r1211, %r1207;
	// begin inline asm
	shf.r.wrap.b32 %r1215, %r1217, %r1217, %r4626;
	// end inline asm
	xor.b32  	%r5274, %r5273, %r1215;
	xor.b32  	%r5275, %r1193, %r1169;
	and.b32  	%r5276, %r1217, %r5275;
	and.b32  	%r5277, %r1193, %r1169;
	xor.b32  	%r5278, %r5276, %r5277;
	add.s32 	%r5279, %r5274, %r5278;
	add.s32 	%r1229, %r5272, %r1145;
	add.s32 	%r1241, %r5279, %r5272;
	// begin inline asm
	shf.r.wrap.b32 %r1219, %r1229, %r1229, %r4606;
	// end inline asm
	// begin inline asm
	shf.r.wrap.b32 %r1223, %r1229, %r1229, %r4610;
	// end inline asm
	xor.b32  	%r5280, %r1223, %r1219;
	// begin inline asm
	shf.r.wrap.b32 %r1227, %r1229, %r1229, %r4614;
	// end inline asm
	xor.b32  	%r5281, %r5280, %r1227;
	and.b32  	%r5282, %r1229, %r1205;
	not.b32 	%r5283, %r1229;
	and.b32  	%r5284, %r1181, %r5283;
	or.b32  	%r5285, %r5282, %r5284;
	add.s32 	%r5286, %r1157, %r5281;
	add.s32 	%r5287, %r5286, %r5285;
	add.s32 	%r5288, %r5287, %r305;
	add.s32 	%r5289, %r5288, 264347078;
	// begin inline asm
	shf.r.wrap.b32 %r1231, %r1241, %r1241, %r4618;
	// end inline asm
	// begin inline asm
	shf.r.wrap.b32 %r1235, %r1241, %r1241, %r4622;
	// end inline asm
	xor.b32  	%r5290, %r1235, %r1231;
	// begin inline asm
	shf.r.wrap.b32 %r1239, %r1241, %r1241, %r4626;
	// end inline asm
	xor.b32  	%r5291, %r5290, %r1239;
	xor.b32  	%r5292, %r1217, %r1193;
	and.b32  	%r5293, %r1241, %r5292;
	and.b32  	%r5294, %r1217, %r1193;
	xor.b32  	%r5295, %r5293, %r5294;
	add.s32 	%r5296, %r5291, %r5295;
	add.s32 	%r1253, %r5289, %r1169;
	add.s32 	%r1265, %r5296, %r5289;
	// begin inline asm
	shf.r.wrap.b32 %r1243, %r1253, %r1253, %r4606;
	// end inline asm
	// begin inline asm
	shf.r.wrap.b32 %r1247, %r1253, %r1253, %r4610;
	// end inline asm
	xor.b32  	%r5297, %r1247, %r1243;
	// begin inline asm
	shf.r.wrap.b32 %r1251, %r1253, %r1253, %r4614;
	// end inline asm
	xor.b32  	%r5298, %r5297, %r1251;
	and.b32  	%r5299, %r1253, %r1229;
	not.b32 	%r5300, %r1253;
	and.b32  	%r5301, %r1205, %r5300;
	or.b32  	%r5302, %r5299, %r5301;
	add.s32 	%r5303, %r1181, %r5298;
	add.s32 	%r5304, %r5303, %r5302;
	add.s32 	%r5305, %r5304, %r321;
	add.s32 	%r5306, %r5305, 604807628;
	// begin inline asm
	shf.r.wrap.b32 %r1255, %r1265, %r1265, %r4618;
	// end inline asm
	// begin inline asm
	shf.r.wrap.b32 %r1259, %r1265, %r1265, %r4622;
	// end inline asm
	xor.b32  	%r5307, %r1259, %r1255;
	// begin inline asm
	shf.r.wrap.b32 %r1263, %r1265, %r1265, %r4626;
	// end inline asm
	xor.b32  	%r5308, %r5307, %r1263;
	xor.b32  	%r5309, %r1241, %r1217;
	and.b32  	%r5310, %r1265, %r5309;
	and.b32  	%r5311, %r1241, %r1217;
	xor.b32  	%r5312, %r5310, %r5311;
	add.s32 	%r5313, %r5308, %r5312;
	add.s32 	%r1277, %r5306, %r1193;
	add.s32 	%r1289, %r5313, %r5306;
	// begin inline asm
	shf.r.wrap.b32 %r1267, %r1277, %r1277, %r4606;
	// end inline asm
	// begin inline asm
	shf.r.wrap.b32 %r1271, %r1277, %r1277, %r4610;
	// end inline asm
	xor.b32  	%r5314, %r1271, %r1267;
	// begin inline asm
	shf.r.wrap.b32 %r1275, %r1277, %r1277, %r4614;
	// end inline asm
	xor.b32  	%r5315, %r5314, %r1275;
	and.b32  	%r5316, %r1277, %r1253;
	not.b32 	%r5317, %r1277;
	and.b32  	%r5318, %r1229, %r5317;
	or.b32  	%r5319, %r5316, %r5318;
	add.s32 	%r5320, %r1205, %r5315;
	add.s32 	%r5321, %r5320, %r5319;
	add.s32 	%r5322, %r5321, %r116;
	add.s32 	%r5323, %r5322, 770255983;
	// begin inline asm
	shf.r.wrap.b32 %r1279, %r1289, %r1289, %r4618;
	// end inline asm
	// begin inline asm
	shf.r.wrap.b32 %r1283, %r1289, %r1289, %r4622;
	// end inline asm
	xor.b32  	%r5324, %r1283, %r1279;
	// begin inline asm
	shf.r.wrap.b32 %r1287, %r1289, %r1289, %r4626;
	// end inline asm
	xor.b32  	%r5325, %r5324, %r1287;
	xor.b32  	%r5326, %r1265, %r1241;
	and.b32  	%r5327, %r1289, %r5326;
	and.b32  	%r5328, %r1265, %r1241;
	xor.b32  	%r5329, %r5327, %r5328;
	add.s32 	%r5330, %r5325, %r5329;
	add.s32 	%r1301, %r5323, %r1217;
	add.s32 	%r1313, %r5330, %r5323;
	// begin inline asm
	shf.r.wrap.b32 %r1291, %r1301, %r1301, %r4606;
	// end inline asm
	// begin inline asm
	shf.r.wrap.b32 %r1295, %r1301, %r1301, %r4610;
	// end inline asm
	xor.b32  	%r5331, %r1295, %r1291;
	// begin inline asm
	shf.r.wrap.b32 %r1299, %r1301, %r1301, %r4614;
	// end inline asm
	xor.b32  	%r5332, %r5331, %r1299;
	and.b32  	%r5333, %r1301, %r1277;
	not.b32 	%r5334, %r1301;
	and.b32  	%r5335, %r1253, %r5334;
	or.b32  	%r5336, %r5333, %r5335;
	add.s32 	%r5337, %r1229, %r5332;
	add.s32 	%r5338, %r5337, %r5336;
	add.s32 	%r5339, %r5338, %r353;
	add.s32 	%r5340, %r5339, 1249150122;
	// begin inline asm
	shf.r.wrap.b32 %r1303, %r1313, %r1313, %r4618;
	// end inline asm
	// begin inline asm
	shf.r.wrap.b32 %r1307, %r1313, %r1313, %r4622;
	// end inline asm
	xor.b32  	%r5341, %r1307, %r1303;
	// begin inline asm
	shf.r.wrap.b32 %r1311, %r1313, %r1313, %r4626;
	// end inline asm
	xor.b32  	%r5342, %r5341, %r1311;
	xor.b32  	%r5343, %r1289, %r1265;
	and.b32  	%r5344, %r1313, %r5343;
	and.b32  	%r5345, %r1289, %r1265;
	xor.b32  	%r5346, %r5344, %r5345;
	add.s32 	%r5347, %r5342, %r5346;
	add.s32 	%r1325, %r5340, %r1241;
	add.s32 	%r1337, %r5347, %r5340;
	// begin inline asm
	shf.r.wrap.b32 %r1315, %r1325, %r1325, %r4606;
	// end inline asm
	// begin inline asm
	shf.r.wrap.b32 %r1319, %r1325, %r1325, %r4610;
	// end inline asm
	xor.b32  	%r5348, %r1319, %r1315;
	// begin inline asm
	shf.r.wrap.b32 %r1323, %r1325, %r1325, %r4614;
	// end inline asm
	xor.b32  	%r5349, %r5348, %r1323;
	and.b32  	%r5350, %r1325, %r1301;
	not.b32 	%r5351, %r1325;
	and.b32  	%r5352, %r1277, %r5351;
	or.b32  	%r5353, %r5350, %r5352;
	add.s32 	%r5354, %r1253, %r5349;
	add.s32 	%r5355, %r5354, %r5353;
	add.s32 	%r5356, %r5355, %r148;
	add.s32 	%r5357, %r5356, 1555081692;
	// begin inline asm
	shf.r.wrap.b32 %r1327, %r1337, %r1337, %r4618;
	// end inline asm
	// begin inline asm
	shf.r.wrap.b32 %r1331, %r1337, %r1337, %r4622;
	// end inline asm
	xor.b32  	%r5358, %r1331, %r1327;
	// begin inline asm
	shf.r.wrap.b32 %r1335, %r1337, %r1337, %r4626;
	// end inline asm
	xor.b32  	%r5359, %r5358, %r1335;
	xor.b32  	%r5360, %r1313, %r1289;
	and.b32  	%r5361, %r1337, %r5360;
	and.b32  	%r5362, %r1313, %r1289;
	xor.b32  	%r5363, %r5361, %r5362;
	add.s32 	%r5364, %r5359, %r5363;
	add.s32 	%r1349, %r5357, %r1265;
	add.s32 	%r1361, %r5364, %r5357;
	// begin inline asm
	shf.r.wrap.b32 %r1339, %r1349, %r1349, %r4606;
	// end inline asm
	// begin inline asm
	shf.r.wrap.b32 %r1343, %r1349, %r1349, %r4610;
	// end inline asm
	xor.b32  	%r5365, %r1343, %r1339;
	// begin inline asm
	shf.r.wrap.b32 %r1347, %r1349, %r1349, %r4614;
	// end inline asm
	xor.b32  	%r5366, %r5365, %r1347;
	and.b32  	%r5367, %r1349, %r1325;
	not.b32 	%r5368, %r1349;
	and.b32  	%r5369, %r1301, %r5368;
	or.b32  	%r5370, %r5367, %r5369;
	add.s32 	%r5371, %r1277, %r5366;
	add.s32 	%r5372, %r5371, %r5370;
	add.s32 	%r5373, %r5372, %r385;
	add.s32 	%r5374, %r5373, 1996064986;
	// begin inline asm
	shf.r.wrap.b32 %r1351, %r1361, %r1361, %r4618;
	// end inline asm
	// begin inline asm
	shf.r.wrap.b32 %r1355, %r1361, %r1361, %r4622;
	// end inline asm
	xor.b32  	%r5375, %r1355, %r1351;
	// begin inline asm
	shf.r.wrap.b32 %r1359, %r1361, %r1361, %r4626;
	// end inline asm
	xor.b32  	%r5376, %r5375, %r1359;
	xor.b32  	%r5377, %r1337, %r1313;
	and.b32  	%r5378, %r1361, %r5377;
	and.b32  	%r5379, %r1337, %r1313;
	xor.b32  	%r5380, %r5378, %r5379;
	add.s32 	%r5381, %r5376, %r5380;
	add.s32 	%r1373, %r5374, %r1289;
	add.s32 	%r1385, %r5381, %r5374;
	// begin inline asm
	shf.r.wrap.b32 %r1363, %r1373, %r1373, %r4606;
	// end inline asm
	// begin inline asm
	shf.r.wrap.b32 %r1367, %r1373, %r1373, %r4610;
	// end inline asm
	xor.b32  	%r5382, %r1367, %r1363;
	// begin inline asm
	shf.r.wrap.b32 %r1371, %r1373, %r1373, %r4614;
	// end inline asm
	xor.b32  	%r5383, %r5382, %r1371;
	and.b32  	%r5384, %r1373, %r1349;
	not.b32 	%r5385, %r1373;
	and.b32  	%r5386, %r1325, %r5385;
	or.b32  	%r5387, %r5384, %r5386;
	add.s32 	%r5388, %r1301, %r5383;
	add.s32 	%r5389, %r5388, %r5387;
	add.s32 	%r5390, %r5389, %r401;
	add.s32 	%r5391, %r5390, -1740746414;
	// begin inline asm
	shf.r.wrap.b32 %r1375, %r1385, %r1385, %r4618;
	// end inline asm
	// begin inline asm
	shf.r.wrap.b32 %r1379, %r1385, %r1385, %r4622;
	// end inline asm
	xor.b32  	%r5392, %r1379, %r1375;
	// begin inline asm
	shf.r.wrap.b32 %r1383, %r1385, %r1385, %r4626;
	// end inline asm
	xor.b32  	%r5393, %r5392, %r1383;
	xor.b32  	%r5394, %r1361, %r1337;
	and.b32  	%r5395, %r1385, %r5394;
	and.b32  	%r5396, %r1361, %r1337;
	xor.b32  	%r5397, %r5395, %r5396;
	add.s32 	%r5398, %r5393, %r5397;
	add.s32 	%r1397, %r5391, %r1313;
	add.s32 	%r1409, %r5398, %r5391;
	// begin inline asm
	shf.r.wrap.b32 %r1387, %r1397, %r1397, %r4606;
	// end inline asm
	// begin inline asm
	shf.r.wrap.b32 %r1391, %r1397, %r1397, %r4610;
	// end inline asm
	xor.b32  	%r5399, %r1391, %r1387;
	// begin inline asm
	shf.r.wrap.b32 %r1395, %r1397, %r1397, %r4614;
	// end inline asm
	xor.b32  	%r5400, %r5399, %r1395;
	and.b32  	%r5401, %r1397, %r1373;
	not.b32 	%r5402, %r1397;
	and.b32  	%r5403, %r1349, %r5402;
	or.b32  	%r5404, %r5401, %r5403;
	add.s32 	%r5405, %r1325, %r5400;
	add.s32 	%r5406, %r5405, %r5404;
	add.s32 	%r5407, %r5406, %r417;
	add.s32 	%r5408, %r5407, -1473132947;
	// begin inline asm
	shf.r.wrap.b32 %r1399, %r1409, %r1409, %r4618;
	// end inline asm
	// begin inline asm
	shf.r.wrap.b32 %r1403, %r1409, %r1409, %r4622;
	// end inline asm
	xor.b32  	%r5409, %r1403, %r1399;
	// begin inline asm
	shf.r.wrap.b32 %r1407, %r1409, %r1409, %r4626;
	// end inline asm
	xor.b32  	%r5410, %r5409, %r1407;
	xor.b32  	%r5411, %r1385, %r1361;
	and.b32  	%r5412, %r1409, %r5411;
	and.b32  	%r5413, %r1385, %r1361;
	xor.b32  	%r5414, %r5412, %r5413;
	add.s32 	%r5415, %r5410, %r5414;
	add.s32 	%r1421, %r5408, %r1337;
	add.s32 	%r1433, %r5415, %r5408;
	// begin inline asm
	shf.r.wrap.b32 %r1411, %r1421, %r1421, %r4606;
	// end inline asm
	// begin inline asm
	shf.r.wrap.b32 %r1415, %r1421, %r1421, %r4610;
	// end inline asm
	xor.b32  	%r5416, %r1415, %r1411;
	// begin inline asm
	shf.r.wrap.b32 %r1419, %r1421, %r1421, %r4614;
	// end inline asm
	xor.b32  	%r5417, %r5416, %r1419;
	and.b32  	%r5418, %r1421, %r1397;
	not.b32 	%r5419, %r1421;
	and.b32  	%r5420, %r1373, %r5419;
	or.b32  	%r5421, %r5418, %r5420;
	add.s32 	%r5422, %r1349, %r5417;
	add.s32 	%r5423, %r5422, %r5421;
	add.s32 	%r5424, %r5423, %r433;
	add.s32 	%r5425, %r5424, -1341970488;
	// begin inline asm
	shf.r.wrap.b32 %r1423, %r1433, %r1433, %r4618;
	// end inline asm
	// begin inline asm
	shf.r.wrap.b32 %r1427, %r1433, %r1433, %r4622;
	// end inline asm
	xor.b32  	%r5426, %r1427, %r1423;
	// begin inline asm
	shf.r.wrap.b32 %r1431, %r1433, %r1433, %r4626;
	// end inline asm
	xor.b32  	%r5427, %r5426, %r1431;
	xor.b32  	%r5428, %r1409, %r1385;
	and.b32  	%r5429, %r1433, %r5428;
	and.b32  	%r5430, %r1409, %r1385;
	xor.b32  	%r5431, %r5429, %r5430;
	add.s32 	%r5432, %r5427, %r5431;
	add.s32 	%r1445, %r5425, %r1361;
	add.s32 	%r1457, %r5432, %r5425;
	// begin inline asm
	shf.r.wrap.b32 %r1435, %r1445, %r1445, %r4606;
	// end inline asm
	// begin inline asm
	shf.r.wrap.b32 %r1439, %r1445, %r1445, %r4610;
	// end inline asm
	xor.b32  	%r5433, %r1439, %r1435;
	// begin inline asm
	shf.r.wrap.b32 %r1443, %r1445, %r1445, %r4614;
	// end inline asm
	xor.b32  	%r5434, %r5433, %r1443;
	and.b32  	%r5435, %r1445, %r1421;
	not.b32 	%r5436, %r1445;
	and.b32  	%r5437, %r1397, %r5436;
	or.b32  	%r5438, %r5435, %r5437;
	add.s32 	%r5439, %r1373, %r5434;
	add.s32 	%r5440, %r5439, %r5438;
	add.s32 	%r5441, %r5440, %r449;
	add.s32 	%r5442, %r5441, -1084653625;
	// begin inline asm
	shf.r.wrap.b32 %r1447, %r1457, %r1457, %r4618;
	// end inline asm
	// begin inline asm
	shf.r.wrap.b32 %r1451, %r1457, %r1457, %r4622;
	// end inline asm
	xor.b32  	%r5443, %r1451, %r1447;
	// begin inline asm
	shf.r.wrap.b32 %r1455, %r1457, %r1457, %r4626;
	// end inline asm
	xor.b32  	%r5444, %r5443, %r1455;
	xor.b32  	%r5445, %r1433, %r1409;
	and.b32  	%r5446, %r1457, %r5445;
	and.b32  	%r5447, %r1433, %r1409;
	xor.b32  	%r5448, %r5446, %r5447;
	add.s32 	%r5449, %r5444, %r5448;
	add.s32 	%r1469, %r5442, %r1385;
	add.s32 	%r1481, %r5449, %r5442;
	// begin inline asm
	shf.r.wrap.b32 %r1459, %r1469, %r1469, %r4606;
	// end inline asm
	// begin inline asm
	shf.r.wrap.b32 %r1463, %r1469, %r1469, %r4610;
	// end inline asm
	xor.b32  	%r5450, %r1463, %r1459;
	// begin inline asm
	shf.r.wrap.b32 %r1467, %r1469, %r1469, %r4614;
	// end inline asm
	xor.b32  	%r5451, %r5450, %r1467;
	and.b32  	%r5452, %r1469, %r1445;
	not.b32 	%r5453, %r1469;
	and.b32  	%r5454, %r1421, %r5453;
	or.b32  	%r5455, %r5452, %r5454;
	add.s32 	%r5456, %r1397, %r5451;
	add.s32 	%r5457, %r5456, %r5455;
	add.s32 	%r5458, %r5457, %r465;
	add.s32 	%r5459, %r5458, -958395405;
	// begin inline asm
	shf.r.wrap.b32 %r1471, %r1481, %r1481, %r4618;
	// end inline asm
	// begin inline asm
	shf.r.wrap.b32 %r1475, %r1481, %r1481, %r4622;
	// end inline asm
	xor.b32  	%r5460, %r1475, %r1471;
	// begin inline asm
	shf.r.wrap.b32 %r1479, %r1481, %r1481, %r4626;
	// end inline asm
	xor.b32  	%r5461, %r5460, %r1479;
	xor.b32  	%r5462, %r1457, %r1433;
	and.b32  	%r5463, %r1481, %r5462;
	and.b32  	%r5464, %r1457, %r1433;
	xor.b32  	%r5465, %r5463, %r5464;
	add.s32 	%r5466, %r5461, %r5465;
	add.s32 	%r1493, %r5459, %r1409;
	add.s32 	%r1505, %r5466, %r5459;
	// begin inline asm
	shf.r.wrap.b32 %r1483, %r1493, %r1493, %r4606;
	// end inline asm
	// begin inline asm
	shf.r.wrap.b32 %r1487, %r1493, %r1493, %r4610;
	// end inline asm
	xor.b32  	%r5467, %r1487, %r1483;
	// begin inline asm
	shf.r.wrap.b32 %r1491, %r1493, %r1493, %r4614;
	// end inline asm
	xor.b32  	%r5468, %r5467, %r1491;
	and.b32  	%r5469, %r1493, %r1469;
	not.b32 	%r5470, %r1493;
	and.b32  	%r5471, %r1445, %r5470;
	or.b32  	%r5472, %r5469, %r5471;
	add.s32 	%r5473, %r1421, %r5468;
	add.s32 	%r5474, %r5473, %r5472;
	add.s32 	%r5475, %r5474, %r481;
	add.s32 	%r5476, %r5475, -710438585;
	// begin inline asm
	shf.r.wrap.b32 %r1495, %r1505, %r1505, %r4618;
	// end inline asm
	// begin inline asm
	shf.r.wrap.b32 %r1499, %r1505, %r1505, %r4622;
	// end inline asm
	xor.b32  	%r5477, %r1499, %r1495;
	// begin inline asm
	shf.r.wrap.b32 %r1503, %r1505, %r1505, %r4626;
	// end inline asm
	xor.b32  	%r5478, %r5477, %r1503;
	xor.b32  	%r5479, %r1481, %r1457;
	and.b32  	%r5480, %r1505, %r5479;
	and.b32  	%r5481, %r1481, %r1457;
	xor.b32  	%r5482, %r5480, %r5481;
	add.s32 	%r5483, %r5478, %r5482;
	add.s32 	%r1517, %r5476, %r1433;
	add.s32 	%r1529, %r5483, %r5476;
	// begin inline asm
	shf.r.wrap.b32 %r1507, %r1517, %r1517, %r4606;
	// end inline asm
	// begin inline asm
	shf.r.wrap.b32 %r1511, %r1517, %r1517, %r4610;
	// end inline asm
	xor.b32  	%r5484, %r1511, %r1507;
	// begin inline asm
	shf.r.wrap.b32 %r1515, %r1517, %r1517, %r4614;
	// end inline asm
	xor.b32  	%r5485, %r5484, %r1515;
	and.b32  	%r5486, %r1517, %r1493;
	not.b32 	%r5487, %r1517;
	and.b32  	%r5488, %r1469, %r5487;
	or.b32  	%r5489, %r5486, %r5488;
	add.s32 	%r5490, %r1445, %r5485;
	add.s32 	%r5491, %r5490, %r5489;
	add.s32 	%r5492, %r5491, %r497;
	add.s32 	%r5493, %r5492, 113926993;
	// begin inline asm
	shf.r.wrap.b32 %r1519, %r1529, %r1529, %r4618;
	// end inline asm
	// begin inline asm
	shf.r.wrap.b32 %r1523, %r1529, %r1529, %r4622;
	// end inline asm
	xor.b32  	%r5494, %r1523, %r1519;
	// begin inline asm
	shf.r.wrap.b32 %r1527, %r1529, %r1529, %r4626;
	// end inline asm
	xor.b32  	%r5495, %r5494, %r1527;
	xor.b32  	%r5496, %r1505, %r1481;
	and.b32  	%r5497, %r1529, %r5496;
	and.b32  	%r5498, %r1505, %r1481;
	xor.b32  	%r5499, %r5497, %r5498;
	add.s32 	%r5500, %r5495, %r5499;
	add.s32 	%r1541, %r5493, %r1457;
	add.s32 	%r1553, %r5500, %r5493;
	// begin inline asm
	shf.r.wrap.b32 %r1531, %r1541, %r1541, %r4606;
	// end inline asm
	// begin inline asm
	shf.r.wrap.b32 %r1535, %r1541, %r1541, %r4610;
	// end inline asm
	xor.b32  	%r5501, %r1535, %r1531;
	// begin inline asm
	shf.r.wrap.b32 %r1539, %r1541, %r1541, %r4614;
	// end inline asm
	xor.b32  	%r5502, %r5501, %r1539;
	and.b32  	%r5503, %r1541, %r1517;
	not.b32 	%r5504, %r1541;
	and.b32  	%r5505, %r1493, %r5504;
	or.b32  	%r5506, %r5503, %r5505;
	add.s32 	%r5507, %r1469, %r5502;
	add.s32 	%r5508, %r5507, %r5506;
	add.s32 	%r5509, %r5508, %r292;
	add.s32 	%r5510, %r5509, 338241895;
	// begin inline asm
	shf.r.wrap.b32 %r1543, %r1553, %r1553, %r4618;
	// end inline asm
	// begin inline asm
	shf.r.wrap.b32 %r1547, %r1553, %r1553, %r4622;
	// end inline asm
	xor.b32  	%r5511, %r1547, %r1543;
	// begin inline asm
	shf.r.wrap.b32 %r1551, %r1553, %r1553, %r4626;
	// end inline asm
	xor.b32  	%r5512, %r5511, %r1551;
	xor.b32  	%r5513, %r1529, %r1505;
	and.b32  	%r5514, %r1553, %r5513;
	and.b32  	%r5515, %r1529, %r1505;
	xor.b32  	%r5516, %r5514, %r5515;
	add.s32 	%r5517, %r5512, %r5516;
	add.s32 	%r1565, %r5510, %r1481;
	add.s32 	%r1577, %r5517, %r5510;
	// begin inline asm
	shf.r.wrap.b32 %r1555, %r1565, %r1565, %r4606;
	// end inline asm
	// begin inline asm
	shf.r.wrap.b32 %r1559, %r1565, %r1565, %r4610;
	// end inline asm
	xor.b32  	%r5518, %r1559, %r1555;
	// begin inline asm
	shf.r.wrap.b32 %r1563, %r1565, %r1565, %r4614;
	// end inline asm
	xor.b32  	%r5519, %r5518, %r1563;
	and.b32  	%r5520, %r1565, %r1541;
	not.b32 	%r5521, %r1565;
	and.b32  	%r5522, %r1517, %r5521;
	or.b32  	%r5523, %r5520, %r5522;
	add.s32 	%r5524, %r1493, %r5519;
	add.s32 	%r5525, %r5524, %r5523;
	add.s32 	%r5526, %r5525, %r529;
	add.s32 	%r5527, %r5526, 666307205;
	// begin inline asm
	shf.r.wrap.b32 %r1567, %r1577, %r1577, %r4618;
	// end inline asm
	// begin inline asm
	shf.r.wrap.b32 %r1571, %r1577, %r1577, %r4622;
	// end inline asm
	xor.b32  	%r5528, %r1571, %r1567;
	// begin inline asm
	shf.r.wrap.b32 %r1575, %r1577, %r1577, %r4626;
	// end inline asm
	xor.b32  	%r5529, %r5528, %r1575;
	xor.b32  	%r5530, %r1553, %r1529;
	and.b32  	%r5531, %r1577, %r5530;
	and.b32  	%r5532, %r1553, %r1529;
	xor.b32  	%r5533, %r5531, %r5532;
	add.s32 	%r5534, %r5529, %r5533;
	add.s32 	%r1589, %r5527, %r1505;
	add.s32 	%r1601, %r5534, %r5527;
	// begin inline asm
	shf.r.wrap.b32 %r1579, %r1589, %r1589, %r4606;
	// end inline asm
	// begin inline asm
	shf.r.wrap.b32 %r1583, %r1589, %r1589, %r4610;
	// end inline asm
	xor.b32  	%r5535, %r1583, %r1579;
	// begin inline asm
	shf.r.wrap.b32 %r1587, %r1589, %r1589, %r4614;
	// end inline asm
	xor.b32  	%r5536, %r5535, %r1587;
	and.b32  	%r5537, %r1589, %r1565;
	not.b32 	%r5538, %r1589;
	and.b32  	%r5539, %r1541, %r5538;
	or.b32  	%r5540, %r5537, %r5539;
	add.s32 	%r5541, %r1517, %r5536;
	add.s32 	%r5542, %r5541, %r5540;
	add.s32 	%r5543, %r5542, %r545;
	add.s32 	%r5544, %r5543, 773529912;
	// begin inline asm
	shf.r.wrap.b32 %r1591, %r1601, %r1601, %r4618;
	// end inline asm
	// begin inline asm
	shf.r.wrap.b32 %r1595, %r1601, %r1601, %r4622;
	// end inline asm
	xor.b32  	%r5545, %r1595, %r1591;
	// begin inline asm
	shf.r.wrap.b32 %r1599, %r1601, %r1601, %r4626;
	// end inline asm
	xor.b32  	%r5546, %r5545, %r1599;
	xor.b32  	%r5547, %r1577, %r1553;
	and.b32  	%r5548, %r1601, %r5547;
	and.b32  	%r5549, %r1577, %r1553;
	xor.b32  	%r5550, %r5548, %r5549;
	add.s32 	%r5551, %r5546, %r5550;
	add.s32 	%r1613, %r5544, %r1529;
	add.s32 	%r1625, %r5551, %r5544;
	// begin inline asm
	shf.r.wrap.b32 %r1603, %r1613, %r1613, %r4606;
	// end inline asm
	// begin inline asm
	shf.r.wrap.b32 %r1607, %r1613, %r1613, %r4610;
	// end inline asm
	xor.b32  	%r5552, %r1607, %r1603;
	// begin inline asm
	shf.r.wrap.b32 %r1611, %r1613, %r1613, %r4614;
	// end inline asm
	xor.b32  	%r5553, %r5552, %r1611;
	and.b32  	%r5554, %r1613, %r1589;
	not.b32 	%r5555, %r1613;
	and.b32  	%r5556, %r1565, %r5555;
	or.b32  	%r5557, %r5554, %r5556;
	add.s32 	%r5558, %r1541, %r5553;
	add.s32 	%r5559, %r5558, %r5557;
	add.s32 	%r5560, %r5559, %r561;
	add.s32 	%r5561, %r5560, 1294757372;
	// begin inline asm
	shf.r.wrap.b32 %r1615, %r1625, %r1625, %r4618;
	// end inline asm
	// begin inline asm
	shf.r.wrap.b32 %r1619, %r1625, %r1625, %r4622;
	// end inline asm
	xor.b32  	%r5562, %r1619, %r1615;
	// begin inline asm
	shf.r.wrap.b32 %r1623, %r1625, %r1625, %r4626;
	// end inline asm
	xor.b32  	%r5563, %r5562, %r1623;
	xor.b32  	%r5564, %r1601, %r1577;
	and.b32  	%r5565, %r1625, %r5564;
	and.b32  	%r5566, %r1601, %r1577;
	xor.b32  	%r5567, %r5565, %r5566;
	add.s32 	%r5568, %r5563, %r5567;
	add.s32 	%r1637, %r5561, %r1553;
	add.s32 	%r1649, %r5568, %r5561;
	// begin inline asm
	shf.r.wrap.b32 %r1627, %r1637, %r1637, %r4606;
	// end inline asm
	// begin inline asm
	shf.r.wrap.b32 %r1631, %r1637, %r1637, %r4610;
	// end inline asm
	xor.b32  	%r5569, %r1631, %r1627;
	// begin inline asm
	shf.r.wrap.b32 %r1635, %r1637, %r1637, %r4614;
	// end inline asm
	xor.b32  	%r5570, %r5569, %r1635;
	and.b32  	%r5571, %r1637, %r1613;
	not.b32 	%r5572, %r1637;
	and.b32  	%r5573, %r1589, %r5572;
	or.b32  	%r5574, %r5571, %r5573;
	add.s32 	%r5575, %r1565, %r5570;
	add.s32 	%r5576, %r5575, %r5574;
	add.s32 	%r5577, %r5576, %r577;
	add.s32 	%r5578, %r5577, 1396182291;
	// begin inline asm
	shf.r.wrap.b32 %r1639, %r1649, %r1649, %r4618;
	// end inline asm
	// begin inline asm
	shf.r.wrap.b32 %r1643, %r1649, %r1649, %r4622;
	// end inline asm
	xor.b32  	%r5579, %r1643, %r1639;
	// begin inline asm
	shf.r.wrap.b32 %r1647, %r1649, %r1649, %r4626;
	// end inline asm
	xor.b32  	%r5580, %r5579, %r1647;
	xor.b32  	%r5581, %r1625, %r1601;
	and.b32  	%r5582, %r1649, %r5581;
	and.b32  	%r5583, %r1625, %r1601;
	xor.b32  	%r5584, %r5582, %r5583;
	add.s32 	%r5585, %r5580, %r5584;
	add.s32 	%r1661, %r5578, %r1577;
	add.s32 	%r1673, %r5585, %r5578;
	// begin inline asm
	shf.r.wrap.b32 %r1651, %r1661, %r1661, %r4606;
	// end inline asm
	// begin inline asm
	shf.r.wrap.b32 %r1655, %r1661, %r1661, %r4610;
	// end inline asm
	xor.b32  	%r5586, %r1655, %r1651;
	// begin inline asm
	shf.r.wrap.b32 %r1659, %r1661, %r1661, %r4614;
	// end inline asm
	xor.b32  	%r5587, %r5586, %r1659;
	and.b32  	%r5588, %r1661, %r1637;
	not.b32 	%r5589, %r1661;
	and.b32  	%r5590, %r1613, %r5589;
	or.b32  	%r5591, %r5588, %r5590;
	add.s32 	%r5592, %r1589, %r5587;
	add.s32 	%r5593, %r5592, %r5591;
	add.s32 	%r5594, %r5593, %r593;
	add.s32 	%r5595, %r5594, 1695183700;
	// begin inline asm
	shf.r.wrap.b32 %r1663, %r1673, %r1673, %r4618;
	// end inline asm
	// begin inline asm
	shf.r.wrap.b32 %r1667, %r1673, %r1673, %r4622;
	// end inline asm
	xor.b32  	%r5596, %r1667, %r1663;
	// begin inline asm
	shf.r.wrap.b32 %r1671, %r1673, %r1673, %r4626;
	// end inline asm
	xor.b32  	%r5597, %r5596, %r1671;
	xor.b32  	%r5598, %r1649, %r1625;
	and.b32  	%r5599, %r1673, %r5598;
	and.b32  	%r5600, %r1649, %r1625;
	xor.b32  	%r5601, %r5599, %r5600;
	add.s32 	%r5602, %r5597, %r5601;
	add.s32 	%r1685, %r5595, %r1601;
	add.s32 	%r1697, %r5602, %r5595;
	// begin inline asm
	shf.r.wrap.b32 %r1675, %r1685, %r1685, %r4606;
	// end inline asm
	// begin inline asm
	shf.r.wrap.b32 %r1679, %r1685, %r1685, %r4610;
	// end inline asm
	xor.b32  	%r5603, %r1679, %r1675;
	// begin inline asm
	shf.r.wrap.b32 %r1683, %r1685, %r1685, %r4614;
	// end inline asm
	xor.b32  	%r5604, %r5603, %r1683;
	and.b32  	%r5605, %r1685, %r1661;
	not.b32 	%r5606, %r1685;
	and.b32  	%r5607, %r1637, %r5606;
	or.b32  	%r5608, %r5605, %r5607;
	add.s32 	%r5609, %r1613, %r5604;
	add.s32 	%r5610, %r5609, %r5608;
	add.s32 	%r5611, %r5610, %r609;
	add.s32 	%r5612, %r5611, 1986661051;
	// begin inline asm
	shf.r.wrap.b32 %r1687, %r1697, %r1697, %r4618;
	// end inline asm
	// begin inline asm
	shf.r.wrap.b32 %r1691, %r1697, %r1697, %r4622;
	// end inline asm
	xor.b32  	%r5613, %r1691, %r1687;
	// begin inline asm
	shf.r.wrap.b32 %r1695, %r1697, %r1697, %r4626;
	// end inline asm
	xor.b32  	%r5614, %r5613, %r1695;
	xor.b32  	%r5615, %r1673, %r1649;
	and.b32  	%r5616, %r1697, %r5615;
	and.b32  	%r5617, %r1673, %r1649;
	xor.b32  	%r5618, %r5616, %r5617;
	add.s32 	%r5619, %r5614, %r5618;
	add.s32 	%r1709, %r5612, %r1625;
	add.s32 	%r1721, %r5619, %r5612;
	// begin inline asm
	shf.r.wrap.b32 %r1699, %r1709, %r1709, %r4606;
	// end inline asm
	// begin inline asm
	shf.r.wrap.b32 %r1703, %r1709, %r1709, %r4610;
	// end inline asm
	xor.b32  	%r5620, %r1703, %r1699;
	// begin inline asm
	shf.r.wrap.b32 %r1707, %r1709, %r1709, %r4614;
	// end inline asm
	xor.b32  	%r5621, %r5620, %r1707;
	and.b32  	%r5622, %r1709, %r1685;
	not.b32 	%r5623, %r1709;
	and.b32  	%r5624, %r1661, %r5623;
	or.b32  	%r5625, %r5622, %r5624;
	add.s32 	%r5626, %r1637, %r5621;
	add.s32 	%r5627, %r5626, %r5625;
	add.s32 	%r5628, %r5627, %r625;
	add.s32 	%r5629, %r5628, -2117940946;
	// begin inline asm
	shf.r.wrap.b32 %r1711, %r1721, %r1721, %r4618;
	// end inline asm
	// begin inline asm
	shf.r.wrap.b32 %r1715, %r1721, %r1721, %r4622;
	// end inline asm
	xor.b32  	%r5630, %r1715, %r1711;
	// begin inline asm
	shf.r.wrap.b32 %r1719, %r1721, %r1721, %r4626;
	// end inline asm
	xor.b32  	%r5631, %r5630, %r1719;
	xor.b32  	%r5632, %r1697, %r1673;
	and.b32  	%r5633, %r1721, %r5632;
	and.b32  	%r5634, %r1697, %r1673;
	xor.b32  	%r5635, %r5633, %r5634;
	add.s32 	%r5636, %r5631, %r5635;
	add.s32 	%r1733, %r5629, %r1649;
	add.s32 	%r1745, %r5636, %r5629;
	// begin inline asm
	shf.r.wrap.b32 %r1723, %r1733, %r1733, %r4606;
	// end inline asm
	// begin inline asm
	shf.r.wrap.b32 %r1727, %r1733, %r1733, %r4610;
	// end inline asm
	xor.b32  	%r5637, %r1727, %r1723;
	// begin inline asm
	shf.r.wrap.b32 %r1731, %r1733, %r1733, %r4614;
	// end inline asm
	xor.b32  	%r5638, %r5637, %r1731;
	and.b32  	%r5639, %r1733, %r1709;
	not.b32 	%r5640, %r1733;
	and.b32  	%r5641, %r1685, %r5640;
	or.b32  	%r5642, %r5639, %r5641;
	add.s32 	%r5643, %r1661, %r5638;
	add.s32 	%r5644, %r5643, %r5642;
	add.s32 	%r5645, %r5644, %r641;
	add.s32 	%r5646, %r5645, -1838011259;
	// begin inline asm
	shf.r.wrap.b32 %r1735, %r1745, %r1745, %r4618;
	// end inline asm
	// begin inline asm
	shf.r.wrap.b32 %r1739, %r1745, %r1745, %r4622;
	// end inline asm
	xor.b32  	%r5647, %r1739, %r1735;
	// begin inline asm
	shf.r.wrap.b32 %r1743, %r1745, %r1745, %r4626;
	// end inline asm
	xor.b32  	%r5648, %r5647, %r1743;
	xor.b32  	%r5649, %r1721, %r1697;
	and.b32  	%r5650, %r1745, %r5649;
	and.b32  	%r5651, %r1721, %r1697;
	xor.b32  	%r5652, %r5650, %r5651;
	add.s32 	%r5653, %r5648, %r5652;
	add.s32 	%r1757, %r5646, %r1673;
	add.s32 	%r1769, %r5653, %r5646;
	// begin inline asm
	shf.r.wrap.b32 %r1747, %r1757, %r1757, %r4606;
	// end inline asm
	// begin inline asm
	shf.r.wrap.b32 %r1751, %r1757, %r1757, %r4610;
	// end inline asm
	xor.b32  	%r5654, %r1751, %r1747;
	// begin inline asm
	shf.r.wrap.b32 %r1755, %r1757, %r1757, %r4614;
	// end inline asm
	xor.b32  	%r5655, %r5654, %r1755;
	and.b32  	%r5656, %r1757, %r1733;
	not.b32 	%r5657, %r1757;
	and.b32  	%r5658, %r1709, %r5657;
	or.b32  	%r5659, %r5656, %r5658;
	add.s32 	%r5660, %r1685, %r5655;
	add.s32 	%r5661, %r5660, %r5659;
	add.s32 	%r5662, %r5661, %r657;
	add.s32 	%r5663, %r5662, -1564481375;
	// begin inline asm
	shf.r.wrap.b32 %r1759, %r1769, %r1769, %r4618;
	// end inline asm
	// begin inline asm
	shf.r.wrap.b32 %r1763, %r1769, %r1769, %r4622;
	// end inline asm
	xor.b32  	%r5664, %r1763, %r1759;
	// begin inline asm
	shf.r.wrap.b32 %r1767, %r1769, %r1769, %r4626;
	// end inline asm
	xor.b32  	%r5665, %r5664, %r1767;
	xor.b32  	%r5666, %r1745, %r1721;
	and.b32  	%r5667, %r1769, %r5666;
	and.b32  	%r5668, %r1745, %r1721;
	xor.b32  	%r5669, %r5667, %r5668;
	add.s32 	%r5670, %r5665, %r5669;
	add.s32 	%r1781, %r5663, %r1697;
	add.s32 	%r1793, %r5670, %r5663;
	// begin inline asm
	shf.r.wrap.b32 %r1771, %r1781, %r1781, %r4606;
	// end inline asm
	// begin inline asm
	shf.r.wrap.b32 %r1775, %r1781, %r1781, %r4610;
	// end inline asm
	xor.b32  	%r5671, %r1775, %r1771;
	// begin inline asm
	shf.r.wrap.b32 %r1779, %r1781, %r1781, %r4614;
	// end inline asm
	xor.b32  	%r5672, %r5671, %r1779;
	and.b32  	%r5673, %r1781, %r1757;
	not.b32 	%r5674, %r1781;
	and.b32  	%r5675, %r1733, %r5674;
	or.b32  	%r5676, %r5673, %r5675;
	add.s32 	%r5677, %r1709, %r5672;
	add.s32 	%r5678, %r5677, %r5676;
	add.s32 	%r5679, %r5678, %r673;
	add.s32 	%r5680, %r5679, -1474664885;
	// begin inline asm
	shf.r.wrap.b32 %r1783, %r1793, %r1793, %r4618;
	// end inline asm
	// begin inline asm
	shf.r.wrap.b32 %r1787, %r1793, %r1793, %r4622;
	// end inline asm
	xor.b32  	%r5681, %r1787, %r1783;
	// begin inline asm
	shf.r.wrap.b32 %r1791, %r1793, %r1793, %r4626;
	// end inline asm
	xor.b32  	%r5682, %r5681, %r1791;
	xor.b32  	%r5683, %r1769, %r1745;
	and.b32  	%r5684, %r1793, %r5683;
	and.b32  	%r5685, %r1769, %r1745;
	xor.b32  	%r5686, %r5684, %r5685;
	add.s32 	%r5687, %r5682, %r5686;
	add.s32 	%r1805, %r5680, %r1721;
	add.s32 	%r1817, %r5687, %r5680;
	// begin inline asm
	shf.r.wrap.b32 %r1795, %r1805, %r1805, %r4606;
	// end inline asm
	// begin inline asm
	shf.r.wrap.b32 %r1799, %r1805, %r1805, %r4610;
	// end inline asm
	xor.b32  	%r5688, %r1799, %r1795;
	// begin inline asm
	shf.r.wrap.b32 %r1803, %r1805, %r1805, %r4614;
	// end inline asm
	xor.b32  	%r5689, %r5688, %r1803;
	and.b32  	%r5690, %r1805, %r1781;
	not.b32 	%r5691, %r1805;
	and.b32  	%r5692, %r1757, %r5691;
	or.b32  	%r5693, %r5690, %r5692;
	add.s32 	%r5694, %r1733, %r5689;
	add.s32 	%r5695, %r5694, %r5693;
	add.s32 	%r5696, %r5695, %r689;
	add.s32 	%r5697, %r5696, -1035236496;
	// begin inline asm
	shf.r.wrap.b32 %r1807, %r1817, %r1817, %r4618;
	// end inline asm
	// begin inline asm
	shf.r.wrap.b32 %r1811, %r1817, %r1817, %r4622;
	// end inline asm
	xor.b32  	%r5698, %r1811, %r1807;
	// begin inline asm
	shf.r.wrap.b32 %r1815, %r1817, %r1817, %r4626;
	// end inline asm
	xor.b32  	%r5699, %r5698, %r1815;
	xor.b32  	%r5700, %r1793, %r1769;
	and.b32  	%r5701, %r1817, %r5700;
	and.b32  	%r5702, %r1793, %r1769;
	xor.b32  	%r5703, %r5701, %r5702;
	add.s32 	%r5704, %r5699, %r5703;
	add.s32 	%r1829, %r5697, %r1745;
	add.s32 	%r1841, %r5704, %r5697;
	// begin inline asm
	shf.r.wrap.b32 %r1819, %r1829, %r1829, %r4606;
	// end inline asm
	// begin inline asm
	shf.r.wrap.b32 %r1823, %r1829, %r1829, %r4610;
	// end inline asm
	xor.b32  	%r5705, %r1823, %r1819;
	// begin inline asm
	shf.r.wrap.b32 %r1827, %r1829, %r1829, %r4614;
	// end inline asm
	xor.b32  	%r5706, %r5705, %r1827;
	and.b32  	%r5707, %r1829, %r1805;
	not.b32 	%r5708, %r1829;
	and.b32  	%r5709, %r1781, %r5708;
	or.b32  	%r5710, %r5707, %r5709;
	add.s32 	%r5711, %r1757, %r5706;
	add.s32 	%r5712, %r5711, %r5710;
	add.s32 	%r5713, %r5712, %r705;
	add.s32 	%r5714, %r5713, -949202525;
	// begin inline asm
	shf.r.wrap.b32 %r1831, %r1841, %r1841, %r4618;
	// end inline asm
	// begin inline asm
	shf.r.wrap.b32 %r1835, %r1841, %r1841, %r4622;
	// end inline asm
	xor.b32  	%r5715, %r1835, %r1831;
	// begin inline asm
	shf.r.wrap.b32 %r1839, %r1841, %r1841, %r4626;
	// end inline asm
	xor.b32  	%r5716, %r5715, %r1839;
	xor.b32  	%r5717, %r1817, %r1793;
	and.b32  	%r5718, %r1841, %r5717;
	and.b32  	%r5719, %r1817, %r1793;
	xor.b32  	%r5720, %r5718, %r5719;
	add.s32 	%r5721, %r5716, %r5720;
	add.s32 	%r1853, %r5714, %r1769;
	add.s32 	%r1865, %r5721, %r5714;
	// begin inline asm
	shf.r.wrap.b32 %r1843, %r1853, %r1853, %r4606;
	// end inline asm
	// begin inline asm
	shf.r.wrap.b32 %r1847, %r1853, %r1853, %r4610;
	// end inline asm
	xor.b32  	%r5722, %r1847, %r1843;
	// begin inline asm
	shf.r.wrap.b32 %r1851, %r1853, %r1853, %r4614;
	// end inline asm
	xor.b32  	%r5723, %r5722, %r1851;
	and.b32  	%r5724, %r1853, %r1829;
	not.b32 	%r5725, %r1853;
	and.b32  	%r5726, %r1805, %r5725;
	or.b32  	%r5727, %r5724, %r5726;
	add.s32 	%r5728, %r1781, %r5723;
	add.s32 	%r5729, %r5728, %r5727;
	add.s32 	%r5730, %r5729, %r721;
	add.s32 	%r5731, %r5730, -778901479;
	// begin inline asm
	shf.r.wrap.b32 %r1855, %r1865, %r1865, %r4618;
	// end inline asm
	// begin inline asm
	shf.r.wrap.b32 %r1859, %r1865, %r1865, %r4622;
	// end inline asm
	xor.b32  	%r5732, %r1859, %r1855;
	// begin inline asm
	shf.r.wrap.b32 %r1863, %r1865, %r1865, %r4626;
	// end inline asm
	xor.b32  	%r5733, %r5732, %r1863;
	xor.b32  	%r5734, %r1841, %r1817;
	and.b32  	%r5735, %r1865, %r5734;
	and.b32  	%r5736, %r1841, %r1817;
	xor.b32  	%r5737, %r5735, %r5736;
	add.s32 	%r5738, %r5733, %r5737;
	add.s32 	%r1877, %r5731, %r1793;
	add.s32 	%r1889, %r5738, %r5731;
	// begin inline asm
	shf.r.wrap.b32 %r1867, %r1877, %r1877, %r4606;
	// end inline asm
	// begin inline asm
	shf.r.wrap.b32 %r1871, %r1877, %r1877, %r4610;
	// end inline asm
	xor.b32  	%r5739, %r1871, %r1867;
	// begin inline asm
	shf.r.wrap.b32 %r1875, %r1877, %r1877, %r4614;
	// end inline asm
	xor.b32  	%r5740, %r5739, %r1875;
	and.b32  	%r5741, %r1877, %r1853;
	not.b32 	%r5742, %r1877;
	and.b32  	%r5743, %r1829, %r5742;
	or.b32  	%r5744, %r5741, %r5743;
	add.s32 	%r5745, %r1805, %r5740;
	add.s32 	%r5746, %r5745, %r5744;
	add.s32 	%r5747, %r5746, %r737;
	add.s32 	%r5748, %r5747, -694614492;
	// begin inline asm
	shf.r.wrap.b32 %r1879, %r1889, %r1889, %r4618;
	// end inline asm
	// begin inline asm
	shf.r.wrap.b32 %r1883, %r1889, %r1889, %r4622;
	// end inline asm
	xor.b32  	%r5749, %r1883, %r1879;
	// begin inline asm
	shf.r.wrap.b32 %r1887, %r1889, %r1889, %r4626;
	// end inline asm
	xor.b32  	%r5750, %r5749, %r1887;
	xor.b32  	%r5751, %r1865, %r1841;
	and.b32  	%r5752, %r1889, %r5751;
	and.b32  	%r5753, %r1865, %r1841;
	xor.b32  	%r5754, %r5752, %r5753;
	add.s32 	%r5755, %r5750, %r5754;
	add.s32 	%r1901, %r5748, %r1817;
	add.s32 	%r1913, %r5755, %r5748;
	// begin inline asm
	shf.r.wrap.b32 %r1891, %r1901, %r1901, %r4606;
	// end inline asm
	// begin inline asm
	shf.r.wrap.b32 %r1895, %r1901, %r1901, %r4610;
	// end inline asm
	xor.b32  	%r5756, %r1895, %r1891;
	// begin inline asm
	shf.r.wrap.b32 %r1899, %r1901, %r1901, %r4614;
	// end inline asm
	xor.b32  	%r5757, %r5756, %r1899;
	and.b32  	%r5758, %r1901, %r1877;
	not.b32 	%r5759, %r1901;
	and.b32  	%r5760, %r1853, %r5759;
	or.b32  	%r5761, %r5758, %r5760;
	add.s32 	%r5762, %r1829, %r5757;
	add.s32 	%r5763, %r5762, %r5761;
	add.s32 	%r5764, %r5763, %r753;
	add.s32 	%r5765, %r5764, -200395387;
	// begin inline asm
	shf.r.wrap.b32 %r1903, %r1913, %r1913, %r4618;
	// end inline asm
	// begin inline asm
	shf.r.wrap.b32 %r1907, %r1913, %r1913, %r4622;
	// end inline asm
	xor.b32  	%r5766, %r1907, %r1903;
	// begin inline asm
	shf.r.wrap.b32 %r1911, %r1913, %r1913, %r4626;
	// end inline asm
	xor.b32  	%r5767, %r5766, %r1911;
	xor.b32  	%r5768, %r1889, %r1865;
	and.b32  	%r5769, %r1913, %r5768;
	and.b32  	%r5770, %r1889, %r1865;
	xor.b32  	%r5771, %r5769, %r5770;
	add.s32 	%r5772, %r5767, %r5771;
	add.s32 	%r1925, %r5765, %r1841;
	add.s32 	%r1937, %r5772, %r5765;
	// begin inline asm
	shf.r.wrap.b32 %r1915, %r1925, %r1925, %r4606;
	// end inline asm
	// begin inline asm
	shf.r.wrap.b32 %r1919, %r1925, %r1925, %r4610;
	// end inline asm
	xor.b32  	%r5773, %r1919, %r1915;
	// begin inline asm
	shf.r.wrap.b32 %r1923, %r1925, %r1925, %r4614;
	// end inline asm
	xor.b32  	%r5774, %r5773, %r1923;
	and.b32  	%r5775, %r1925, %r1901;
	not.b32 	%r5776, %r1925;
	and.b32  	%r5777, %r1877, %r5776;
	or.b32  	%r5778, %r5775, %r5777;
	add.s32 	%r5779, %r1853, %r5774;
	add.s32 	%r5780, %r5779, %r5778;
	add.s32 	%r5781, %r5780, %r769;
	add.s32 	%r5782, %r5781, 275423344;
	// begin inline asm
	shf.r.wrap.b32 %r1927, %r1937, %r1937, %r4618;
	// end inline asm
	// begin inline asm
	shf.r.wrap.b32 %r1931, %r1937, %r1937, %r4622;
	// end inline asm
	xor.b32  	%r5783, %r1931, %r1927;
	// begin inline asm
	shf.r.wrap.b32 %r1935, %r1937, %r1937, %r4626;
	// end inline asm
	xor.b32  	%r5784, %r5783, %r1935;
	xor.b32  	%r5785, %r1913, %r1889;
	and.b32  	%r5786, %r1937, %r5785;
	and.b32  	%r5787, %r1913, %r1889;
	xor.b32  	%r5788, %r5786, %r5787;
	add.s32 	%r5789, %r5784, %r5788;
	add.s32 	%r1949, %r5782, %r1865;
	add.s32 	%r1961, %r5789, %r5782;
	// begin inline asm
	shf.r.wrap.b32 %r1939, %r1949, %r1949, %r4606;
	// end inline asm
	// begin inline asm
	shf.r.wrap.b32 %r1943, %r1949, %r1949, %r4610;
	// end inline asm
	xor.b32  	%r5790, %r1943, %r1939;
	// begin inline asm
	shf.r.wrap.b32 %r1947, %r1949, %r1949, %r4614;
	// end inline asm
	xor.b32  	%r5791, %r5790, %r1947;
	and.b32  	%r5792, %r1949, %r1925;
	not.b32 	%r5793, %r1949;
	and.b32  	%r5794, %r1901, %r5793;
	or.b32  	%r5795, %r5792, %r5794;
	add.s32 	%r5796, %r1877, %r5791;
	add.s32 	%r5797, %r5796, %r5795;
	add.s32 	%r5798, %r5797, %r785;
	add.s32 	%r5799, %r5798, 430227734;
	// begin inline asm
	shf.r.wrap.b32 %r1951, %r1961, %r1961, %r4618;
	// end inline asm
	// begin inline asm
	shf.r.wrap.b32 %r1955, %r1961, %r1961, %r4622;
	// end inline asm
	xor.b32  	%r5800, %r1955, %r1951;
	// begin inline asm
	shf.r.wrap.b32 %r1959, %r1961, %r1961, %r4626;
	// end inline asm
	xor.b32  	%r5801, %r5800, %r1959;
	xor.b32  	%r5802, %r1937, %r1913;
	and.b32  	%r5803, %r1961, %r5802;
	and.b32  	%r5804, %r1937, %r1913;
	xor.b32  	%r5805, %r5803, %r5804;
	add.s32 	%r5806, %r5801, %r5805;
	add.s32 	%r1973, %r5799, %r1889;
	add.s32 	%r1985, %r5806, %r5799;
	// begin inline asm
	shf.r.wrap.b32 %r1963, %r1973, %r1973, %r4606;
	// end inline asm
	// begin inline asm
	shf.r.wrap.b32 %r1967, %r1973, %r1973, %r4610;
	// end inline asm
	xor.b32  	%r5807, %r1967, %r1963;
	// begin inline asm
	shf.r.wrap.b32 %r1971, %r1973, %r1973, %r4614;
	// end inline asm
	xor.b32  	%r5808, %r5807, %r1971;
	and.b32  	%r5809, %r1973, %r1949;
	not.b32 	%r5810, %r1973;
	and.b32  	%r5811, %r1925, %r5810;
	or.b32  	%r5812, %r5809, %r5811;
	add.s32 	%r5813, %r1901, %r5808;
	add.s32 	%r5814, %r5813, %r5812;
	add.s32 	%r5815, %r5814, %r585;
	add.s32 	%r5816, %r5815, 506948616;
	// begin inline asm
	shf.r.wrap.b32 %r1975, %r1985, %r1985, %r4618;
	// end inline asm
	// begin inline asm
	shf.r.wrap.b32 %r1979, %r1985, %r1985, %r4622;
	// end inline asm
	xor.b32  	%r5817, %r1979, %r1975;
	// begin inline asm
	shf.r.wrap.b32 %r1983, %r1985, %r1985, %r4626;
	// end inline asm
	xor.b32  	%r5818, %r5817, %r1983;
	xor.b32  	%r5819, %r1961, %r1937;
	and.b32  	%r5820, %r1985, %r5819;
	and.b32  	%r5821, %r1961, %r1937;
	xor.b32  	%r5822, %r5820, %r5821;
	add.s32 	%r5823, %r5818, %r5822;
	add.s32 	%r1997, %r5816, %r1913;
	add.s32 	%r2009, %r5823, %r5816;
	// begin inline asm
	shf.r.wrap.b32 %r1987, %r1997, %r1997, %r4606;
	// end inline asm
	// begin inline asm
	shf.r.wrap.b32 %r1991, %r1997, %r1997, %r4610;
	// end inline asm
	xor.b32  	%r5824, %r1991, %r1987;
	// begin inline asm
	shf.r.wrap.b32 %r1995, %r1997, %r1997, %r4614;
	// end inline asm
	xor.b32  	%r5825, %r5824, %r1995;
	and.b32  	%r5826, %r1997, %r1973;
	not.b32 	%r5827, %r1997;
	and.b32  	%r5828, %r1949, %r5827;
	or.b32  	%r5829, %r5826, %r5828;
	add.s32 	%r5830, %r1925, %r5825;
	add.s32 	%r5831, %r5830, %r5829;
	add.s32 	%r5832, %r5831, %r601;
	add.s32 	%r5833, %r5832, 659060556;
	// begin inline asm
	shf.r.wrap.b32 %r1999, %r2009, %r2009, %r4618;
	// end inline asm
	// begin inline asm
	shf.r.wrap.b32 %r2003, %r2009, %r2009, %r4622;
	// end inline asm
	xor.b32  	%r5834, %r2003, %r1999;
	// begin inline asm
	shf.r.wrap.b32 %r2007, %r2009, %r2009, %r4626;
	// end inline asm
	xor.b32  	%r5835, %r5834, %r2007;
	xor.b32  	%r5836, %r1985, %r1961;
	and.b32  	%r5837, %r2009, %r5836;
	and.b32  	%r5838, %r1985, %r1961;
	xor.b32  	%r5839, %r5837, %r5838;
	add.s32 	%r5840, %r5835, %r5839;
	add.s32 	%r2021, %r5833, %r1937;
	add.s32 	%r2033, %r5840, %r5833;
	// begin inline asm
	shf.r.wrap.b32 %r2011, %r2021, %r2021, %r4606;
	// end inline asm
	// begin inline asm
	shf.r.wrap.b32 %r2015, %r2021, %r2021, %r4610;
	// end inline asm
	xor.b32  	%r5841, %r2015, %r2011;
	// begin inline asm
	shf.r.wrap.b32 %r2019, %r2021, %r2021, %r4614;
	// end inline asm
	xor.b32  	%r5842, %r5841, %r2019;
	and.b32  	%r5843, %r2021, %r1997;
	not.b32 	%r5844, %r2021;
	and.b32  	%r5845, %r1973, %r5844;
	or.b32  	%r5846, %r5843, %r5845;
	add.s32 	%r5847, %r1949, %r5842;
	add.s32 	%r5848, %r5847, %r5846;
	add.s32 	%r5849, %r5848, %r617;
	add.s32 	%r5850, %r5849, 883997877;
	// begin inline asm
	shf.r.wrap.b32 %r2023, %r2033, %r2033, %r4618;
	// end inline asm
	// begin inline asm
	shf.r.wrap.b32 %r2027, %r2033, %r2033, %r4622;
	// end inline asm
	xor.b32  	%r5851, %r2027, %r2023;
	// begin inline asm
	shf.r.wrap.b32 %r2031, %r2033, %r2033, %r4626;
	// end inline asm
	xor.b32  	%r5852, %r5851, %r2031;
	xor.b32  	%r5853, %r2009, %r1985;
	and.b32  	%r5854, %r2033, %r5853;
	and.b32  	%r5855, %r2009, %r1985;
	xor.b32  	%r5856, %r5854, %r5855;
	add.s32 	%r5857, %r5852, %r5856;
	add.s32 	%r2045, %r5850, %r1961;
	add.s32 	%r2057, %r5857, %r5850;
	// begin inline asm
	shf.r.wrap.b32 %r2035, %r2045, %r2045, %r4606;
	// end inline asm
	// begin inline asm
	shf.r.wrap.b32 %r2039, %r2045, %r2045, %r4610;
	// end inline asm
	xor.b32  	%r5858, %r2039, %r2035;
	// begin inline asm
	shf.r.wrap.b32 %r2043, %r2045, %r2045, %r4614;
	// end inline asm
	xor.b32  	%r5859, %r5858, %r2043;
	and.b32  	%r5860, %r2045, %r2021;
	not.b32 	%r5861, %r2045;
	and.b32  	%r5862, %r1997, %r5861;
	or.b32  	%r5863, %r5860, %r5862;
	add.s32 	%r5864, %r1973, %r5859;
	add.s32 	%r5865, %r5864, %r5863;
	add.s32 	%r5866, %r5865, %r633;
	add.s32 	%r5867, %r5866, 958139571;
	// begin inline asm
	shf.r.wrap.b32 %r2047, %r2057, %r2057, %r4618;
	// end inline asm
	// begin inline asm
	shf.r.wrap.b32 %r2051, %r2057, %r2057, %r4622;
	// end inline asm
	xor.b32  	%r5868, %r2051, %r2047;
	// begin inline asm
	shf.r.wrap.b32 %r2055, %r2057, %r2057, %r4626;
	// end inline asm
	xor.b32  	%r5869, %r5868, %r2055;
	xor.b32  	%r5870, %r2033, %r2009;
	and.b32  	%r5871, %r2057, %r5870;
	and.b32  	%r5872, %r2033, %r2009;
	xor.b32  	%r5873, %r5871, %r5872;
	add.s32 	%r5874, %r5869, %r5873;
	add.s32 	%r2069, %r5867, %r1985;
	add.s32 	%r2081, %r5874, %r5867;
	// begin inline asm
	shf.r.wrap.b32 %r2059, %r2069, %r2069, %r4606;
	// end inline asm
	// begin inline asm
	shf.r.wrap.b32 %r2063, %r2069, %r2069, %r4610;
	// end inline asm
	xor.b32  	%r5875, %r2063, %r2059;
	// begin inline asm
	shf.r.wrap.b32 %r2067, %r2069, %r2069, %r4614;
	// end inline asm
	xor.b32  	%r5876, %r5875, %r2067;
	and.b32  	%r5877, %r2069, %r2045;
	not.b32 	%r5878, %r2069;
	and.b32  	%r5879, %r2021, %r5878;
	or.b32  	%r5880, %r5877, %r5879;
	add.s32 	%r5881, %r1997, %r5876;
	add.s32 	%r5882, %r5881, %r5880;
	add.s32 	%r5883, %r5882, %r649;
	add.s32 	%r5884, %r5883, 1322822218;
	// begin inline asm
	shf.r.wrap.b32 %r2071, %r2081, %r2081, %r4618;
	// end inline asm
	// begin inline asm
	shf.r.wrap.b32 %r2075, %r2081, %r2081, %r4622;
	// end inline asm
	xor.b32  	%r5885, %r2075, %r2071;
	// begin inline asm
	shf.r.wrap.b32 %r2079, %r2081, %r2081, %r4626;
	// end inline asm
	xor.b32  	%r5886, %r5885, %r2079;
	xor.b32  	%r5887, %r2057, %r2033;
	and.b32  	%r5888, %r2081, %r5887;
	and.b32  	%r5889, %r2057, %r2033;
	xor.b32  	%r5890, %r5888, %r5889;
	add.s32 	%r5891, %r5886, %r5890;
	add.s32 	%r2093, %r5884, %r2009;
	add.s32 	%r2105, %r5891, %r5884;
	// begin inline asm
	shf.r.wrap.b32 %r2083, %r2093, %r2093, %r4606;
	// end inline asm
	// begin inline asm
	shf.r.wrap.b32 %r2087, %r2093, %r2093, %r4610;
	// end inline asm
	xor.b32  	%r5892, %r2087, %r2083;
	// begin inline asm
	shf.r.wrap.b32 %r2091, %r2093, %r2093, %r4614;
	// end inline asm
	xor.b32  	%r5893, %r5892, %r2091;
	and.b32  	%r5894, %r2093, %r2069;
	not.b32 	%r5895, %r2093;
	and.b32  	%r5896, %r2045, %r5895;
	or.b32  	%r5897, %r5894, %r5896;
	add.s32 	%r5898, %r2021, %r5893;
	add.s32 	%r5899, %r5898, %r5897;
	add.s32 	%r5900, %r5899, %r665;
	add.s32 	%r5901, %r5900, 1537002063;
	// begin inline asm
	shf.r.wrap.b32 %r2095, %r2105, %r2105, %r4618;
	// end inline asm
	// begin inline asm
	shf.r.wrap.b32 %r2099, %r2105, %r2105, %r4622;
	// end inline asm
	xor.b32  	%r5902, %r2099, %r2095;
	// begin inline asm
	shf.r.wrap.b32 %r2103, %r2105, %r2105, %r4626;
	// end inline asm
	xor.b32  	%r5903, %r5902, %r2103;
	xor.b32  	%r5904, %r2081, %r2057;
	and.b32  	%r5905, %r2105, %r5904;
	and.b32  	%r5906, %r2081, %r2057;
	xor.b32  	%r5907, %r5905, %r5906;
	add.s32 	%r5908, %r5903, %r5907;
	add.s32 	%r2117, %r5901, %r2033;
	add.s32 	%r2129, %r5908, %r5901;
	// begin inline asm
	shf.r.wrap.b32 %r2107, %r2117, %r2117, %r4606;
	// end inline asm
	// begin inline asm
	shf.r.wrap.b32 %r2111, %r2117, %r2117, %r4610;
	// end inline asm
	xor.b32  	%r5909, %r2111, %r2107;
	// begin inline asm
	shf.r.wrap.b32 %r2115, %r2117, %r2117, %r4614;
	// end inline asm
	xor.b32  	%r5910, %r5909, %r2115;
	and.b32  	%r5911, %r2117, %r2093;
	not.b32 	%r5912, %r2117;
	and.b32  	%r5913, %r2069, %r5912;
	or.b32  	%r5914, %r5911, %r5913;
	add.s32 	%r5915, %r2045, %r5910;
	add.s32 	%r5916, %r5915, %r5914;
	add.s32 	%r5917, %r5916, %r681;
	add.s32 	%r5918, %r5917, 1747873779;
	// begin inline asm
	shf.r.wrap.b32 %r2119, %r2129, %r2129, %r4618;
	// end inline asm
	// begin inline asm
	shf.r.wrap.b32 %r2123, %r2129, %r2129, %r4622;
	// end inline asm
	xor.b32  	%r5919, %r2123, %r2119;
	// begin inline asm
	shf.r.wrap.b32 %r2127, %r2129, %r2129, %r4626;
	// end inline asm
	xor.b32  	%r5920, %r5919, %r2127;
	xor.b32  	%r5921, %r2105, %r2081;
	and.b32  	%r5922, %r2129, %r5921;
	and.b32  	%r5923, %r2105, %r2081;
	xor.b32  	%r5924, %r5922, %r5923;
	add.s32 	%r5925, %r5920, %r5924;
	add.s32 	%r2141, %r5918, %r2057;
	add.s32 	%r2153, %r5925, %r5918;
	// begin inline asm
	shf.r.wrap.b32 %r2131, %r2141, %r2141, %r4606;
	// end inline asm
	// begin inline asm
	shf.r.wrap.b32 %r2135, %r2141, %r2141, %r4610;
	// end inline asm
	xor.b32  	%r5926, %r2135, %r2131;
	// begin inline asm
	shf.r.wrap.b32 %r2139, %r2141, %r2141, %r4614;
	// end inline asm
	xor.b32  	%r5927, %r5926, %r2139;
	and.b32  	%r5928, %r2141, %r2117;
	not.b32 	%r5929, %r2141;
	and.b32  	%r5930, %r2093, %r5929;
	or.b32  	%r5931, %r5928, %r5930;
	add.s32 	%r5932, %r2069, %r5927;
	add.s32 	%r5933, %r5932, %r5931;
	add.s32 	%r5934, %r5933, %r697;
	add.s32 	%r5935, %r5934, 1955562222;
	// begin inline asm
	shf.r.wrap.b32 %r2143, %r2153, %r2153, %r4618;
	// end inline asm
	// begin inline asm
	shf.r.wrap.b32 %r2147, %r2153, %r2153, %r4622;
	// end inline asm
	xor.b32  	%r5936, %r2147, %r2143;
	// begin inline asm
	shf.r.wrap.b32 %r2151, %r2153, %r2153, %r4626;
	// end inline asm
	xor.b32  	%r5937, %r5936, %r2151;
	xor.b32  	%r5938, %r2129, %r2105;
	and.b32  	%r5939, %r2153, %r5938;
	and.b32  	%r5940, %r2129, %r2105;
	xor.b32  	%r5941, %r5939, %r5940;
	add.s32 	%r5942, %r5937, %r5941;
	add.s32 	%r2165, %r5935, %r2081;
	add.s32 	%r2177, %r5942, %r5935;
	// begin inline asm
	shf.r.wrap.b32 %r2155, %r2165, %r2165, %r4606;
	// end inline asm
	// begin inline asm
	shf.r.wrap.b32 %r2159, %r2165, %r2165, %r4610;
	// end inline asm
	xor.b32  	%r5943, %r2159, %r2155;
	// begin inline asm
	shf.r.wrap.b32 %r2163, %r2165, %r2165, %r4614;
	// end inline asm
	xor.b32  	%r5944, %r5943, %r2163;
	and.b32  	%r5945, %r2165, %r2141;
	not.b32 	%r5946, %r2165;
	and.b32  	%r5947, %r2117, %r5946;
	or.b32  	%r5948, %r5945, %r5947;
	add.s32 	%r5949, %r2093, %r5944;
	add.s32 	%r5950, %r5949, %r5948;
	add.s32 	%r5951, %r5950, %r713;
	add.s32 	%r5952, %r5951, 2024104815;
	// begin inline asm
	shf.r.wrap.b32 %r2167, %r2177, %r2177, %r4618;
	// end inline asm
	// begin inline asm
	shf.r.wrap.b32 %r2171, %r2177, %r2177, %r4622;
	// end inline asm
	xor.b32  	%r5953, %r2171, %r2167;
	// begin inline asm
	shf.r.wrap.b32 %r2175, %r2177, %r2177, %r4626;
	// end inline asm
	xor.b32  	%r5954, %r5953, %r2175;
	xor.b32  	%r5955, %r2153, %r2129;
	and.b32  	%r5956, %r2177, %r5955;
	and.b32  	%r5957, %r2153, %r2129;
	xor.b32  	%r5958, %r5956, %r5957;
	add.s32 	%r5959, %r5954, %r5958;
	add.s32 	%r2189, %r5952, %r2105;
	add.s32 	%r2201, %r5959, %r5952;
	// begin inline asm
	shf.r.wrap.b32 %r2179, %r2189, %r2189, %r4606;
	// end inline asm
	// begin inline asm
	shf.r.wrap.b32 %r2183, %r2189, %r2189, %r4610;
	// end inline asm
	xor.b32  	%r5960, %r2183, %r2179;
	// begin inline asm
	shf.r.wrap.b32 %r2187, %r2189, %r2189, %r4614;
	// end inline asm
	xor.b32  	%r5961, %r5960, %r2187;
	and.b32  	%r5962, %r2189, %r2165;
	not.b32 	%r5963, %r2189;
	and.b32  	%r5964, %r2141, %r5963;
	or.b32  	%r5965, %r5962, %r5964;
	add.s32 	%r5966, %r2117, %r5961;
	add.s32 	%r5967, %r5966, %r5965;
	add.s32 	%r5968, %r5967, %r729;
	add.s32 	%r5969, %r5968, -2067236844;
	// begin inline asm
	shf.r.wrap.b32 %r2191, %r2201, %r2201, %r4618;
	// end inline asm
	// begin inline asm
	shf.r.wrap.b32 %r2195, %r2201, %r2201, %r4622;
	// end inline asm
	xor.b32  	%r5970, %r2195, %r2191;
	// begin inline asm
	shf.r.wrap.b32 %r2199, %r2201, %r2201, %r4626;
	// end inline asm
	xor.b32  	%r5971, %r5970, %r2199;
	xor.b32  	%r5972, %r2177, %r2153;
	and.b32  	%r5973, %r2201, %r5972;
	and.b32  	%r5974, %r2177, %r2153;
	xor.b32  	%r5975, %r5973, %r5974;
	add.s32 	%r5976, %r5971, %r5975;
	add.s32 	%r2213, %r5969, %r2129;
	add.s32 	%r2225, %r5976, %r5969;
	// begin inline asm
	shf.r.wrap.b32 %r2203, %r2213, %r2213, %r4606;
	// end inline asm
	// begin inline asm
	shf.r.wrap.b32 %r2207, %r2213, %r2213, %r4610;
	// end inline asm
	xor.b32  	%r5977, %r2207, %r2203;
	// begin inline asm
	shf.r.wrap.b32 %r2211, %r2213, %r2213, %r4614;
	// end inline asm
	xor.b32  	%r5978, %r5977, %r2211;
	and.b32  	%r5979, %r2213, %r2189;
	not.b32 	%r5980, %r2213;
	and.b32  	%r5981, %r2165, %r5980;
	or.b32  	%r5982, %r5979, %r5981;
	add.s32 	%r5983, %r2141, %r5978;
	add.s32 	%r5984, %r5983, %r5982;
	add.s32 	%r5985, %r5984, %r745;
	add.s32 	%r5986, %r5985, -1933114872;
	// begin inline asm
	shf.r.wrap.b32 %r2215, %r2225, %r2225, %r4618;
	// end inline asm
	// begin inline asm
	shf.r.wrap.b32 %r2219, %r2225, %r2225, %r4622;
	// end inline asm
	xor.b32  	%r5987, %r2219, %r2215;
	// begin inline asm
	shf.r.wrap.b32 %r2223, %r2225, %r2225, %r4626;
	// end inline asm
	xor.b32  	%r5988, %r5987, %r2223;
	xor.b32  	%r5989, %r2201, %r2177;
	and.b32  	%r5990, %r2225, %r5989;
	and.b32  	%r5991, %r2201, %r2177;
	xor.b32  	%r5992, %r5990, %r5991;
	add.s32 	%r5993, %r5988, %r5992;
	add.s32 	%r2237, %r5986, %r2153;
	add.s32 	%r2249, %r5993, %r5986;
	// begin inline asm
	shf.r.wrap.b32 %r2227, %r2237, %r2237, %r4606;
	// end inline asm
	// begin inline asm
	shf.r.wrap.b32 %r2231, %r2237, %r2237, %r4610;
	// end inline asm
	xor.b32  	%r5994, %r2231, %r2227;
	// begin inline asm
	shf.r.wrap.b32 %r2235, %r2237, %r2237, %r4614;
	// end inline asm
	xor.b32  	%r5995, %r5994, %r2235;
	and.b32  	%r5996, %r2237, %r2213;
	not.b32 	%r5997, %r2237;
	and.b32  	%r5998, %r2189, %r5997;
	or.b32  	%r5999, %r5996, %r5998;
	add.s32 	%r6000, %r2165, %r5995;
	add.s32 	%r6001, %r6000, %r5999;
	add.s32 	%r6002, %r6001, %r761;
	add.s32 	%r6003, %r6002, -1866530822;
	// begin inline asm
	shf.r.wrap.b32 %r2239, %r2249, %r2249, %r4618;
	// end inline asm
	// begin inline asm
	shf.r.wrap.b32 %r2243, %r2249, %r2249, %r4622;
	// end inline asm
	xor.b32  	%r6004, %r2243, %r2239;
	// begin inline asm
	shf.r.wrap.b32 %r2247, %r2249, %r2249, %r4626;
	// end inline asm
	xor.b32  	%r6005, %r6004, %r2247;
	xor.b32  	%r6006, %r2225, %r2201;
	and.b32  	%r6007, %r2249, %r6006;
	and.b32  	%r6008, %r2225, %r2201;
	xor.b32  	%r6009, %r6007, %r6008;
	add.s32 	%r6010, %r6005, %r6009;
	add.s32 	%r2261, %r6003, %r2177;
	add.s32 	%r2273, %r6010, %r6003;
	// begin inline asm
	shf.r.wrap.b32 %r2251, %r2261, %r2261, %r4606;
	// end inline asm
	// begin inline asm
	shf.r.wrap.b32 %r2255, %r2261, %r2261, %r4610;
	// end inline asm
	xor.b32  	%r6011, %r2255, %r2251;
	// begin inline asm
	shf.r.wrap.b32 %r2259, %r2261, %r2261, %r4614;
	// end inline asm
	xor.b32  	%r6012, %r6011, %r2259;
	and.b32  	%r6013, %r2261, %r2237;
	not.b32 	%r6014, %r2261;
	and.b32  	%r6015, %r2213, %r6014;
	or.b32  	%r6016, %r6013, %r6015;
	add.s32 	%r6017, %r2189, %r6012;
	add.s32 	%r6018, %r6017, %r6016;
	add.s32 	%r6019, %r6018, %r777;
	add.s32 	%r6020, %r6019, -1538233109;
	// begin inline asm
	shf.r.wrap.b32 %r2263, %r2273, %r2273, %r4618;
	// end inline asm
	// begin inline asm
	shf.r.wrap.b32 %r2267, %r2273, %r2273, %r4622;
	// end inline asm
	xor.b32  	%r6021, %r2267, %r2263;
	// begin inline asm
	shf.r.wrap.b32 %r2271, %r2273, %r2273, %r4626;
	// end inline asm
	xor.b32  	%r6022, %r6021, %r2271;
	xor.b32  	%r6023, %r2249, %r2225;
	and.b32  	%r6024, %r2273, %r6023;
	and.b32  	%r6025, %r2249, %r2225;
	xor.b32  	%r6026, %r6024, %r6025;
	add.s32 	%r6027, %r6022, %r6026;
	add.s32 	%r2285, %r6020, %r2201;
	add.s32 	%r2297, %r6027, %r6020;
	// begin inline asm
	shf.r.wrap.b32 %r2275, %r2285, %r2285, %r4606;
	// end inline asm
	// begin inline asm
	shf.r.wrap.b32 %r2279, %r2285, %r2285, %r4610;
	// end inline asm
	xor.b32  	%r6028, %r2279, %r2275;
	// begin inline asm
	shf.r.wrap.b32 %r2283, %r2285, %r2285, %r4614;
	// end inline asm
	xor.b32  	%r6029, %r6028, %r2283;
	and.b32  	%r6030, %r2285, %r2261;
	not.b32 	%r6031, %r2285;
	and.b32  	%r6032, %r2237, %r6031;
	or.b32  	%r6033, %r6030, %r6032;
	add.s32 	%r6034, %r2213, %r6029;
	add.s32 	%r6035, %r6034, %r6033;
	add.s32 	%r6036, %r6035, %r4976;
	add.s32 	%r6037, %r6036, -1090935817;
	// begin inline asm
	shf.r.wrap.b32 %r2287, %r2297, %r2297, %r4618;
	// end inline asm
	// begin inline asm
	shf.r.wrap.b32 %r2291, %r2297, %r2297, %r4622;
	// end inline asm
	xor.b32  	%r6038, %r2291, %r2287;
	// begin inline asm
	shf.r.wrap.b32 %r2295, %r2297, %r2297, %r4626;
	// end inline asm
	xor.b32  	%r6039, %r6038, %r2295;
	xor.b32  	%r6040, %r2273, %r2249;
	and.b32  	%r6041, %r2297, %r6040;
	and.b32  	%r6042, %r2273, %r2249;
	xor.b32  	%r6043, %r6041, %r6042;
	add.s32 	%r6044, %r6039, %r6043;
	add.s32 	%r2309, %r6037, %r2225;
	add.s32 	%r2321, %r6044, %r6037;
	// begin inline asm
	shf.r.wrap.b32 %r2299, %r2309, %r2309, %r4606;
	// end inline asm
	// begin inline asm
	shf.r.wrap.b32 %r2303, %r2309, %r2309, %r4610;
	// end inline asm
	xor.b32  	%r6045, %r2303, %r2299;
	// begin inline asm
	shf.r.wrap.b32 %r2307, %r2309, %r2309, %r4614;
	// end inline asm
	xor.b32  	%r6046, %r6045, %r2307;
	and.b32  	%r6047, %r2309, %r2285;
	not.b32 	%r6048, %r2309;
	and.b32  	%r6049, %r2261, %r6048;
	or.b32  	%r6050, %r6047, %r6049;
	add.s32 	%r6051, %r2237, %r6046;
	add.s32 	%r6052, %r6051, %r6050;
	add.s32 	%r6053, %r6052, %r4985;
	add.s32 	%r6054, %r6053, -965641998;
	// begin inline asm
	shf.r.wrap.b32 %r2311, %r2321, %r2321, %r4618;
	// end inline asm
	// begin inline asm
	shf.r.wrap.b32 %r2315, %r2321, %r2321, %r4622;
	// end inline asm
	xor.b32  	%r6055, %r2315, %r2311;
	// begin inline asm
	shf.r.wrap.b32 %r2319, %r2321, %r2321, %r4626;
	// end inline asm
	xor.b32  	%r6056, %r6055, %r2319;
	xor.b32  	%r6057, %r2297, %r2273;
	and.b32  	%r6058, %r2321, %r6057;
	and.b32  	%r6059, %r2297, %r2273;
	xor.b32  	%r6060, %r6058, %r6059;
	add.s32 	%r6061, %r6060, %r800;
	add.s32 	%r6062, %r6061, %r6056;
	add.s32 	%r6063, %r6062, %r6054;
	add.s32 	%r2337, %r2321, %r4631;
	add.s32 	%r2353, %r2297, %r4632;
	add.s32 	%r2369, %r2273, %r4633;
	add.s32 	%r6064, %r2249, %r788;
	add.s32 	%r2385, %r6064, %r6054;
	add.s32 	%r2401, %r2309, %r4634;
	add.s32 	%r2417, %r2285, %r4635;
	add.s32 	%r2433, %r2261, %r4636;
	// begin inline asm
	shf.r.wrap.b32 %r2323, %r2545, %r2545, %r3078;
	// end inline asm
	// begin inline asm
	shf.r.wrap.b32 %r2327, %r2545, %r2545, %r3082;
	// end inline asm
	xor.b32  	%r6065, %r2323, %r2327;
	// begin inline asm
	shf.r.wrap.b32 %r2331, %r2337, %r2337, %r3086;
	// end inline asm
	// begin inline asm
	shf.r.wrap.b32 %r2335, %r2337, %r2337, %r3090;
	// end inline asm
	shr.u32 	%r6066, %r2337, 3;
	xor.b32  	%r6067, %r6066, %r2331;
	xor.b32  	%r6068, %r6067, %r2335;
	add.s32 	%r6069, %r6065, %r6063;
	add.s32 	%r2577, %r6069, %r6068;
	mov.b32 	%r2561, 256;
	// begin inline asm
	shf.r.wrap.b32 %r2339, %r2561, %r2561, %r3078;
	// end inline asm
	// begin inline asm
	shf.r.wrap.b32 %r2343, %r2561, %r2561, %r3082;
	// end inline asm
	xor.b32  	%r6070, %r2339, %r2343;
	// begin inline asm
	shf.r.wrap.b32 %r2347, %r2353, %r2353, %r3086;
	// end inline asm
	// begin inline asm
	shf.r.wrap.b32 %r2351, %r2353, %r2353, %r3090;
	// end inline asm
	shr.u32 	%r6071, %r2353, 3;
	xor.b32  	%r6072, %r6071, %r2347;
	xor.b32  	%r6073, %r6072, %r2351;
	add.s32 	%r6074, %r6070, %r2337;
	add.s32 	%r2593, %r6074, %r6073;
	// begin inline asm
	shf.r.wrap.b32 %r2355, %r2577, %r2577, %r3078;
	// end inline asm
	// begin inline asm
	shf.r.wrap.b32 %r2359, %r2577, %r2577, %r3082;
	// end inline asm
	shr.u32 	%r6075, %r2577, 10;
	xor.b32  	%r6076, %r6075, %r2355;
	xor.b32  	%r6077, %r6076, %r2359;
	// begin inline asm
	shf.r.wrap.b32 %r2363, %r2369, %r2369, %r3086;
	// end inline asm
	// begin inline asm
	shf.r.wrap.b32 %r2367, %r2369, %r2369, %r3090;
	// end inline asm
	shr.u32 	%r6078, %r2369, 3;
	xor.b32  	%r6079, %r6078, %r2363;
	xor.b32  	%r6080, %r6079, %r2367;
	add.s32 	%r6081, %r6077, %r2353;
	add.s32 	%r2609, %r6081, %r6080;
	// begin inline asm
	shf.r.wrap.b32 %r2371, %r2593, %r2593, %r3078;
	// end inline asm
	// begin inline asm
	shf.r.wrap.b32 %r2375, %r2593, %r2593, %r3082;
	// end inline asm
	shr.u32 	%r6082, %r2593, 10;
	xor.b32  	%r6083, %r6082, %r2371;
	xor.b32  	%r6084, %r6083, %r2375;
	// begin inline asm
	shf.r.wrap.b32 %r2379, %r2385, %r2385, %r3086;
	// end inline asm
	// begin inline asm
	shf.r.wrap.b32 %r2383, %r2385, %r2385, %r3090;
	// end inline asm
	shr.u32 	%r6085, %r2385, 3;
	xor.b32  	%r6086, %r6085, %r2379;
	xor.b32  	%r6087, %r6086, %r2383;
	add.s32 	%r6088, %r6084, %r2369;
	add.s32 	%r2625, %r6088, %r6087;
	// begin inline asm
	shf.r.wrap.b32 %r2387, %r2609, %r2609, %r3078;
	// end inline asm
	// begin inline asm
	shf.r.wrap.b32 %r2391, %r2609, %r2609, %r3082;
	// end inline asm
	shr.u32 	%r6089, %r2609, 10;
	xor.b32  	%r6090, %r6089, %r2387;
	xor.b32  	%r6091, %r6090, %r2391;
	// begin inline asm
	shf.r.wrap.b32 %r2395, %r2401, %r2401, %r3086;
	// end inline asm
	// begin inline asm
	shf.r.wrap.b32 %r2399, %r2401, %r2401, %r3090;
	// end inline asm
	shr.u32 	%r6092, %r2401, 3;
	xor.b32  	%r6093, %r6092, %r2395;
	xor.b32  	%r6094, %r6093, %r2399;
	add.s32 	%r6095, %r6091, %r2385;
	add.s32 	%r2641, %r6095, %r6094;
	// begin inline asm
	shf.r.wrap.b32 %r2403, %r2625, %r2625, %r3078;
	// end inline asm
	// begin inline asm
	shf.r.wrap.b32 %r2407, %r2625, %r2625, %r3082;
	// end inline asm
	shr.u32 	%r6096, %r2625, 10;
	xor.b32  	%r6097, %r6096, %r2403;
	xor.b32  	%r6098, %r6097, %r2407;
	// begin inline asm
	shf.r.wrap.b32 %r2411, %r2417, %r2417, %r3086;
	// end inline asm
	// begin inline asm
	shf.r.wrap.b32 %r2415, %r2417, %r2417, %r3090;
	// end inline asm
	shr.u32 	%r6099, %r2417, 3;
	xor.b32  	%r6100, %r6099, %r2411;
	xor.b32  	%r6101, %r6100, %r2415;
	add.s32 	%r6102, %r6098, %r2401;
	add.s32 	%r2657, %r6102, %r6101;
	// begin inline asm
	shf.r.wrap.b32 %r2419, %r2641, %r2641, %r3078;
	// end inline asm
	// begin inline asm
	shf.r.wrap.b32 %r2423, %r2641, %r2641, %r3082;
	// end inline asm
	shr.u32 	%r6103, %r2641, 10;
	xor.b32  	%r6104, %r6103, %r2419;
	xor.b32  	%r6105, %r6104, %r2423;
	add.s32 	%r6106, %r6105, %r2417;
	// begin inline asm
	shf.r.wrap.b32 %r2427, %r2433, %r2433, %r3086;
	// end inline asm
	// begin inline asm
	shf.r.wrap.b32 %r2431, %r2433, %r2433, %r3090;
	// end inline asm
	shr.u32 	%r6107, %r2433, 3;
	xor.b32  	%r6108, %r6107, %r2427;
	xor.b32  	%r6109, %r6108, %r2431;
	add.s32 	%r6110, %r6106, %r6109;
	add.s32 	%r2452, %r6110, 256;
	// begin inline asm
	shf.r.wrap.b32 %r2435, %r2657, %r2657, %r3078;
	// end inline asm
	// begin inline asm
	shf.r.wrap.b32 %r2439, %r2657, %r2657, %r3082;
	// end inline asm
	shr.u32 	%r6111, %r2657, 10;
	xor.b32  	%r6112, %r6111, %r2435;
	xor.b32  	%r6113, %r6112, %r2439;
	add.s32 	%r6114, %r6113, %r2577;
	// begin inline asm
	shf.r.wrap.b32 %r2443, %r2449, %r2449, %r3086;
	// end inline asm
	// begin inline asm
	shf.r.wrap.b32 %r2447, %r2449, %r2449, %r3090;
	// end inline asm
	xor.b32  	%r6115, %r2443, %r2447;
	xor.b32  	%r6116, %r6115, 268435456;
	add.s32 	%r6117, %r6114, %r2433;
	add.s32 	%r2689, %r6117, %r6116;
	// begin inline asm
	shf.r.wrap.b32 %r2451, %r2452, %r2452, %r3078;
	// end inline asm
	// begin inline asm
	shf.r.wrap.b32 %r2455, %r2452, %r2452, %r3082;
	// end inline asm
	shr.u32 	%r6118, %r2452, 10;
	xor.b32  	%r6119, %r6118, %r2451;
	xor.b32  	%r6120, %r6119, %r2455;
	add.s32 	%r6121, %r6120, %r2593;
	// begin inline asm
	shf.r.wrap.b32 %r2459, %r2545, %r2545, %r3086;
	// end inline asm
	// begin inline asm
	shf.r.wrap.b32 %r2463, %r2545, %r2545, %r3090;
	// end inline asm
	xor.b32  	%r6122, %r2459, %r2463;
	add.s32 	%r6123, %r6122, %r6121;
	add.s32 	%r2484, %r6123, -2147483648;
	// begin inline asm
	shf.r.wrap.b32 %r2467, %r2689, %r2689, %r3078;
	// end inline asm
	// begin inline asm
	shf.r.wrap.b32 %r2471, %r2689, %r2689, %r3082;
	// end inline asm
	shr.u32 	%r6124, %r2689, 10;
	xor.b32  	%r6125, %r6124, %r2467;
	xor.b32  	%r6126, %r6125, %r2471;
	add.s32 	%r6127, %r6126, %r2609;
	// begin inline asm
	shf.r.wrap.b32 %r2475, %r2545, %r2545, %r3086;
	// end inline asm
	// begin inline asm
	shf.r.wrap.b32 %r2479, %r2545, %r2545, %r3090;
	// end inline asm
	xor.b32  	%r6128, %r2475, %r2479;
	add.s32 	%r2721, %r6127, %r6128;
	// begin inline asm
	shf.r.wrap.b32 %r2483, %r2484, %r2484, %r3078;
	// end inline asm
	// begin inline asm
	shf.r.wrap.b32 %r2487, %r2484, %r2484, %r3082;
	// end inline asm
	shr.u32 	%r6129, %r2484, 10;
	xor.b32  	%r6130, %r6129, %r2483;
	xor.b32  	%r6131, %r6130, %r2487;
	add.s32 	%r6132, %r6131, %r2625;
	// begin inline asm
	shf.r.wrap.b32 %r2491, %r2545, %r2545, %r3086;
	// end inline asm
	// begin inline asm
	shf.r.wrap.b32 %r2495, %r2545, %r2545, %r3090;
	// end inline asm
	xor.b32  	%r6133, %r2491, %r2495;
	add.s32 	%r2737, %r6132, %r6133;
	// begin inline asm
	shf.r.wrap.b32 %r2499, %r2721, %r2721, %r3078;
	// end inline asm
	// begin inline asm
	shf.r.wrap.b32 %r2503, %r2721, %r2721, %r3082;
	// end inline asm
	shr.u32 	%r6134, %r2721, 10;
	xor.b32  	%r6135, %r6134, %r2499;
	xor.b32  	%r6136, %r6135, %r2503;
	add.s32 	%r6137, %r6136, %r2641;
	// begin inline asm
	shf.r.wrap.b32 %r2507, %r2545, %r2545, %r3086;
	// end inline asm
	// begin inline asm
	shf.r.wrap.b32 %r2511, %r2545, %r2545, %r3090;
	// end inline asm
	xor.b32  	%r6138, %r2507, %r2511;
	add.s32 	%r2753, %r6137, %r6138;
	// begin inline asm
	shf.r.wrap.b32 %r2515, %r2737, %r2737, %r3078;
	// end inline asm
	// begin inline asm
	shf.r.wrap.b32 %r2519, %r2737, %r2737, %r3082;
	// end inline asm
	shr.u32 	%r6139, %r2737, 10;
	xor.b32  	%r6140, %r6139, %r2515;
	xor.b32  	%r6141, %r6140, %r2519;
	add.s32 	%r6142, %r6141, %r2657;
	// begin inline asm
	shf.r.wrap.b32 %r2523, %r2545, %r2545, %r3086;
	// end inline asm
	// begin inline asm
	shf.r.wrap.b32 %r2527, %r2545, %r2545, %r3090;
	// end inline asm
	xor.b32  	%r6143, %r2523, %r2527;
	add.s32 	%r2769, %r6142, %r6143;
	// begin inline asm
	shf.r.wrap.b32 %r2531, %r2753, %r2753, %r3078;
	// end inline asm
	// begin inline asm
	shf.r.wrap.b32 %r2535, %r2753, %r2753, %r3082;
	// end inline asm
	shr.u32 	%r6144, %r2753, 10;
	xor.b32  	%r6145, %r6144, %r2531;
	xor.b32  	%r6146, %r6145, %r2535;
	add.s32 	%r6147, %r6146, %r2452;
	// begin inline asm
	shf.r.wrap.b32 %r2539, %r2545, %r2545, %r3086;
	// end inline asm
	// begin inline asm
	shf.r.wrap.b32 %r2543, %r2545, %r2545, %r3090;
	// end inline asm
	xor.b32  	%r6148, %r2539, %r2543;
	add.s32 	%r2785, %r6147, %r6148;
	// begin inline asm
	shf.r.wrap.b32 %r2547, %r2769, %r2769, %r3078;
	// end inline asm
	// begin inline asm
	shf.r.wrap.b32 %r2551, %r2769, %r2769, %r3082;
	// end inline asm
	shr.u32 	%r6149, %r2769, 10;
	xor.b32  	%r6150, %r6149, %r2547;
	xor.b32  	%r6151, %r6150, %r2551;
	add.s32 	%r6152, %r6151, %r2689;
	// begin inline asm
	shf.r.wrap.b32 %r2555, %r2561, %r2561, %r3086;
	// end inline asm
	// begin inline asm
	shf.r.wrap.b32 %r2559, %r2561, %r2561, %r3090;
	// end inline asm
	xor.b32  	%r6153, %r2555, %r2559;
	xor.b32  	%r6154, %r6153, 32;
	add.s32 	%r2801, %r6152, %r6154;
	// begin inline asm
	shf.r.wrap.b32 %r2563, %r2785, %r2785, %r3078;
	// end inline asm
	// begin inline asm
	shf.r.wrap.b32 %r2567, %r2785, %r2785, %r3082;
	// end inline asm
	shr.u32 	%r6155, %r2785, 10;
	xor.b32  	%r6156, %r6155, %r2563;
	xor.b32  	%r6157, %r6156, %r2567;
	add.s32 	%r6158, %r6157, %r2484;
	// begin inline asm
	shf.r.wrap.b32 %r2571, %r2577, %r2577, %r3086;
	// end inline asm
	// begin inline asm
	shf.r.wrap.b32 %r2575, %r2577, %r2577, %r3090;
	// end inline asm
	shr.u32 	%r6159, %r2577, 3;
	xor.b32  	%r6160, %r6159, %r2571;
	xor.b32  	%r6161, %r6160, %r2575;
	add.s32 	%r6162, %r6158, %r6161;
	add.s32 	%r2596, %r6162, 256;
	// begin inline asm
	shf.r.wrap.b32 %r2579, %r2801, %r2801, %r3078;
	// end inline asm
	// begin inline asm
	shf.r.wrap.b32 %r2583, %r2801, %r2801, %r3082;
	// end inline asm
	shr.u32 	%r6163, %r2801, 10;
	xor.b32  	%r6164, %r6163, %r2579;
	xor.b32  	%r6165, %r6164, %r2583;
	add.s32 	%r6166, %r6165, %r2721;
	// begin inline asm
	shf.r.wrap.b32 %r2587, %r2593, %r2593, %r3086;
	// end inline asm
	// begin inline asm
	shf.r.wrap.b32 %r2591, %r2593, %r2593, %r3090;
	// end inline asm
	shr.u32 	%r6167, %r2593, 3;
	xor.b32  	%r6168, %r6167, %r2587;
	xor.b32  	%r6169, %r6168, %r2591;
	add.s32 	%r6170, %r6166, %r2577;
	add.s32 	%r2833, %r6170, %r6169;
	// begin inline asm
	shf.r.wrap.b32 %r2595, %r2596, %r2596, %r3078;
	// end inline asm
	// begin inline asm
	shf.r.wrap.b32 %r2599, %r2596, %r2596, %r3082;
	// end inline asm
	shr.u32 	%r6171, %r2596, 10;
	xor.b32  	%r6172, %r6171, %r2595;
	xor.b32  	%r6173, %r6172, %r2599;
	add.s32 	%r6174, %r6173, %r2737;
	// begin inline asm
	shf.r.wrap.b32 %r2603, %r2609, %r2609, %r3086;
	// end inline asm
	// begin inline asm
	shf.r.wrap.b32 %r2607, %r2609, %r2609, %r3090;
	// end inline asm
	shr.u32 	%r6175, %r2609, 3;
	xor.b32  	%r6176, %r6175, %r2603;
	xor.b32  	%r6177, %r6176, %r2607;
	add.s32 	%r6178, %r6174, %r2593;
	add.s32 	%r2849, %r6178, %r6177;
	// begin inline asm
	shf.r.wrap.b32 %r2611, %r2833, %r2833, %r3078;
	// end inline asm
	// begin inline asm
	shf.r.wrap.b32 %r2615, %r2833, %r2833, %r3082;
	// end inline asm
	shr.u32 	%r6179, %r2833, 10;
	xor.b32  	%r6180, %r6179, %r2611;
	xor.b32  	%r6181, %r6180, %r2615;
	add.s32 	%r6182, %r6181, %r2753;
	// begin inline asm
	shf.r.wrap.b32 %r2619, %r2625, %r2625, %r3086;
	// end inline asm
	// begin inline asm
	shf.r.wrap.b32 %r2623, %r2625, %r2625, %r3090;
	// end inline asm
	shr.u32 	%r6183, %r2625, 3;
	xor.b32  	%r6184, %r6183, %r2619;
	xor.b32  	%r6185, %r6184, %r2623;
	add.s32 	%r6186, %r6182, %r2609;
	add.s32 	%r2865, %r6186, %r6185;
	// begin inline asm
	shf.r.wrap.b32 %r2627, %r2849, %r2849, %r3078;
	// end inline asm
	// begin inline asm
	shf.r.wrap.b32 %r2631, %r2849, %r2849, %r3082;
	// end inline asm
	shr.u32 	%r6187, %r2849, 10;
	xor.b32  	%r6188, %r6187, %r2627;
	xor.b32  	%r6189, %r6188, %r2631;
	add.s32 	%r6190, %r6189, %r2769;
	// begin inline asm
	shf.r.wrap.b32 %r2635, %r2641, %r2641, %r3086;
	// end inline asm
	// begin inline asm
	shf.r.wrap.b32 %r2639, %r2641, %r2641, %r3090;
	// end inline asm
	shr.u32 	%r6191, %r2641, 3;
	xor.b32  	%r6192, %r6191, %r2635;
	xor.b32  	%r6193, %r6192, %r2639;
	add.s32 	%r6194, %r6190, %r2625;
	add.s32 	%r2881, %r6194, %r6193;
	// begin inline asm
	shf.r.wrap.b32 %r2643, %r2865, %r2865, %r3078;
	// end inline asm
	// begin inline asm
	shf.r.wrap.b32 %r2647, %r2865, %r2865, %r3082;
	// end inline asm
	shr.u32 	%r6195, %r2865, 10;
	xor.b32  	%r6196, %r6195, %r2643;
	xor.b32  	%r6197, %r6196, %r2647;
	add.s32 	%r6198, %r6197, %r2785;
	// begin inline asm
	shf.r.wrap.b32 %r2651, %r2657, %r2657, %r3086;
	// end inline asm
	// begin inline asm
	shf.r.wrap.b32 %r2655, %r2657, %r2657, %r3090;
	// end inline asm
	shr.u32 	%r6199, %r2657, 3;
	xor.b32  	%r6200, %r6199, %r2651;
	xor.b32  	%r6201, %r6200, %r2655;
	add.s32 	%r6202, %r6198, %r2641;
	add.s32 	%r2897, %r6202, %r6201;
	// begin inline asm
	shf.r.wrap.b32 %r2659, %r2881, %r2881, %r3078;
	// end inline asm
	// begin inline asm
	shf.r.wrap.b32 %r2663, %r2881, %r2881, %r3082;
	// end inline asm
	shr.u32 	%r6203, %r2881, 10;
	xor.b32  	%r6204, %r6203, %r2659;
	xor.b32  	%r6205, %r6204, %r2663;
	add.s32 	%r6206, %r6205, %r2801;
	// begin inline asm
	shf.r.wrap.b32 %r2667, %r2452, %r2452, %r3086;
	// end inline asm
	// begin inline asm
	shf.r.wrap.b32 %r2671, %r2452, %r2452, %r3090;
	// end inline asm
	shr.u32 	%r6207, %r2452, 3;
	xor.b32  	%r6208, %r6207, %r2667;
	xor.b32  	%r6209, %r6208, %r2671;
	add.s32 	%r6210, %r6206, %r2657;
	add.s32 	%r2913, %r6210, %r6209;
	// begin inline asm
	shf.r.wrap.b32 %r2675, %r2897, %r2897, %r3078;
	// end inline asm
	// begin inline asm
	shf.r.wrap.b32 %r2679, %r2897, %r2897, %r3082;
	// end inline asm
	shr.u32 	%r6211, %r2897, 10;
	xor.b32  	%r6212, %r6211, %r2675;
	xor.b32  	%r6213, %r6212, %r2679;
	add.s32 	%r6214, %r6213, %r2596;
	// begin inline asm
	shf.r.wrap.b32 %r2683, %r2689, %r2689, %r3086;
	// end inline asm
	// begin inline asm
	shf.r.wrap.b32 %r2687, %r2689, %r2689, %r3090;
	// end inline asm
	shr.u32 	%r6215, %r2689, 3;
	xor.b32  	%r6216, %r6215, %r2683;
	xor.b32  	%r6217, %r6216, %r2687;
	add.s32 	%r6218, %r6214, %r2452;
	add.s32 	%r2929, %r6218, %r6217;
	// begin inline asm
	shf.r.wrap.b32 %r2691, %r2913, %r2913, %r3078;
	// end inline asm
	// begin inline asm
	shf.r.wrap.b32 %r2695, %r2913, %r2913, %r3082;
	// end inline asm
	shr.u32 	%r6219, %r2913, 10;
	xor.b32  	%r6220, %r6219, %r2691;
	xor.b32  	%r6221, %r6220, %r2695;
	add.s32 	%r6222, %r6221, %r2833;
	// begin inline asm
	shf.r.wrap.b32 %r2699, %r2484, %r2484, %r3086;
	// end inline asm
	// begin inline asm
	shf.r.wrap.b32 %r2703, %r2484, %r2484, %r3090;
	// end inline asm
	shr.u32 	%r6223, %r2484, 3;
	xor.b32  	%r6224, %r6223, %r2699;
	xor.b32  	%r6225, %r6224, %r2703;
	add.s32 	%r6226, %r6222, %r2689;
	add.s32 	%r2945, %r6226, %r6225;
	// begin inline asm
	shf.r.wrap.b32 %r2707, %r2929, %r2929, %r3078;
	// end inline asm
	// begin inline asm
	shf.r.wrap.b32 %r2711, %r2929, %r2929, %r3082;
	// end inline asm
	shr.u32 	%r6227, %r2929, 10;
	xor.b32  	%r6228, %r6227, %r2707;
	xor.b32  	%r6229, %r6228, %r2711;
	add.s32 	%r6230, %r6229, %r2849;
	// begin inline asm
	shf.r.wrap.b32 %r2715, %r2721, %r2721, %r3086;
	// end inline asm
	// begin inline asm
	shf.r.wrap.b32 %r2719, %r2721, %r2721, %r3090;
	// end inline asm
	shr.u32 	%r6231, %r2721, 3;
	xor.b32  	%r6232, %r6231, %r2715;
	xor.b32  	%r6233, %r6232, %r2719;
	add.s32 	%r6234, %r6230, %r2484;
	add.s32 	%r2961, %r6234, %r6233;
	// begin inline asm
	shf.r.wrap.b32 %r2723, %r2945, %r2945, %r3078;
	// end inline asm
	// begin inline asm
	shf.r.wrap.b32 %r2727, %r2945, %r2945, %r3082;
	// end inline asm
	shr.u32 	%r6235, %r2945, 10;
	xor.b32  	%r6236, %r6235, %r2723;
	xor.b32  	%r6237, %r6236, %r2727;
	add.s32 	%r6238, %r6237, %r2865;
	// begin inline asm
	shf.r.wrap.b32 %r2731, %r2737, %r2737, %r3086;
	// end inline asm
	// begin inline asm
	shf.r.wrap.b32 %r2735, %r2737, %r2737, %r3090;
	// end inline asm
	shr.u32 	%r6239, %r2737, 3;
	xor.b32  	%r6240, %r6239, %r2731;
	xor.b32  	%r6241, %r6240, %r2735;
	add.s32 	%r6242, %r6238, %r2721;
	add.s32 	%r2977, %r6242, %r6241;
	// begin inline asm
	shf.r.wrap.b32 %r2739, %r2961, %r2961, %r3078;
	// end inline asm
	// begin inline asm
	shf.r.wrap.b32 %r2743, %r2961, %r2961, %r3082;
	// end inline asm
	shr.u32 	%r6243, %r2961, 10;
	xor.b32  	%r6244, %r6243, %r2739;
	xor.b32  	%r6245, %r6244, %r2743;
	add.s32 	%r6246, %r6245, %r2881;
	// begin inline asm
	shf.r.wrap.b32 %r2747, %r2753, %r2753, %r3086;
	// end inline asm
	// begin inline asm
	shf.r.wrap.b32 %r2751, %r2753, %r2753, %r3090;
	// end inline asm
	shr.u32 	%r6247, %r2753, 3;
	xor.b32  	%r6248, %r6247, %r2747;
	xor.b32  	%r6249, %r6248, %r2751;
	add.s32 	%r6250, %r6246, %r2737;
	add.s32 	%r2993, %r6250, %r6249;
	// begin inline asm
	shf.r.wrap.b32 %r2755, %r2977, %r2977, %r3078;
	// end inline asm
	// begin inline asm
	shf.r.wrap.b32 %r2759, %r2977, %r2977, %r3082;
	// end inline asm
	shr.u32 	%r6251, %r2977, 10;
	xor.b32  	%r6252, %r6251, %r2755;
	xor.b32  	%r6253, %r6252, %r2759;
	add.s32 	%r6254, %r6253, %r2897;
	// begin inline asm
	shf.r.wrap.b32 %r2763, %r2769, %r2769, %r3086;
	// end inline asm
	// begin inline asm
	shf.r.wrap.b32 %r2767, %r2769, %r2769, %r3090;
	// end inline asm
	shr.u32 	%r6255, %r2769, 3;
	xor.b32  	%r6256, %r6255, %r2763;
	xor.b32  	%r6257, %r6256, %r2767;
	add.s32 	%r6258, %r6254, %r2753;
	add.s32 	%r3009, %r6258, %r6257;
	// begin inline asm
	shf.r.wrap.b32 %r2771, %r2993, %r2993, %r3078;
	// end inline asm
	// begin inline asm
	shf.r.wrap.b32 %r2775, %r2993, %r2993, %r3082;
	// end inline asm
	shr.u32 	%r6259, %r2993, 10;
	xor.b32  	%r6260, %r6259, %r2771;
	xor.b32  	%r6261, %r6260, %r2775;
	add.s32 	%r6262, %r6261, %r2913;
	// begin inline asm
	shf.r.wrap.b32 %r2779, %r2785, %r2785, %r3086;
	// end inline asm
	// begin inline asm
	shf.r.wrap.b32 %r2783, %r2785, %r2785, %r3090;
	// end inline asm
	shr.u32 	%r6263, %r2785, 3;
	xor.b32  	%r6264, %r6263, %r2779;
	xor.b32  	%r6265, %r6264, %r2783;
	add.s32 	%r6266, %r6262, %r2769;
	add.s32 	%r3025, %r6266, %r6265;
	// begin inline asm
	shf.r.wrap.b32 %r2787, %r3009, %r3009, %r3078;
	// end inline asm
	// begin inline asm
	shf.r.wrap.b32 %r2791, %r3009, %r3009, %r3082;
	// end inline asm
	shr.u32 	%r6267, %r3009, 10;
	xor.b32  	%r6268, %r6267, %r2787;
	xor.b32  	%r6269, %r6268, %r2791;
	add.s32 	%r6270, %r6269, %r2929;
	// begin inline asm
	shf.r.wrap.b32 %r2795, %r2801, %r2801, %r3086;
	// end inline asm
	// begin inline asm
	shf.r.wrap.b32 %r2799, %r2801, %r2801, %r3090;
	// end inline asm
	shr.u32 	%r6271, %r2801, 3;
	xor.b32  	%r6272, %r6271, %r2795;
	xor.b32  	%r6273, %r6272, %r2799;
	add.s32 	%r6274, %r6270, %r2785;
	add.s32 	%r3041, %r6274, %r6273;
	// begin inline asm
	shf.r.wrap.b32 %r2803, %r3025, %r3025, %r3078;
	// end inline asm
	// begin inline asm
	shf.r.wrap.b32 %r2807, %r3025, %r3025, %r3082;
	// end inline asm
	shr.u32 	%r6275, %r3025, 10;
	xor.b32  	%r6276, %r6275, %r2803;
	xor.b32  	%r6277, %r6276, %r2807;
	add.s32 	%r6278, %r6277, %r2945;
	// begin inline asm
	shf.r.wrap.b32 %r2811, %r2596, %r2596, %r3086;
	// end inline asm
	// begin inline asm
	shf.r.wrap.b32 %r2815, %r2596, %r2596, %r3090;
	// end inline asm
	shr.u32 	%r6279, %r2596, 3;
	xor.b32  	%r6280, %r6279, %r2811;
	xor.b32  	%r6281, %r6280, %r2815;
	add.s32 	%r6282, %r6278, %r2801;
	add.s32 	%r3057, %r6282, %r6281;
	// begin inline asm
	shf.r.wrap.b32 %r2819, %r3041, %r3041, %r3078;
	// end inline asm
	// begin inline asm
	shf.r.wrap.b32 %r2823, %r3041, %r3041, %r3082;
	// end inline asm
	shr.u32 	%r6283, %r3041, 10;
	xor.b32  	%r6284, %r6283, %r2819;
	xor.b32  	%r6285, %r6284, %r2823;
	add.s32 	%r6286, %r6285, %r2961;
	// begin inline asm
	shf.r.wrap.b32 %r2827, %r2833, %r2833, %r3086;
	// end inline asm
	// begin inline asm
	shf.r.wrap.b32 %r2831, %r2833, %r2833, %r3090;
	// end inline asm
	shr.u32 	%r6287, %r2833, 3;
	xor.b32  	%r6288, %r6287, %r2827;
	xor.b32  	%r6289, %r6288, %r2831;
	add.s32 	%r6290, %r6286, %r2596;
	add.s32 	%r3073, %r6290, %r6289;
	// begin inline asm
	shf.r.wrap.b32 %r2835, %r3057, %r3057, %r3078;
	// end inline asm
	// begin inline asm
	shf.r.wrap.b32 %r2839, %r3057, %r3057, %r3082;
	// end inline asm
	shr.u32 	%r6291, %r3057, 10;
	xor.b32  	%r6292, %r6291, %r2835;
	xor.b32  	%r6293, %r6292, %r2839;
	add.s32 	%r6294, %r6293, %r2977;
	// begin inline asm
	shf.r.wrap.b32 %r2843, %r2849, %r2849, %r3086;
	// end inline asm
	// begin inline asm
	shf.r.wrap.b32 %r2847, %r2849, %r2849, %r3090;
	// end inline asm
	shr.u32 	%r6295, %r2849, 3;
	xor.b32  	%r6296, %r6295, %r2843;
	xor.b32  	%r6297, %r6296, %r2847;
	add.s32 	%r6298, %r6294, %r2833;
	add.s32 	%r3089, %r6298, %r6297;
	// begin inline asm
	shf.r.wrap.b32 %r2851, %r3073, %r3073, %r3078;
	// end inline asm
	// begin inline asm
	shf.r.wrap.b32 %r2855, %r3073, %r3073, %r3082;
	// end inline asm
	shr.u32 	%r6299, %r3073, 10;
	xor.b32  	%r6300, %r6299, %r2851;
	xor.b32  	%r6301, %r6300, %r2855;
	add.s32 	%r6302, %r6301, %r2993;
	// begin inline asm
	shf.r.wrap.b32 %r2859, %r2865, %r2865, %r3086;
	// end inline asm
	// begin inline asm
	shf.r.wrap.b32 %r2863, %r2865, %r2865, %r3090;
	// end inline asm
	shr.u32 	%r6303, %r2865, 3;
	xor.b32  	%r6304, %r6303, %r2859;
	xor.b32  	%r6305, %r6304, %r2863;
	add.s32 	%r6306, %r6302, %r2849;
	add.s32 	%r2889, %r6306, %r6305;
	// begin inline asm
	shf.r.wrap.b32 %r2867, %r3089, %r3089, %r3078;
	// end inline asm
	// begin inline asm
	shf.r.wrap.b32 %r2871, %r3089, %r3089, %r3082;
	// end inline asm
	shr.u32 	%r6307, %r3089, 10;
	xor.b32  	%r6308, %r6307, %r2867;
	xor.b32  	%r6309, %r6308, %r2871;
	add.s32 	%r6310, %r6309, %r3009;
	// begin inline asm
	shf.r.wrap.b32 %r2875, %r2881, %r2881, %r3086;
	// end inline asm
	// begin inline asm
	shf.r.wrap.b32 %r2879, %r2881, %r2881, %r3090;
	// end inline asm
	shr.u32 	%r6311, %r2881, 3;
	xor.b32  	%r6312, %r6311, %r2875;
	xor.b32  	%r6313, %r6312, %r2879;
	add.s32 	%r6314, %r6310, %r2865;
	add.s32 	%r2905, %r6314, %r6313;
	// begin inline asm
	shf.r.wrap.b32 %r2883, %r2889, %r2889, %r3078;
	// end inline asm
	// begin inline asm
	shf.r.wrap.b32 %r2887, %r2889, %r2889, %r3082;
	// end inline asm
	shr.u32 	%r6315, %r2889, 10;
	xor.b32  	%r6316, %r6315, %r2883;
	xor.b32  	%r6317, %r6316, %r2887;
	add.s32 	%r6318, %r6317, %r3025;
	// begin inline asm
	shf.r.wrap.b32 %r2891, %r2897, %r2897, %r3086;
	// end inline asm
	// begin inline asm
	shf.r.wrap.b32 %r2895, %r2897, %r2897, %r3090;
	// end inline asm
	shr.u32 	%r6319, %r2897, 3;
	xor.b32  	%r6320, %r6319, %r2891;
	xor.b32  	%r6321, %r6320, %r2895;
	add.s32 	%r6322, %r6318, %r2881;
	add.s32 	%r2921, %r6322, %r6321;
	// begin inline asm
	shf.r.wrap.b32 %r2899, %r2905, %r2905, %r3078;
	// end inline asm
	// begin inline asm
	shf.r.wrap.b32 %r2903, %r2905, %r2905, %r3082;
	// end inline asm
	shr.u32 	%r6323, %r2905, 10;
	xor.b32  	%r6324, %r6323, %r2899;
	xor.b32  	%r6325, %r6324, %r2903;
	add.s32 	%r6326, %r6325, %r3041;
	// begin inline asm
	shf.r.wrap.b32 %r2907, %r2913, %r2913, %r3086;
	// end inline asm
	// begin inline asm
	shf.r.wrap.b32 %r2911, %r2913, %r2913, %r3090;
	// end inline asm
	shr.u32 	%r6327, %r2913, 3;
	xor.b32  	%r6328, %r6327, %r2907;
	xor.b32  	%r6329, %r6328, %r2911;
	add.s32 	%r6330, %r6326, %r2897;
	add.s32 	%r2937, %r6330, %r6329;
	// begin inline asm
	shf.r.wrap.b32 %r2915, %r2921, %r2921, %r3078;
	// end inline asm
	// begin inline asm
	shf.r.wrap.b32 %r2919, %r2921, %r2921, %r3082;
	// end inline asm
	shr.u32 	%r6331, %r2921, 10;
	xor.b32  	%r6332, %r6331, %r2915;
	xor.b32  	%r6333, %r6332, %r2919;
	add.s32 	%r6334, %r6333, %r3057;
	// begin inline asm
	shf.r.wrap.b32 %r2923, %r2929, %r2929, %r3086;
	// end inline asm
	// begin inline asm
	shf.r.wrap.b32 %r2927, %r2929, %r2929, %r3090;
	// end inline asm
	shr.u32 	%r6335, %r2929, 3;
	xor.b32  	%r6336, %r6335, %r2923;
	xor.b32  	%r6337, %r6336, %r2927;
	add.s32 	%r6338, %r6334, %r2913;
	add.s32 	%r2953, %r6338, %r6337;
	// begin inline asm
	shf.r.wrap.b32 %r2931, %r2937, %r2937, %r3078;
	// end inline asm
	// begin inline asm
	shf.r.wrap.b32 %r2935, %r2937, %r2937, %r3082;
	// end inline asm
	shr.u32 	%r6339, %r2937, 10;
	xor.b32  	%r6340, %r6339, %r2931;
	xor.b32  	%r6341, %r6340, %r2935;
	add.s32 	%r6342, %r6341, %r3073;
	// begin inline asm
	shf.r.wrap.b32 %r2939, %r2945, %r2945, %r3086;
	// end inline asm
	// begin inline asm
	shf.r.wrap.b32 %r2943, %r2945, %r2945, %r3090;
	// end inline asm
	shr.u32 	%r6343, %r2945, 3;
	xor.b32  	%r6344, %r6343, %r2939;
	xor.b32  	%r6345, %r6344, %r2943;
	add.s32 	%r6346, %r6342, %r2929;
	add.s32 	%r2969, %r6346, %r6345;
	// begin inline asm
	shf.r.wrap.b32 %r2947, %r2953, %r2953, %r3078;
	// end inline asm
	// begin inline asm
	shf.r.wrap.b32 %r2951, %r2953, %r2953, %r3082;
	// end inline asm
	shr.u32 	%r6347, %r2953, 10;
	xor.b32  	%r6348, %r6347, %r2947;
	xor.b32  	%r6349, %r6348, %r2951;
	add.s32 	%r6350, %r6349, %r3089;
	// begin inline asm
	shf.r.wrap.b32 %r2955, %r2961, %r2961, %r3086;
	// end inline asm
	// begin inline asm
	shf.r.wrap.b32 %r2959, %r2961, %r2961, %r3090;
	// end inline asm
	shr.u32 	%r6351, %r2961, 3;
	xor.b32  	%r6352, %r6351, %r2955;
	xor.b32  	%r6353, %r6352, %r2959;
	add.s32 	%r6354, %r6350, %r2945;
	add.s32 	%r2985, %r6354, %r6353;
	// begin inline asm
	shf.r.wrap.b32 %r2963, %r2969, %r2969, %r3078;
	// end inline asm
	// begin inline asm
	shf.r.wrap.b32 %r2967, %r2969, %r2969, %r3082;
	// end inline asm
	shr.u32 	%r6355, %r2969, 10;
	xor.b32  	%r6356, %r6355, %r2963;
	xor.b32  	%r6357, %r6356, %r2967;
	add.s32 	%r6358, %r6357, %r2889;
	// begin inline asm
	shf.r.wrap.b32 %r2971, %r2977, %r2977, %r3086;
	// end inline asm
	// begin inline asm
	shf.r.wrap.b32 %r2975, %r2977, %r2977, %r3090;
	// end inline asm
	shr.u32 	%r6359, %r2977, 3;
	xor.b32  	%r6360, %r6359, %r2971;
	xor.b32  	%r6361, %r6360, %r2975;
	add.s32 	%r6362, %r6358, %r2961;
	add.s32 	%r3001, %r6362, %r6361;
	// begin inline asm
	shf.r.wrap.b32 %r2979, %r2985, %r2985, %r3078;
	// end inline asm
	// begin inline asm
	shf.r.wrap.b32 %r2983, %r2985, %r2985, %r3082;
	// end inline asm
	shr.u32 	%r6363, %r2985, 10;
	xor.b32  	%r6364, %r6363, %r2979;
	xor.b32  	%r6365, %r6364, %r2983;
	add.s32 	%r6366, %r6365, %r2905;
	// begin inline asm
	shf.r.wrap.b32 %r2987, %r2993, %r2993, %r3086;
	// end inline asm
	// begin inline asm
	shf.r.wrap.b32 %r2991, %r2993, %r2993, %r3090;
	// end inline asm
	shr.u32 	%r6367, %r2993, 3;
	xor.b32  	%r6368, %r6367, %r2987;
	xor.b32  	%r6369, %r6368, %r2991;
	add.s32 	%r6370, %r6366, %r2977;
	add.s32 	%r3017, %r6370, %r6369;
	// begin inline asm
	shf.r.wrap.b32 %r2995, %r3001, %r3001, %r3078;
	// end inline asm
	// begin inline asm
	shf.r.wrap.b32 %r2999, %r3001, %r3001, %r3082;
	// end inline asm
	shr.u32 	%r6371, %r3001, 10;
	xor.b32  	%r6372, %r6371, %r2995;
	xor.b32  	%r6373, %r6372, %r2999;
	add.s32 	%r6374, %r6373, %r2921;
	// begin inline asm
	shf.r.wrap.b32 %r3003, %r3009, %r3009, %r3086;
	// end inline asm
	// begin inline asm
	shf.r.wrap.b32 %r3007, %r3009, %r3009, %r3090;
	// end inline asm
	shr.u32 	%r6375, %r3009, 3;
	xor.b32  	%r6376, %r6375, %r3003;
	xor.b32  	%r6377, %r6376, %r3007;
	add.s32 	%r6378, %r6374, %r2993;
	add.s32 	%r3033, %r6378, %r6377;
	// begin inline asm
	shf.r.wrap.b32 %r3011, %r3017, %r3017, %r3078;
	// end inline asm
	// begin inline asm
	shf.r.wrap.b32 %r3015, %r3017, %r3017, %r3082;
	// end inline asm
	shr.u32 	%r6379, %r3017, 10;
	xor.b32  	%r6380, %r6379, %r3011;
	xor.b32  	%r6381, %r6380, %r3015;
	add.s32 	%r6382, %r6381, %r2937;
	// begin inline asm
	shf.r.wrap.b32 %r3019, %r3025, %r3025, %r3086;
	// end inline asm
	// begin inline asm
	shf.r.wrap.b32 %r3023, %r3025, %r3025, %r3090;
	// end inline asm
	shr.u32 	%r6383, %r3025, 3;
	xor.b32  	%r6384, %r6383, %r3019;
	xor.b32  	%r6385, %r6384, %r3023;
	add.s32 	%r6386, %r6382, %r3009;
	add.s32 	%r3049, %r6386, %r6385;
	// begin inline asm
	shf.r.wrap.b32 %r3027, %r3033, %r3033, %r3078;
	// end inline asm
	// begin inline asm
	shf.r.wrap.b32 %r3031, %r3033, %r3033, %r3082;
	// end inline asm
	shr.u32 	%r6387, %r3033, 10;
	xor.b32  	%r6388, %r6387, %r3027;
	xor.b32  	%r6389, %r6388, %r3031;
	add.s32 	%r6390, %r6389, %r2953;
	// begin inline asm
	shf.r.wrap.b32 %r3035, %r3041, %r3041, %r3086;
	// end inline asm
	// begin inline asm
	shf.r.wrap.b32 %r3039, %r3041, %r3041, %r3090;
	// end inline asm
	shr.u32 	%r6391, %r3041, 3;
	xor.b32  	%r6392, %r6391, %r3035;
	xor.b32  	%r6393, %r6392, %r3039;
	add.s32 	%r6394, %r6390, %r3025;
	add.s32 	%r3065, %r6394, %r6393;
	// begin inline asm
	shf.r.wrap.b32 %r3043, %r3049, %r3049, %r3078;
	// end inline asm
	// begin inline asm
	shf.r.wrap.b32 %r3047, %r3049, %r3049, %r3082;
	// end inline asm
	shr.u32 	%r6395, %r3049, 10;
	xor.b32  	%r6396, %r6395, %r3043;
	xor.b32  	%r6397, %r6396, %r3047;
	add.s32 	%r6398, %r6397, %r2969;
	// begin inline asm
	shf.r.wrap.b32 %r3051, %r3057, %r3057, %r3086;
	// end inline asm
	// begin inline asm
	shf.r.wrap.b32 %r3055, %r3057, %r3057, %r3090;
	// end inline asm
	shr.u32 	%r6399, %r3057, 3;
	xor.b32  	%r6400, %r6399, %r3051;
	xor.b32  	%r6401, %r6400, %r3055;
	add.s32 	%r6402, %r6398, %r3041;
	add.s32 	%r3081, %r6402, %r6401;
	// begin inline asm
	shf.r.wrap.b32 %r3059, %r3065, %r3065, %r3078;
	// end inline asm
	// begin inline asm
	shf.r.wrap.b32 %r3063, %r3065, %r3065, %r3082;
	// end inline asm
	shr.u32 	%r6403, %r3065, 10;
	xor.b32  	%r6404, %r6403, %r3059;
	xor.b32  	%r6405, %r6404, %r3063;
	add.s32 	%r6406, %r6405, %r2985;
	// begin inline asm
	shf.r.wrap.b32 %r3067, %r3073, %r3073, %r3086;
	// end inline asm
	// begin inline asm
	shf.r.wrap.b32 %r3071, %r3073, %r3073, %r3090;
	// end inline asm
	shr.u32 	%r6407, %r3073, 3;
	xor.b32  	%r6408, %r6407, %r3067;
	xor.b32  	%r6409, %r6408, %r3071;
	add.s32 	%r6410, %r6406, %r3057;
	add.s32 	%r6411, %r6410, %r6409;
	// begin inline asm
	shf.r.wrap.b32 %r3075, %r3081, %r3081, %r3078;
	// end inline asm
	// begin inline asm
	shf.r.wrap.b32 %r3079, %r3081, %r3081, %r3082;
	// end inline asm
	shr.u32 	%r6412, %r3081, 10;
	xor.b32  	%r6413, %r6412, %r3075;
	xor.b32  	%r6414, %r6413, %r3079;
	add.s32 	%r6415, %r6414, %r3001;
	// begin inline asm
	shf.r.wrap.b32 %r3083, %r3089, %r3089, %r3086;
	// end inline asm
	// begin inline asm
	shf.r.wrap.b32 %r3087, %r3089, %r3089, %r3090;
	// end inline asm
	shr.u32 	%r6416, %r3089, 3;
	xor.b32  	%r6417, %r6416, %r3083;
	xor.b32  	%r6418, %r6417, %r3087;
	add.s32 	%r6419, %r6415, %r3073;
	add.s32 	%r6420, %r6419, %r6418;
	mov.b32 	%r3101, 1359893119;
	// begin inline asm
	shf.r.wrap.b32 %r3091, %r3101, %r3101, %r4606;
	// end inline asm
	// begin inline asm
	shf.r.wrap.b32 %r3095, %r3101, %r3101, %r4610;
	// end inline asm
	xor.b32  	%r6421, %r3095, %r3091;
	// begin inline asm
	shf.r.wrap.b32 %r3099, %r3101, %r3101, %r4614;
	// end inline asm
	xor.b32  	%r6422, %r6421, %r3099;
	add.s32 	%r6423, %r6422, %r6063;
	add.s32 	%r6424, %r6423, -1108294083;
	mov.b32 	%r3113, 1779033703;
	// begin inline asm
	shf.r.wrap.b32 %r3103, %r3113, %r3113, %r4618;
	// end inline asm
	// begin inline asm
	shf.r.wrap.b32 %r3107, %r3113, %r3113, %r4622;
	// end inline asm
	xor.b32  	%r6425, %r3107, %r3103;
	// begin inline asm
	shf.r.wrap.b32 %r3111, %r3113, %r3113, %r4626;
	// end inline asm
	xor.b32  	%r6426, %r6425, %r3111;
	add.s32 	%r3116, %r6423, 1665186679;
	add.s32 	%r6427, %r6424, %r6426;
	add.s32 	%r3128, %r6427, 980412007;
	// begin inline asm
	shf.r.wrap.b32 %r3115, %r3116, %r3116, %r4606;
	// end inline asm
	// begin inline asm
	shf.r.wrap.b32 %r3119, %r3116, %r3116, %r4610;
	// end inline asm
	xor.b32  	%r6428, %r3119, %r3115;
	// begin inline asm
	shf.r.wrap.b32 %r3123, %r3116, %r3116, %r4614;
	// end inline asm
	xor.b32  	%r6429, %r6428, %r3123;
	and.b32  	%r6430, %r3116, 1359893119;
	sub.s32 	%r6431, -1665186680, %r6423;
	and.b32  	%r6432, %r6431, -1694144372;
	or.b32  	%r6433, %r6430, %r6432;
	add.s32 	%r6434, %r6433, %r6429;
	add.s32 	%r6435, %r6434, %r2337;
	add.s32 	%r6436, %r6435, -1866785220;
	// begin inline asm
	shf.r.wrap.b32 %r3127, %r3128, %r3128, %r4618;
	// end inline asm
	// begin inline asm
	shf.r.wrap.b32 %r3131, %r3128, %r3128, %r4622;
	// end inline asm
	xor.b32  	%r6437, %r3131, %r3127;
	// begin inline asm
	shf.r.wrap.b32 %r3135, %r3128, %r3128, %r4626;
	// end inline asm
	xor.b32  	%r6438, %r6437, %r3135;
	and.b32  	%r6439, %r3128, -781301534;
	add.s32 	%r6440, %r6438, %r6439;
	add.s32 	%r6441, %r6440, %r6436;
	add.s32 	%r3140, %r6435, -852880978;
	add.s32 	%r3152, %r6441, 704751109;
	// begin inline asm
	shf.r.wrap.b32 %r3139, %r3140, %r3140, %r4606;
	// end inline asm
	// begin inline asm
	shf.r.wrap.b32 %r3143, %r3140, %r3140, %r4610;
	// end inline asm
	xor.b32  	%r6442, %r3143, %r3139;
	// begin inline asm
	shf.r.wrap.b32 %r3147, %r3140, %r3140, %r4614;
	// end inline asm
	xor.b32  	%r6443, %r6442, %r3147;
	and.b32  	%r6444, %r3140, %r3116;
	sub.s32 	%r6445, -1294602671, %r6435;
	and.b32  	%r6446, %r6445, 1359893119;
	or.b32  	%r6447, %r6444, %r6446;
	add.s32 	%r6448, %r6443, %r6447;
	add.s32 	%r6449, %r6448, %r2353;
	add.s32 	%r6450, %r6449, 1355179099;
	// begin inline asm
	shf.r.wrap.b32 %r3151, %r3152, %r3152, %r4618;
	// end inline asm
	// begin inline asm
	shf.r.wrap.b32 %r3155, %r3152, %r3152, %r4622;
	// end inline asm
	xor.b32  	%r6451, %r3155, %r3151;
	// begin inline asm
	shf.r.wrap.b32 %r3159, %r3152, %r3152, %r4626;
	// end inline asm
	xor.b32  	%r6452, %r6451, %r3159;
	xor.b32  	%r6453, %r3128, 1779033703;
	and.b32  	%r6454, %r3152, %r6453;
	and.b32  	%r6455, %r3128, 1779033703;
	xor.b32  	%r6456, %r6454, %r6455;
	add.s32 	%r6457, %r6452, %r6456;
	add.s32 	%r3164, %r6449, 204346080;
	add.s32 	%r3185, %r6457, %r6450;
	// begin inline asm
	shf.r.wrap.b32 %r3163, %r3164, %r3164, %r4606;
	// end inline asm
	// begin inline asm
	shf.r.wrap.b32 %r3167, %r3164, %r3164, %r4610;
	// end inline asm
	xor.b32  	%r6458, %r3167, %r3163;
	// begin inline asm
	shf.r.wrap.b32 %r3171, %r3164, %r3164, %r4614;
	// end inline asm
	xor.b32  	%r6459, %r6458, %r3171;
	and.b32  	%r6460, %r3164, %r3140;
	sub.s32 	%r6461, -204346081, %r6449;
	and.b32  	%r6462, %r6461, %r3116;
	or.b32  	%r6463, %r6460, %r6462;
	add.s32 	%r6464, %r6459, %r6463;
	add.s32 	%r6465, %r6464, %r2369;
	add.s32 	%r6466, %r6465, 985935396;
	// begin inline asm
	shf.r.wrap.b32 %r3175, %r3185, %r3185, %r4618;
	// end inline asm
	// begin inline asm
	shf.r.wrap.b32 %r3179, %r3185, %r3185, %r4622;
	// end inline asm
	xor.b32  	%r6467, %r3179, %r3175;
	// begin inline asm
	shf.r.wrap.b32 %r3183, %r3185, %r3185, %r4626;
	// end inline asm
	xor.b32  	%r6468, %r6467, %r3183;
	xor.b32  	%r6469, %r3152, %r3128;
	and.b32  	%r6470, %r3185, %r6469;
	and.b32  	%r6471, %r3152, %r3128;
	xor.b32  	%r6472, %r6470, %r6471;
	add.s32 	%r6473, %r6468, %r6472;
	add.s32 	%r3188, %r6465, -1529998197;
	add.s32 	%r3209, %r6473, %r6466;
	// begin inline asm
	shf.r.wrap.b32 %r3187, %r3188, %r3188, %r4606;
	// end inline asm
	// begin inline asm
	shf.r.wrap.b32 %r3191, %r3188, %r3188, %r4610;
	// end inline asm
	xor.b32  	%r6474, %r3191, %r3187;
	// begin inline asm
	shf.r.wrap.b32 %r3195, %r3188, %r3188, %r4614;
	// end inline asm
	xor.b32  	%r6475, %r6474, %r3195;
	and.b32  	%r6476, %r3188, %r3164;
	sub.s32 	%r6477, 1529998196, %r6465;
	and.b32  	%r6478, %r6477, %r3140;
	or.b32  	%r6479, %r6476, %r6478;
	add.s32 	%r6480, %r6424, %r6475;
	add.s32 	%r6481, %r6480, %r6479;
	add.s32 	%r6482, %r6481, %r2385;
	add.s32 	%r6483, %r6482, -559499371;
	// begin inline asm
	shf.r.wrap.b32 %r3199, %r3209, %r3209, %r4618;
	// end inline asm
	// begin inline asm
	shf.r.wrap.b32 %r3203, %r3209, %r3209, %r4622;
	// end inline asm
	xor.b32  	%r6484, %r3203, %r3199;
	// begin inline asm
	shf.r.wrap.b32 %r3207, %r3209, %r3209, %r4626;
	// end inline asm
	xor.b32  	%r6485, %r6484, %r3207;
	xor.b32  	%r6486, %r3185, %r3152;
	and.b32  	%r6487, %r3209, %r6486;
	and.b32  	%r6488, %r3185, %r3152;
	xor.b32  	%r6489, %r6487, %r6488;
	add.s32 	%r6490, %r6485, %r6489;
	add.s32 	%r3221, %r6483, %r3128;
	add.s32 	%r3233, %r6490, %r6483;
	// begin inline asm
	shf.r.wrap.b32 %r3211, %r3221, %r3221, %r4606;
	// end inline asm
	// begin inline asm
	shf.r.wrap.b32 %r3215, %r3221, %r3221, %r4610;
	// end inline asm
	xor.b32  	%r6491, %r3215, %r3211;
	// begin inline asm
	shf.r.wrap.b32 %r3219, %r3221, %r3221, %r4614;
	// end inline asm
	xor.b32  	%r6492, %r6491, %r3219;
	and.b32  	%r6493, %r3221, %r3188;
	not.b32 	%r6494, %r3221;
	and.b32  	%r6495, %r3164, %r6494;
	or.b32  	%r6496, %r6493, %r6495;
	add.s32 	%r6497, %r6436, %r6492;
	add.s32 	%r6498, %r6497, %r6496;
	add.s32 	%r6499, %r6498, %r2401;
	add.s32 	%r6500, %r6499, -1772092061;
	// begin inline asm
	shf.r.wrap.b32 %r3223, %r3233, %r3233, %r4618;
	// end inline asm
	// begin inline asm
	shf.r.wrap.b32 %r3227, %r3233, %r3233, %r4622;
	// end inline asm
	xor.b32  	%r6501, %r3227, %r3223;
	// begin inline asm
	shf.r.wrap.b32 %r3231, %r3233, %r3233, %r4626;
	// end inline asm
	xor.b32  	%r6502, %r6501, %r3231;
	xor.b32  	%r6503, %r3209, %r3185;
	and.b32  	%r6504, %r3233, %r6503;
	and.b32  	%r6505, %r3209, %r3185;
	xor.b32  	%r6506, %r6504, %r6505;
	add.s32 	%r6507, %r6502, %r6506;
	add.s32 	%r3245, %r6500, %r3152;
	add.s32 	%r3257, %r6507, %r6500;
	// begin inline asm
	shf.r.wrap.b32 %r3235, %r3245, %r3245, %r4606;
	// end inline asm
	// begin inline asm
	shf.r.wrap.b32 %r3239, %r3245, %r3245, %r4610;
	// end inline asm
	xor.b32  	%r6508, %r3239, %r3235;
	// begin inline asm
	shf.r.wrap.b32 %r3243, %r3245, %r3245, %r4614;
	// end inline asm
	xor.b32  	%r6509, %r6508, %r3243;
	and.b32  	%r6510, %r3245, %r3221;
	not.b32 	%r6511, %r3245;
	and.b32  	%r6512, %r3188, %r6511;
	or.b32  	%r6513, %r6510, %r6512;
	add.s32 	%r6514, %r6450, %r6509;
	add.s32 	%r6515, %r6514, %r6513;
	add.s32 	%r6516, %r6515, %r2417;
	add.s32 	%r6517, %r6516, 1302802729;
	// begin inline asm
	shf.r.wrap.b32 %r3247, %r3257, %r3257, %r4618;
	// end inline asm
	// begin inline asm
	shf.r.wrap.b32 %r3251, %r3257, %r3257, %r4622;
	// end inline asm
	xor.b32  	%r6518, %r3251, %r3247;
	// begin inline asm
	shf.r.wrap.b32 %r3255, %r3257, %r3257, %r4626;
	// end inline asm
	xor.b32  	%r6519, %r6518, %r3255;
	xor.b32  	%r6520, %r3233, %r3209;
	and.b32  	%r6521, %r3257, %r6520;
	and.b32  	%r6522, %r3233, %r3209;
	xor.b32  	%r6523, %r6521, %r6522;
	add.s32 	%r6524, %r6519, %r6523;
	add.s32 	%r3269, %r6517, %r3185;
	add.s32 	%r3281, %r6524, %r6517;
	// begin inline asm
	shf.r.wrap.b32 %r3259, %r3269, %r3269, %r4606;
	// end inline asm
	// begin inline asm
	shf.r.wrap.b32 %r3263, %r3269, %r3269, %r4610;
	// end inline asm
	xor.b32  	%r6525, %r3263, %r3259;
	// begin inline asm
	shf.r.wrap.b32 %r3267, %r3269, %r3269, %r4614;
	// end inline asm
	xor.b32  	%r6526, %r6525, %r3267;
	and.b32  	%r6527, %r3269, %r3245;
	not.b32 	%r6528, %r3269;
	and.b32  	%r6529, %r3221, %r6528;
	or.b32  	%r6530, %r6527, %r6529;
	add.s32 	%r6531, %r6466, %r6526;
	add.s32 	%r6532, %r6531, %r6530;
	add.s32 	%r6533, %r6532, %r2433;
	add.s32 	%r6534, %r6533, 354829628;
	// begin inline asm
	shf.r.wrap.b32 %r3271, %r3281, %r3281, %r4618;
	// end inline asm
	// begin inline asm
	shf.r.wrap.b32 %r3275, %r3281, %r3281, %r4622;
	// end inline asm
	xor.b32  	%r6535, %r3275, %r3271;
	// begin inline asm
	shf.r.wrap.b32 %r3279, %r3281, %r3281, %r4626;
	// end inline asm
	xor.b32  	%r6536, %r6535, %r3279;
	xor.b32  	%r6537, %r3257, %r3233;
	and.b32  	%r6538, %r3281, %r6537;
	and.b32  	%r6539, %r3257, %r3233;
	xor.b32  	%r6540, %r6538, %r6539;
	add.s32 	%r6541, %r6536, %r6540;
	add.s32 	%r3293, %r6534, %r3209;
	add.s32 	%r3305, %r6541, %r6534;
	// begin inline asm
	shf.r.wrap.b32 %r3283, %r3293, %r3293, %r4606;
	// end inline asm
	// begin inline asm
	shf.r.wrap.b32 %r3287, %r3293, %r3293, %r4610;
	// end inline asm
	xor.b32  	%r6542, %r3287, %r3283;
	// begin inline asm
	shf.r.wrap.b32 %r3291, %r3293, %r3293, %r4614;
	// end inline asm
	xor.b32  	%r6543, %r6542, %r3291;
	and.b32  	%r6544, %r3293, %r3269;
	not.b32 	%r6545, %r3293;
	and.b32  	%r6546, %r3245, %r6545;
	or.b32  	%r6547, %r6544, %r6546;
	add.s32 	%r6548, %r3221, %r6543;
	add.s32 	%r6549, %r6548, %r6547;
	add.s32 	%r6550, %r6549, 1476897432;
	// begin inline asm
	shf.r.wrap.b32 %r3295, %r3305, %r3305, %r4618;
	// end inline asm
	// begin inline asm
	shf.r.wrap.b32 %r3299, %r3305, %r3305, %r4622;
	// end inline asm
	xor.b32  	%r6551, %r3299, %r3295;
	// begin inline asm
	shf.r.wrap.b32 %r3303, %r3305, %r3305, %r4626;
	// end inline asm
	xor.b32  	%r6552, %r6551, %r3303;
	xor.b32  	%r6553, %r3281, %r3257;
	and.b32  	%r6554, %r3305, %r6553;
	and.b32  	%r6555, %r3281, %r3257;
	xor.b32  	%r6556, %r6554, %r6555;
	add.s32 	%r6557, %r6552, %r6556;
	add.s32 	%r3317, %r6550, %r3233;
	add.s32 	%r3329, %r6557, %r6550;
	// begin inline asm
	shf.r.wrap.b32 %r3307, %r3317, %r3317, %r4606;
	// end inline asm
	// begin inline asm
	shf.r.wrap.b32 %r3311, %r3317, %r3317, %r4610;
	// end inline asm
	xor.b32  	%r6558, %r3311, %r3307;
	// begin inline asm
	shf.r.wrap.b32 %r3315, %r3317, %r3317, %r4614;
	// end inline asm
	xor.b32  	%r6559, %r6558, %r3315;
	and.b32  	%r6560, %r3317, %r3293;
	not.b32 	%r6561, %r3317;
	and.b32  	%r6562, %r3269, %r6561;
	or.b32  	%r6563, %r6560, %r6562;
	add.s32 	%r6564, %r3245, %r6559;
	add.s32 	%r6565, %r6564, %r6563;
	add.s32 	%r6566, %r6565, 310598401;
	// begin inline asm
	shf.r.wrap.b32 %r3319, %r3329, %r3329, %r4618;
	// end inline asm
	// begin inline asm
	shf.r.wrap.b32 %r3323, %r3329, %r3329, %r4622;
	// end inline asm
	xor.b32  	%r6567, %r3323, %r3319;
	// begin inline asm
	shf.r.wrap.b32 %r3327, %r3329, %r3329, %r4626;
	// end inline asm
	xor.b32  	%r6568, %r6567, %r3327;
	xor.b32  	%r6569, %r3305, %r3281;
	and.b32  	%r6570, %r3329, %r6569;
	and.b32  	%r6571, %r3305, %r3281;
	xor.b32  	%r6572, %r6570, %r6571;
	add.s32 	%r6573, %r6568, %r6572;
	add.s32 	%r3341, %r6566, %r3257;
	add.s32 	%r3353, %r6573, %r6566;
	// begin inline asm
	shf.r.wrap.b32 %r3331, %r3341, %r3341, %r4606;
	// end inline asm
	// begin inline asm
	shf.r.wrap.b32 %r3335, %r3341, %r3341, %r4610;
	// end inline asm
	xor.b32  	%r6574, %r3335, %r3331;
	// begin inline asm
	shf.r.wrap.b32 %r3339, %r3341, %r3341, %r4614;
	// end inline asm
	xor.b32  	%r6575, %r6574, %r3339;
	and.b32  	%r6576, %r3341, %r3317;
	not.b32 	%r6577, %r3341;
	and.b32  	%r6578, %r3293, %r6577;
	or.b32  	%r6579, %r6576, %r6578;
	add.s32 	%r6580, %r3269, %r6575;
	add.s32 	%r6581, %r6580, %r6579;
	add.s32 	%r6582, %r6581, 607225278;
	// begin inline asm
	shf.r.wrap.b32 %r3343, %r3353, %r3353, %r4618;
	// end inline asm
	// begin inline asm
	shf.r.wrap.b32 %r3347, %r3353, %r3353, %r4622;
	// end inline asm
	xor.b32  	%r6583, %r3347, %r3343;
	// begin inline asm
	shf.r.wrap.b32 %r3351, %r3353, %r3353, %r4626;
	// end inline asm
	xor.b32  	%r6584, %r6583, %r3351;
	xor.b32  	%r6585, %r3329, %r3305;
	and.b32  	%r6586, %r3353, %r6585;
	and.b32  	%r6587, %r3329, %r3305;
	xor.b32  	%r6588, %r6586, %r6587;
	add.s32 	%r6589, %r6584, %r6588;
	add.s32 	%r3365, %r6582, %r3281;
	add.s32 	%r3377, %r6589, %r6582;
	// begin inline asm
	shf.r.wrap.b32 %r3355, %r3365, %r3365, %r4606;
	// end inline asm
	// begin inline asm
	shf.r.wrap.b32 %r3359, %r3365, %r3365, %r4610;
	// end inline asm
	xor.b32  	%r6590, %r3359, %r3355;
	// begin inline asm
	shf.r.wrap.b32 %r3363, %r3365, %r3365, %r4614;
	// end inline asm
	xor.b32  	%r6591, %r6590, %r3363;
	and.b32  	%r6592, %r3365, %r3341;
	not.b32 	%r6593, %r3365;
	and.b32  	%r6594, %r3317, %r6593;
	or.b32  	%r6595, %r6592, %r6594;
	add.s32 	%r6596, %r3293, %r6591;
	add.s32 	%r6597, %r6596, %r6595;
	add.s32 	%r6598, %r6597, 1426881987;
	// begin inline asm
	shf.r.wrap.b32 %r3367, %r3377, %r3377, %r4618;
	// end inline asm
	// begin inline asm
	shf.r.wrap.b32 %r3371, %r3377, %r3377, %r4622;
	// end inline asm
	xor.b32  	%r6599, %r3371, %r3367;
	// begin inline asm
	shf.r.wrap.b32 %r3375, %r3377, %r3377, %r4626;
	// end inline asm
	xor.b32  	%r6600, %r6599, %r3375;
	xor.b32  	%r6601, %r3353, %r3329;
	and.b32  	%r6602, %r3377, %r6601;
	and.b32  	%r6603, %r3353, %r3329;
	xor.b32  	%r6604, %r6602, %r6603;
	add.s32 	%r6605, %r6600, %r6604;
	add.s32 	%r3389, %r6598, %r3305;
	add.s32 	%r3401, %r6605, %r6598;
	// begin inline asm
	shf.r.wrap.b32 %r3379, %r3389, %r3389, %r4606;
	// end inline asm
	// begin inline asm
	shf.r.wrap.b32 %r3383, %r3389, %r3389, %r4610;
	// end inline asm
	xor.b32  	%r6606, %r3383, %r3379;
	// begin inline asm
	shf.r.wrap.b32 %r3387, %r3389, %r3389, %r4614;
	// end inline asm
	xor.b32  	%r6607, %r6606, %r3387;
	and.b32  	%r6608, %r3389, %r3365;
	not.b32 	%r6609, %r3389;
	and.b32  	%r6610, %r3341, %r6609;
	or.b32  	%r6611, %r6608, %r6610;
	add.s32 	%r6612, %r3317, %r6607;
	add.s32 	%r6613, %r6612, %r6611;
	add.s32 	%r6614, %r6613, 1925078388;
	// begin inline asm
	shf.r.wrap.b32 %r3391, %r3401, %r3401, %r4618;
	// end inline asm
	// begin inline asm
	shf.r.wrap.b32 %r3395, %r3401, %r3401, %r4622;
	// end inline asm
	xor.b32  	%r6615, %r3395, %r3391;
	// begin inline asm
	shf.r.wrap.b32 %r3399, %r3401, %r3401, %r4626;
	// end inline asm
	xor.b32  	%r6616, %r6615, %r3399;
	xor.b32  	%r6617, %r3377, %r3353;
	and.b32  	%r6618, %r3401, %r6617;
	and.b32  	%r6619, %r3377, %r3353;
	xor.b32  	%r6620, %r6618, %r6619;
	add.s32 	%r6621, %r6616, %r6620;
	add.s32 	%r3413, %r6614, %r3329;
	add.s32 	%r3425, %r6621, %r6614;
	// begin inline asm
	shf.r.wrap.b32 %r3403, %r3413, %r3413, %r4606;
	// end inline asm
	// begin inline asm
	shf.r.wrap.b32 %r3407, %r3413, %r3413, %r4610;
	// end inline asm
	xor.b32  	%r6622, %r3407, %r3403;
	// begin inline asm
	shf.r.wrap.b32 %r3411, %r3413, %r3413, %r4614;
	// end inline asm
	xor.b32  	%r6623, %r6622, %r3411;
	and.b32  	%r6624, %r3413, %r3389;
	not.b32 	%r6625, %r3413;
	and.b32  	%r6626, %r3365, %r6625;
	or.b32  	%r6627, %r6624, %r6626;
	add.s32 	%r6628, %r3341, %r6623;
	add.s32 	%r6629, %r6628, %r6627;
	add.s32 	%r6630, %r6629, -2132889090;
	// begin inline asm
	shf.r.wrap.b32 %r3415, %r3425, %r3425, %r4618;
	// end inline asm
	// begin inline asm
	shf.r.wrap.b32 %r3419, %r3425, %r3425, %r4622;
	// end inline asm
	xor.b32  	%r6631, %r3419, %r3415;
	// begin inline asm
	shf.r.wrap.b32 %r3423, %r3425, %r3425, %r4626;
	// end inline asm
	xor.b32  	%r6632, %r6631, %r3423;
	xor.b32  	%r6633, %r3401, %r3377;
	and.b32  	%r6634, %r3425, %r6633;
	and.b32  	%r6635, %r3401, %r3377;
	xor.b32  	%r6636, %r6634, %r6635;
	add.s32 	%r6637, %r6632, %r6636;
	add.s32 	%r3437, %r6630, %r3353;
	add.s32 	%r3449, %r6637, %r6630;
	// begin inline asm
	shf.r.wrap.b32 %r3427, %r3437, %r3437, %r4606;
	// end inline asm
	// begin inline asm
	shf.r.wrap.b32 %r3431, %r3437, %r3437, %r4610;
	// end inline asm
	xor.b32  	%r6638, %r3431, %r3427;
	// begin inline asm
	shf.r.wrap.b32 %r3435, %r3437, %r3437, %r4614;
	// end inline asm
	xor.b32  	%r6639, %r6638, %r3435;
	and.b32  	%r6640, %r3437, %r3413;
	not.b32 	%r6641, %r3437;
	and.b32  	%r6642, %r3389, %r6641;
	or.b32  	%r6643, %r6640, %r6642;
	add.s32 	%r6644, %r3365, %r6639;
	add.s32 	%r6645, %r6644, %r6643;
	add.s32 	%r6646, %r6645, -1680079193;
	// begin inline asm
	shf.r.wrap.b32 %r3439, %r3449, %r3449, %r4618;
	// end inline asm
	// begin inline asm
	shf.r.wrap.b32 %r3443, %r3449, %r3449, %r4622;
	// end inline asm
	xor.b32  	%r6647, %r3443, %r3439;
	// begin inline asm
	shf.r.wrap.b32 %r3447, %r3449, %r3449, %r4626;
	// end inline asm
	xor.b32  	%r6648, %r6647, %r3447;
	xor.b32  	%r6649, %r3425, %r3401;
	and.b32  	%r6650, %r3449, %r6649;
	and.b32  	%r6651, %r3425, %r3401;
	xor.b32  	%r6652, %r6650, %r6651;
	add.s32 	%r6653, %r6648, %r6652;
	add.s32 	%r3461, %r6646, %r3377;
	add.s32 	%r3473, %r6653, %r6646;
	// begin inline asm
	shf.r.wrap.b32 %r3451, %r3461, %r3461, %r4606;
	// end inline asm
	// begin inline asm
	shf.r.wrap.b32 %r3455, %r3461, %r3461, %r4610;
	// end inline asm
	xor.b32  	%r6654, %r3455, %r3451;
	// begin inline asm
	shf.r.wrap.b32 %r3459, %r3461, %r3461, %r4614;
	// end inline asm
	xor.b32  	%r6655, %r6654, %r3459;
	and.b32  	%r6656, %r3461, %r3437;
	not.b32 	%r6657, %r3461;
	and.b32  	%r6658, %r3413, %r6657;
	or.b32  	%r6659, %r6656, %r6658;
	add.s32 	%r6660, %r3389, %r6655;
	add.s32 	%r6661, %r6660, %r6659;
	add.s32 	%r6662, %r6661, -1046744460;
	// begin inline asm
	shf.r.wrap.b32 %r3463, %r3473, %r3473, %r4618;
	// end inline asm
	// begin inline asm
	shf.r.wrap.b32 %r3467, %r3473, %r3473, %r4622;
	// end inline asm
	xor.b32  	%r6663, %r3467, %r3463;
	// begin inline asm
	shf.r.wrap.b32 %r3471, %r3473, %r3473, %r4626;
	// end inline asm
	xor.b32  	%r6664, %r6663, %r3471;
	xor.b32  	%r6665, %r3449, %r3425;
	and.b32  	%r6666, %r3473, %r6665;
	and.b32  	%r6667, %r3449, %r3425;
	xor.b32  	%r6668, %r6666, %r6667;
	add.s32 	%r6669, %r6664, %r6668;
	add.s32 	%r3485, %r6662, %r3401;
	add.s32 	%r3497, %r6669, %r6662;
	// begin inline asm
	shf.r.wrap.b32 %r3475, %r3485, %r3485, %r4606;
	// end inline asm
	// begin inline asm
	shf.r.wrap.b32 %r3479, %r3485, %r3485, %r4610;
	// end inline asm
	xor.b32  	%r6670, %r3479, %r3475;
	// begin inline asm
	shf.r.wrap.b32 %r3483, %r3485, %r3485, %r4614;
	// end inline asm
	xor.b32  	%r6671, %r6670, %r3483;
	and.b32  	%r6672, %r3485, %r3461;
	not.b32 	%r6673, %r3485;
	and.b32  	%r6674, %r3437, %r6673;
	or.b32  	%r6675, %r6672, %r6674;
	add.s32 	%r6676, %r3413, %r6671;
	add.s32 	%r6677, %r6676, %r6675;
	add.s32 	%r6678, %r6677, %r2577;
	add.s32 	%r6679, %r6678, -459576895;
	// begin inline asm
	shf.r.wrap.b32 %r3487, %r3497, %r3497, %r4618;
	// end inline asm
	// begin inline asm
	shf.r.wrap.b32 %r3491, %r3497, %r3497, %r4622;
	// end inline asm
	xor.b32  	%r6680, %r3491, %r3487;
	// begin inline asm
	shf.r.wrap.b32 %r3495, %r3497, %r3497, %r4626;
	// end inline asm
	xor.b32  	%r6681, %r6680, %r3495;
	xor.b32  	%r6682, %r3473, %r3449;
	and.b32  	%r6683, %r3497, %r6682;
	and.b32  	%r6684, %r3473, %r3449;
	xor.b32  	%r6685, %r6683, %r6684;
	add.s32 	%r6686, %r6681, %r6685;
	add.s32 	%r3509, %r6679, %r3425;
	add.s32 	%r3521, %r6686, %r6679;
	// begin inline asm
	shf.r.wrap.b32 %r3499, %r3509, %r3509, %r4606;
	// end inline asm
	// begin inline asm
	shf.r.wrap.b32 %r3503, %r3509, %r3509, %r4610;
	// end inline asm
	xor.b32  	%r6687, %r3503, %r3499;
	// begin inline asm
	shf.r.wrap.b32 %r3507, %r3509, %r3509, %r4614;
	// end inline asm
	xor.b32  	%r6688, %r6687, %r3507;
	and.b32  	%r6689, %r3509, %r3485;
	not.b32 	%r6690, %r3509;
	and.b32  	%r6691, %r3461, %r6690;
	or.b32  	%r6692, %r6689, %r6691;
	add.s32 	%r6693, %r3437, %r6688;
	add.s32 	%r6694, %r6693, %r6692;
	add.s32 	%r6695, %r6694, %r2593;
	add.s32 	%r6696, %r6695, -272742522;
	// begin inline asm
	shf.r.wrap.b32 %r3511, %r3521, %r3521, %r4618;
	// end inline asm
	// begin inline asm
	shf.r.wrap.b32 %r3515, %r3521, %r3521, %r4622;
	// end inline asm
	xor.b32  	%r6697, %r3515, %r3511;
	// begin inline asm
	shf.r.wrap.b32 %r3519, %r3521, %r3521, %r4626;
	// end inline asm
	xor.b32  	%r6698, %r6697, %r3519;
	xor.b32  	%r6699, %r3497, %r3473;
	and.b32  	%r6700, %r3521, %r6699;
	and.b32  	%r6701, %r3497, %r3473;
	xor.b32  	%r6702, %r6700, %r6701;
	add.s32 	%r6703, %r6698, %r6702;
	add.s32 	%r3533, %r6696, %r3449;
	add.s32 	%r3545, %r6703, %r6696;
	// begin inline asm
	shf.r.wrap.b32 %r3523, %r3533, %r3533, %r4606;
	// end inline asm
	// begin inline asm
	shf.r.wrap.b32 %r3527, %r3533, %r3533, %r4610;
	// end inline asm
	xor.b32  	%r6704, %r3527, %r3523;
	// begin inline asm
	shf.r.wrap.b32 %r3531, %r3533, %r3533, %r4614;
	// end inline asm
	xor.b32  	%r6705, %r6704, %r3531;
	and.b32  	%r6706, %r3533, %r3509;
	not.b32 	%r6707, %r3533;
	and.b32  	%r6708, %r3485, %r6707;
	or.b32  	%r6709, %r6706, %r6708;
	add.s32 	%r6710, %r3461, %r6705;
	add.s32 	%r6711, %r6710, %r6709;
	add.s32 	%r6712, %r6711, %r2609;
	add.s32 	%r6713, %r6712, 264347078;
	// begin inline asm
	shf.r.wrap.b32 %r3535, %r3545, %r3545, %r4618;
	// end inline asm
	// begin inline asm
	shf.r.wrap.b32 %r3539, %r3545, %r3545, %r4622;
	// end inline asm
	xor.b32  	%r6714, %r3539, %r3535;
	// begin inline asm
	shf.r.wrap.b32 %r3543, %r3545, %r3545, %r4626;
	// end inline asm
	xor.b32  	%r6715, %r6714, %r3543;
	xor.b32  	%r6716, %r3521, %r3497;
	and.b32  	%r6717, %r3545, %r6716;
	and.b32  	%r6718, %r3521, %r3497;
	xor.b32  	%r6719, %r6717, %r6718;
	add.s32 	%r6720, %r6715, %r6719;
	add.s32 	%r3557, %r6713, %r3473;
	add.s32 	%r3569, %r6720, %r6713;
	// begin inline asm
	shf.r.wrap.b32 %r3547, %r3557, %r3557, %r4606;
	// end inline asm
	// begin inline asm
	shf.r.wrap.b32 %r3551, %r3557, %r3557, %r4610;
	// end inline asm
	xor.b32  	%r6721, %r3551, %r3547;
	// begin inline asm
	shf.r.wrap.b32 %r3555, %r3557, %r3557, %r4614;
	// end inline asm
	xor.b32  	%r6722, %r6721, %r3555;
	and.b32  	%r6723, %r3557, %r3533;
	not.b32 	%r6724, %r3557;
	and.b32  	%r6725, %r3509, %r6724;
	or.b32  	%r6726, %r6723, %r6725;
	add.s32 	%r6727, %r3485, %r6722;
	add.s32 	%r6728, %r6727, %r6726;
	add.s32 	%r6729, %r6728, %r2625;
	add.s32 	%r6730, %r6729, 604807628;
	// begin inline asm
	shf.r.wrap.b32 %r3559, %r3569, %r3569, %r4618;
	// end inline asm
	// begin inline asm
	shf.r.wrap.b32 %r3563, %r3569, %r3569, %r4622;
	// end inline asm
	xor.b32  	%r6731, %r3563, %r3559;
	// begin inline asm
	shf.r.wrap.b32 %r3567, %r3569, %r3569, %r4626;
	// end inline asm
	xor.b32  	%r6732, %r6731, %r3567;
	xor.b32  	%r6733, %r3545, %r3521;
	and.b32  	%r6734, %r3569, %r6733;
	and.b32  	%r6735, %r3545, %r3521;
	xor.b32  	%r6736, %r6734, %r6735;
	add.s32 	%r6737, %r6732, %r6736;
	add.s32 	%r3581, %r6730, %r3497;
	add.s32 	%r3593, %r6737, %r6730;
	// begin inline asm
	shf.r.wrap.b32 %r3571, %r3581, %r3581, %r4606;
	// end inline asm
	// begin inline asm
	shf.r.wrap.b32 %r3575, %r3581, %r3581, %r4610;
	// end inline asm
	xor.b32  	%r6738, %r3575, %r3571;
	// begin inline asm
	shf.r.wrap.b32 %r3579, %r3581, %r3581, %r4614;
	// end inline asm
	xor.b32  	%r6739, %r6738, %r3579;
	and.b32  	%r6740, %r3581, %r3557;
	not.b32 	%r6741, %r3581;
	and.b32  	%r6742, %r3533, %r6741;
	or.b32  	%r6743, %r6740, %r6742;
	add.s32 	%r6744, %r3509, %r6739;
	add.s32 	%r6745, %r6744, %r6743;
	add.s32 	%r6746, %r6745, %r2641;
	add.s32 	%r6747, %r6746, 770255983;
	// begin inline asm
	shf.r.wrap.b32 %r3583, %r3593, %r3593, %r4618;
	// end inline asm
	// begin inline asm
	shf.r.wrap.b32 %r3587, %r3593, %r3593, %r4622;
	// end inline asm
	xor.b32  	%r6748, %r3587, %r3583;
	// begin inline asm
	shf.r.wrap.b32 %r3591, %r3593, %r3593, %r4626;
	// end inline asm
	xor.b32  	%r6749, %r6748, %r3591;
	xor.b32  	%r6750, %r3569, %r3545;
	and.b32  	%r6751, %r3593, %r6750;
	and.b32  	%r6752, %r3569, %r3545;
	xor.b32  	%r6753, %r6751, %r6752;
	add.s32 	%r6754, %r6749, %r6753;
	add.s32 	%r3605, %r6747, %r3521;
	add.s32 	%r3617, %r6754, %r6747;
	// begin inline asm
	shf.r.wrap.b32 %r3595, %r3605, %r3605, %r4606;
	// end inline asm
	// begin inline asm
	shf.r.wrap.b32 %r3599, %r3605, %r3605, %r4610;
	// end inline asm
	xor.b32  	%r6755, %r3599, %r3595;
	// begin inline asm
	shf.r.wrap.b32 %r3603, %r3605, %r3605, %r4614;
	// end inline asm
	xor.b32  	%r6756, %r6755, %r3603;
	and.b32  	%r6757, %r3605, %r3581;
	not.b32 	%r6758, %r3605;
	and.b32  	%r6759, %r3557, %r6758;
	or.b32  	%r6760, %r6757, %r6759;
	add.s32 	%r6761, %r3533, %r6756;
	add.s32 	%r6762, %r6761, %r6760;
	add.s32 	%r6763, %r6762, %r2657;
	add.s32 	%r6764, %r6763, 1249150122;
	// begin inline asm
	shf.r.wrap.b32 %r3607, %r3617, %r3617, %r4618;
	// end inline asm
	// begin inline asm
	shf.r.wrap.b32 %r3611, %r3617, %r3617, %r4622;
	// end inline asm
	xor.b32  	%r6765, %r3611, %r3607;
	// begin inline asm
	shf.r.wrap.b32 %r3615, %r3617, %r3617, %r4626;
	// end inline asm
	xor.b32  	%r6766, %r6765, %r3615;
	xor.b32  	%r6767, %r3593, %r3569;
	and.b32  	%r6768, %r3617, %r6767;
	and.b32  	%r6769, %r3593, %r3569;
	xor.b32  	%r6770, %r6768, %r6769;
	add.s32 	%r6771, %r6766, %r6770;
	add.s32 	%r3629, %r6764, %r3545;
	add.s32 	%r3641, %r6771, %r6764;
	// begin inline asm
	shf.r.wrap.b32 %r3619, %r3629, %r3629, %r4606;
	// end inline asm
	// begin inline asm
	shf.r.wrap.b32 %r3623, %r3629, %r3629, %r4610;
	// end inline asm
	xor.b32  	%r6772, %r3623, %r3619;
	// begin inline asm
	shf.r.wrap.b32 %r3627, %r3629, %r3629, %r4614;
	// end inline asm
	xor.b32  	%r6773, %r6772, %r3627;
	and.b32  	%r6774, %r3629, %r3605;
	not.b32 	%r6775, %r3629;
	and.b32  	%r6776, %r3581, %r6775;
	or.b32  	%r6777, %r6774, %r6776;
	add.s32 	%r6778, %r3557, %r6773;
	add.s32 	%r6779, %r6778, %r6777;
	add.s32 	%r6780, %r6779, %r2452;
	add.s32 	%r6781, %r6780, 1555081692;
	// begin inline asm
	shf.r.wrap.b32 %r3631, %r3641, %r3641, %r4618;
	// end inline asm
	// begin inline asm
	shf.r.wrap.b32 %r3635, %r3641, %r3641, %r4622;
	// end inline asm
	xor.b32  	%r6782, %r3635, %r3631;
	// begin inline asm
	shf.r.wrap.b32 %r3639, %r3641, %r3641, %r4626;
	// end inline asm
	xor.b32  	%r6783, %r6782, %r3639;
	xor.b32  	%r6784, %r3617, %r3593;
	and.b32  	%r6785, %r3641, %r6784;
	and.b32  	%r6786, %r3617, %r3593;
	xor.b32  	%r6787, %r6785, %r6786;
	add.s32 	%r6788, %r6783, %r6787;
	add.s32 	%r3653, %r6781, %r3569;
	add.s32 	%r3665, %r6788, %r6781;
	// begin inline asm
	shf.r.wrap.b32 %r3643, %r3653, %r3653, %r4606;
	// end inline asm
	// begin inline asm
	shf.r.wrap.b32 %r3647, %r3653, %r3653, %r4610;
	// end inline asm
	xor.b32  	%r6789, %r3647, %r3643;
	// begin inline asm
	shf.r.wrap.b32 %r3651, %r3653, %r3653, %r4614;
	// end inline asm
	xor.b32  	%r6790, %r6789, %r3651;
	and.b32  	%r6791, %r3653, %r3629;
	not.b32 	%r6792, %r3653;
	and.b32  	%r6793, %r3605, %r6792;
	or.b32  	%r6794, %r6791, %r6793;
	add.s32 	%r6795, %r3581, %r6790;
	add.s32 	%r6796, %r6795, %r6794;
	add.s32 	%r6797, %r6796, %r2689;
	add.s32 	%r6798, %r6797, 1996064986;
	// begin inline asm
	shf.r.wrap.b32 %r3655, %r3665, %r3665, %r4618;
	// end inline asm
	// begin inline asm
	shf.r.wrap.b32 %r3659, %r3665, %r3665, %r4622;
	// end inline asm
	xor.b32  	%r6799, %r3659, %r3655;
	// begin inline asm
	shf.r.wrap.b32 %r3663, %r3665, %r3665, %r4626;
	// end inline asm
	xor.b32  	%r6800, %r6799, %r3663;
	xor.b32  	%r6801, %r3641, %r3617;
	and.b32  	%r6802, %r3665, %r6801;
	and.b32  	%r6803, %r3641, %r3617;
	xor.b32  	%r6804, %r6802, %r6803;
	add.s32 	%r6805, %r6800, %r6804;
	add.s32 	%r3677, %r6798, %r3593;
	add.s32 	%r3689, %r6805, %r6798;
	// begin inline asm
	shf.r.wrap.b32 %r3667, %r3677, %r3677, %r4606;
	// end inline asm
	// begin inline asm
	shf.r.wrap.b32 %r3671, %r3677, %r3677, %r4610;
	// end inline asm
	xor.b32  	%r6806, %r3671, %r3667;
	// begin inline asm
	shf.r.wrap.b32 %r3675, %r3677, %r3677, %r4614;
	// end inline asm
	xor.b32  	%r6807, %r6806, %r3675;
	and.b32  	%r6808, %r3677, %r3653;
	not.b32 	%r6809, %r3677;
	and.b32  	%r6810, %r3629, %r6809;
	or.b32  	%r6811, %r6808, %r6810;
	add.s32 	%r6812, %r3605, %r6807;
	add.s32 	%r6813, %r6812, %r6811;
	add.s32 	%r6814, %r6813, %r2484;
	add.s32 	%r6815, %r6814, -1740746414;
	// begin inline asm
	shf.r.wrap.b32 %r3679, %r3689, %r3689, %r4618;
	// end inline asm
	// begin inline asm
	shf.r.wrap.b32 %r3683, %r3689, %r3689, %r4622;
	// end inline asm
	xor.b32  	%r6816, %r3683, %r3679;
	// begin inline asm
	shf.r.wrap.b32 %r3687, %r3689, %r3689, %r4626;
	// end inline asm
	xor.b32  	%r6817, %r6816, %r3687;
	xor.b32  	%r6818, %r3665, %r3641;
	and.b32  	%r6819, %r3689, %r6818;
	and.b32  	%r6820, %r3665, %r3641;
	xor.b32  	%r6821, %r6819, %r6820;
	add.s32 	%r6822, %r6817, %r6821;
	add.s32 	%r3701, %r6815, %r3617;
	add.s32 	%r3713, %r6822, %r6815;
	// begin inline asm
	shf.r.wrap.b32 %r3691, %r3701, %r3701, %r4606;
	// end inline asm
	// begin inline asm
	shf.r.wrap.b32 %r3695, %r3701, %r3701, %r4610;
	// end inline asm
	xor.b32  	%r6823, %r3695, %r3691;
	// begin inline asm
	shf.r.wrap.b32 %r3699, %r3701, %r3701, %r4614;
	// end inline asm
	xor.b32  	%r6824, %r6823, %r3699;
	and.b32  	%r6825, %r3701, %r3677;
	not.b32 	%r6826, %r3701;
	and.b32  	%r6827, %r3653, %r6826;
	or.b32  	%r6828, %r6825, %r6827;
	add.s32 	%r6829, %r3629, %r6824;
	add.s32 	%r6830, %r6829, %r6828;
	add.s32 	%r6831, %r6830, %r2721;
	add.s32 	%r6832, %r6831, -1473132947;
	// begin inline asm
	shf.r.wrap.b32 %r3703, %r3713, %r3713, %r4618;
	// end inline asm
	// begin inline asm
	shf.r.wrap.b32 %r3707, %r3713, %r3713, %r4622;
	// end inline asm
	xor.b32  	%r6833, %r3707, %r3703;
	// begin inline asm
	shf.r.wrap.b32 %r3711, %r3713, %r3713, %r4626;
	// end inline asm
	xor.b32  	%r6834, %r6833, %r3711;
	xor.b32  	%r6835, %r3689, %r3665;
	and.b32  	%r6836, %r3713, %r6835;
	and.b32  	%r6837, %r3689, %r3665;
	xor.b32  	%r6838, %r6836, %r6837;
	add.s32 	%r6839, %r6834, %r6838;
	add.s32 	%r3725, %r6832, %r3641;
	add.s32 	%r3737, %r6839, %r6832;
	// begin inline asm
	shf.r.wrap.b32 %r3715, %r3725, %r3725, %r4606;
	// end inline asm
	// begin inline asm
	shf.r.wrap.b32 %r3719, %r3725, %r3725, %r4610;
	// end inline asm
	xor.b32  	%r6840, %r3719, %r3715;
	// begin inline asm
	shf.r.wrap.b32 %r3723, %r3725, %r3725, %r4614;
	// end inline asm
	xor.b32  	%r6841, %r6840, %r3723;
	and.b32  	%r6842, %r3725, %r3701;
	not.b32 	%r6843, %r3725;
	and.b32  	%r6844, %r3677, %r6843;
	or.b32  	%r6845, %r6842, %r6844;
	add.s32 	%r6846, %r3653, %r6841;
	add.s32 	%r6847, %r6846, %r6845;
	add.s32 	%r6848, %r6847, %r2737;
	add.s32 	%r6849, %r6848, -1341970488;
	// begin inline asm
	shf.r.wrap.b32 %r3727, %r3737, %r3737, %r4618;
	// end inline asm
	// begin inline asm
	shf.r.wrap.b32 %r3731, %r3737, %r3737, %r4622;
	// end inline asm
	xor.b32  	%r6850, %r3731, %r3727;
	// begin inline asm
	shf.r.wrap.b32 %r3735, %r3737, %r3737, %r4626;
	// end inline asm
	xor.b32  	%r6851, %r6850, %r3735;
	xor.b32  	%r6852, %r3713, %r3689;
	and.b32  	%r6853, %r3737, %r6852;
	and.b32  	%r6854, %r3713, %r3689;
	xor.b32  	%r6855, %r6853, %r6854;
	add.s32 	%r6856, %r6851, %r6855;
	add.s32 	%r3749, %r6849, %r3665;
	add.s32 	%r3761, %r6856, %r6849;
	// begin inline asm
	shf.r.wrap.b32 %r3739, %r3749, %r3749, %r4606;
	// end inline asm
	// begin inline asm
	shf.r.wrap.b32 %r3743, %r3749, %r3749, %r4610;
	// end inline asm
	xor.b32  	%r6857, %r3743, %r3739;
	// begin inline asm
	shf.r.wrap.b32 %r3747, %r3749, %r3749, %r4614;
	// end inline asm
	xor.b32  	%r6858, %r6857, %r3747;
	and.b32  	%r6859, %r3749, %r3725;
	not.b32 	%r6860, %r3749;
	and.b32  	%r6861, %r3701, %r6860;
	or.b32  	%r6862, %r6859, %r6861;
	add.s32 	%r6863, %r3677, %r6858;
	add.s32 	%r6864, %r6863, %r6862;
	add.s32 	%r6865, %r6864, %r2753;
	add.s32 	%r6866, %r6865, -1084653625;
	// begin inline asm
	shf.r.wrap.b32 %r3751, %r3761, %r3761, %r4618;
	// end inline asm
	// begin inline asm
	shf.r.wrap.b32 %r3755, %r3761, %r3761, %r4622;
	// end inline asm
	xor.b32  	%r6867, %r3755, %r3751;
	// begin inline asm
	shf.r.wrap.b32 %r3759, %r3761, %r3761, %r4626;
	// end inline asm
	xor.b32  	%r6868, %r6867, %r3759;
	xor.b32  	%r6869, %r3737, %r3713;
	and.b32  	%r6870, %r3761, %r6869;
	and.b32  	%r6871, %r3737, %r3713;
	xor.b32  	%r6872, %r6870, %r6871;
	add.s32 	%r6873, %r6868, %r6872;
	add.s32 	%r3773, %r6866, %r3689;
	add.s32 	%r3785, %r6873, %r6866;
	// begin inline asm
	shf.r.wrap.b32 %r3763, %r3773, %r3773, %r4606;
	// end inline asm
	// begin inline asm
	shf.r.wrap.b32 %r3767, %r3773, %r3773, %r4610;
	// end inline asm
	xor.b32  	%r6874, %r3767, %r3763;
	// begin inline asm
	shf.r.wrap.b32 %r3771, %r3773, %r3773, %r4614;
	// end inline asm
	xor.b32  	%r6875, %r6874, %r3771;
	and.b32  	%r6876, %r3773, %r3749;
	not.b32 	%r6877, %r3773;
	and.b32  	%r6878, %r3725, %r6877;
	or.b32  	%r6879, %r6876, %r6878;
	add.s32 	%r6880, %r3701, %r6875;
	add.s32 	%r6881, %r6880, %r6879;
	add.s32 	%r6882, %r6881, %r2769;
	add.s32 	%r6883, %r6882, -958395405;
	// begin inline asm
	shf.r.wrap.b32 %r3775, %r3785, %r3785, %r4618;
	// end inline asm
	// begin inline asm
	shf.r.wrap.b32 %r3779, %r3785, %r3785, %r4622;
	// end inline asm
	xor.b32  	%r6884, %r3779, %r3775;
	// begin inline asm
	shf.r.wrap.b32 %r3783, %r3785, %r3785, %r4626;
	// end inline asm
	xor.b32  	%r6885, %r6884, %r3783;
	xor.b32  	%r6886, %r3761, %r3737;
	and.b32  	%r6887, %r3785, %r6886;
	and.b32  	%r6888, %r3761, %r3737;
	xor.b32  	%r6889, %r6887, %r6888;
	add.s32 	%r6890, %r6885, %r6889;
	add.s32 	%r3797, %r6883, %r3713;
	add.s32 	%r3809, %r6890, %r6883;
	// begin inline asm
	shf.r.wrap.b32 %r3787, %r3797, %r3797, %r4606;
	// end inline asm
	// begin inline asm
	shf.r.wrap.b32 %r3791, %r3797, %r3797, %r4610;
	// end inline asm
	xor.b32  	%r6891, %r3791, %r3787;
	// begin inline asm
	shf.r.wrap.b32 %r3795, %r3797, %r3797, %r4614;
	// end inline asm
	xor.b32  	%r6892, %r6891, %r3795;
	and.b32  	%r6893, %r3797, %r3773;
	not.b32 	%r6894, %r3797;
	and.b32  	%r6895, %r3749, %r6894;
	or.b32  	%r6896, %r6893, %r6895;
	add.s32 	%r6897, %r3725, %r6892;
	add.s32 	%r6898, %r6897, %r6896;
	add.s32 	%r6899, %r6898, %r2785;
	add.s32 	%r6900, %r6899, -710438585;
	// begin inline asm
	shf.r.wrap.b32 %r3799, %r3809, %r3809, %r4618;
	// end inline asm
	// begin inline asm
	shf.r.wrap.b32 %r3803, %r3809, %r3809, %r4622;
	// end inline asm
	xor.b32  	%r6901, %r3803, %r3799;
	// begin inline asm
	shf.r.wrap.b32 %r3807, %r3809, %r3809, %r4626;
	// end inline asm
	xor.b32  	%r6902, %r6901, %r3807;
	xor.b32  	%r6903, %r3785, %r3761;
	and.b32  	%r6904, %r3809, %r6903;
	and.b32  	%r6905, %r3785, %r3761;
	xor.b32  	%r6906, %r6904, %r6905;
	add.s32 	%r6907, %r6902, %r6906;
	add.s32 	%r3821, %r6900, %r3737;
	add.s32 	%r3833, %r6907, %r6900;
	// begin inline asm
	shf.r.wrap.b32 %r3811, %r3821, %r3821, %r4606;
	// end inline asm
	// begin inline asm
	shf.r.wrap.b32 %r3815, %r3821, %r3821, %r4610;
	// end inline asm
	xor.b32  	%r6908, %r3815, %r3811;
	// begin inline asm
	shf.r.wrap.b32 %r3819, %r3821, %r3821, %r4614;
	// end inline asm
	xor.b32  	%r6909, %r6908, %r3819;
	and.b32  	%r6910, %r3821, %r3797;
	not.b32 	%r6911, %r3821;
	and.b32  	%r6912, %r3773, %r6911;
	or.b32  	%r6913, %r6910, %r6912;
	add.s32 	%r6914, %r3749, %r6909;
	add.s32 	%r6915, %r6914, %r6913;
	add.s32 	%r6916, %r6915, %r2801;
	add.s32 	%r6917, %r6916, 113926993;
	// begin inline asm
	shf.r.wrap.b32 %r3823, %r3833, %r3833, %r4618;
	// end inline asm
	// begin inline asm
	shf.r.wrap.b32 %r3827, %r3833, %r3833, %r4622;
	// end inline asm
	xor.b32  	%r6918, %r3827, %r3823;
	// begin inline asm
	shf.r.wrap.b32 %r3831, %r3833, %r3833, %r4626;
	// end inline asm
	xor.b32  	%r6919, %r6918, %r3831;
	xor.b32  	%r6920, %r3809, %r3785;
	and.b32  	%r6921, %r3833, %r6920;
	and.b32  	%r6922, %r3809, %r3785;
	xor.b32  	%r6923, %r6921, %r6922;
	add.s32 	%r6924, %r6919, %r6923;
	add.s32 	%r3845, %r6917, %r3761;
	add.s32 	%r3857, %r6924, %r6917;
	// begin inline asm
	shf.r.wrap.b32 %r3835, %r3845, %r3845, %r4606;
	// end inline asm
	// begin inline asm
	shf.r.wrap.b32 %r3839, %r3845, %r3845, %r4610;
	// end inline asm
	xor.b32  	%r6925, %r3839, %r3835;
	// begin inline asm
	shf.r.wrap.b32 %r3843, %r3845, %r3845, %r4614;
	// end inline asm
	xor.b32  	%r6926, %r6925, %r3843;
	and.b32  	%r6927, %r3845, %r3821;
	not.b32 	%r6928, %r3845;
	and.b32  	%r6929, %r3797, %r6928;
	or.b32  	%r6930, %r6927, %r6929;
	add.s32 	%r6931, %r3773, %r6926;
	add.s32 	%r6932, %r6931, %r6930;
	add.s32 	%r6933, %r6932, %r2596;
	add.s32 	%r6934, %r6933, 338241895;
	// begin inline asm
	shf.r.wrap.b32 %r3847, %r3857, %r3857, %r4618;
	// end inline asm
	// begin inline asm
	shf.r.wrap.b32 %r3851, %r3857, %r3857, %r4622;
	// end inline asm
	xor.b32  	%r6935, %r3851, %r3847;
	// begin inline asm
	shf.r.wrap.b32 %r3855, %r3857, %r3857, %r4626;
	// end inline asm
	xor.b32  	%r6936, %r6935, %r3855;
	xor.b32  	%r6937, %r3833, %r3809;
	and.b32  	%r6938, %r3857, %r6937;
	and.b32  	%r6939, %r3833, %r3809;
	xor.b32  	%r6940, %r6938, %r6939;
	add.s32 	%r6941, %r6936, %r6940;
	add.s32 	%r3869, %r6934, %r3785;
	add.s32 	%r3881, %r6941, %r6934;
	// begin inline asm
	shf.r.wrap.b32 %r3859, %r3869, %r3869, %r4606;
	// end inline asm
	// begin inline asm
	shf.r.wrap.b32 %r3863, %r3869, %r3869, %r4610;
	// end inline asm
	xor.b32  	%r6942, %r3863, %r3859;
	// begin inline asm
	shf.r.wrap.b32 %r3867, %r3869, %r3869, %r4614;
	// end inline asm
	xor.b32  	%r6943, %r6942, %r3867;
	and.b32  	%r6944, %r3869, %r3845;
	not.b32 	%r6945, %r3869;
	and.b32  	%r6946, %r3821, %r6945;
	or.b32  	%r6947, %r6944, %r6946;
	add.s32 	%r6948, %r3797, %r6943;
	add.s32 	%r6949, %r6948, %r6947;
	add.s32 	%r6950, %r6949, %r2833;
	add.s32 	%r6951, %r6950, 666307205;
	// begin inline asm
	shf.r.wrap.b32 %r3871, %r3881, %r3881, %r4618;
	// end inline asm
	// begin inline asm
	shf.r.wrap.b32 %r3875, %r3881, %r3881, %r4622;
	// end inline asm
	xor.b32  	%r6952, %r3875, %r3871;
	// begin inline asm
	shf.r.wrap.b32 %r3879, %r3881, %r3881, %r4626;
	// end inline asm
	xor.b32  	%r6953, %r6952, %r3879;
	xor.b32  	%r6954, %r3857, %r3833;
	and.b32  	%r6955, %r3881, %r6954;
	and.b32  	%r6956, %r3857, %r3833;
	xor.b32  	%r6957, %r6955, %r6956;
	add.s32 	%r6958, %r6953, %r6957;
	add.s32 	%r3893, %r6951, %r3809;
	add.s32 	%r3905, %r6958, %r6951;
	// begin inline asm
	shf.r.wrap.b32 %r3883, %r3893, %r3893, %r4606;
	// end inline asm
	// begin inline asm
	shf.r.wrap.b32 %r3887, %r3893, %r3893, %r4610;
	// end inline asm
	xor.b32  	%r6959, %r3887, %r3883;
	// begin inline asm
	shf.r.wrap.b32 %r3891, %r3893, %r3893, %r4614;
	// end inline asm
	xor.b32  	%r6960, %r6959, %r3891;
	and.b32  	%r6961, %r3893, %r3869;
	not.b32 	%r6962, %r3893;
	and.b32  	%r6963, %r3845, %r6962;
	or.b32  	%r6964, %r6961, %r6963;
	add.s32 	%r6965, %r3821, %r6960;
	add.s32 	%r6966, %r6965, %r6964;
	add.s32 	%r6967, %r6966, %r2849;
	add.s32 	%r6968, %r6967, 773529912;
	// begin inline asm
	shf.r.wrap.b32 %r3895, %r3905, %r3905, %r4618;
	// end inline asm
	// begin inline asm
	shf.r.wrap.b32 %r3899, %r3905, %r3905, %r4622;
	// end inline asm
	xor.b32  	%r6969, %r3899, %r3895;
	// begin inline asm
	shf.r.wrap.b32 %r3903, %r3905, %r3905, %r4626;
	// end inline asm
	xor.b32  	%r6970, %r6969, %r3903;
	xor.b32  	%r6971, %r3881, %r3857;
	and.b32  	%r6972, %r3905, %r6971;
	and.b32  	%r6973, %r3881, %r3857;
	xor.b32  	%r6974, %r6972, %r6973;
	add.s32 	%r6975, %r6970, %r6974;
	add.s32 	%r3917, %r6968, %r3833;
	add.s32 	%r3929, %r6975, %r6968;
	// begin inline asm
	shf.r.wrap.b32 %r3907, %r3917, %r3917, %r4606;
	// end inline asm
	// begin inline asm
	shf.r.wrap.b32 %r3911, %r3917, %r3917, %r4610;
	// end inline asm
	xor.b32  	%r6976, %r3911, %r3907;
	// begin inline asm
	shf.r.wrap.b32 %r3915, %r3917, %r3917, %r4614;
	// end inline asm
	xor.b32  	%r6977, %r6976, %r3915;
	and.b32  	%r6978, %r3917, %r3893;
	not.b32 	%r6979, %r3917;
	and.b32  	%r6980, %r3869, %r6979;
	or.b32  	%r6981, %r6978, %r6980;
	add.s32 	%r6982, %r3845, %r6977;
	add.s32 	%r6983, %r6982, %r6981;
	add.s32 	%r6984, %r6983, %r2865;
	add.s32 	%r6985, %r6984, 1294757372;
	// begin inline asm
	shf.r.wrap.b32 %r3919, %r3929, %r3929, %r4618;
	// end inline asm
	// begin inline asm
	shf.r.wrap.b32 %r3923, %r3929, %r3929, %r4622;
	// end inline asm
	xor.b32  	%r6986, %r3923, %r3919;
	// begin inline asm
	shf.r.wrap.b32 %r3927, %r3929, %r3929, %r4626;
	// end inline asm
	xor.b32  	%r6987, %r6986, %r3927;
	xor.b32  	%r6988, %r3905, %r3881;
	and.b32  	%r6989, %r3929, %r6988;
	and.b32  	%r6990, %r3905, %r3881;
	xor.b32  	%r6991, %r6989, %r6990;
	add.s32 	%r6992, %r6987, %r6991;
	add.s32 	%r3941, %r6985, %r3857;
	add.s32 	%r3953, %r6992, %r6985;
	// begin inline asm
	shf.r.wrap.b32 %r3931, %r3941, %r3941, %r4606;
	// end inline asm
	// begin inline asm
	shf.r.wrap.b32 %r3935, %r3941, %r3941, %r4610;
	// end inline asm
	xor.b32  	%r6993, %r3935, %r3931;
	// begin inline asm
	shf.r.wrap.b32 %r3939, %r3941, %r3941, %r4614;
	// end inline asm
	xor.b32  	%r6994, %r6993, %r3939;
	and.b32  	%r6995, %r3941, %r3917;
	not.b32 	%r6996, %r3941;
	and.b32  	%r6997, %r3893, %r6996;
	or.b32  	%r6998, %r6995, %r6997;
	add.s32 	%r6999, %r3869, %r6994;
	add.s32 	%r7000, %r6999, %r6998;
	add.s32 	%r7001, %r7000, %r2881;
	add.s32 	%r7002, %r7001, 1396182291;
	// begin inline asm
	shf.r.wrap.b32 %r3943, %r3953, %r3953, %r4618;
	// end inline asm
	// begin inline asm
	shf.r.wrap.b32 %r3947, %r3953, %r3953, %r4622;
	// end inline asm
	xor.b32  	%r7003, %r3947, %r3943;
	// begin inline asm
	shf.r.wrap.b32 %r3951, %r3953, %r3953, %r4626;
	// end inline asm
	xor.b32  	%r7004, %r7003, %r3951;
	xor.b32  	%r7005, %r3929, %r3905;
	and.b32  	%r7006, %r3953, %r7005;
	and.b32  	%r7007, %r3929, %r3905;
	xor.b32  	%r7008, %r7006, %r7007;
	add.s32 	%r7009, %r7004, %r7008;
	add.s32 	%r3965, %r7002, %r3881;
	add.s32 	%r3977, %r7009, %r7002;
	// begin inline asm
	shf.r.wrap.b32 %r3955, %r3965, %r3965, %r4606;
	// end inline asm
	// begin inline asm
	shf.r.wrap.b32 %r3959, %r3965, %r3965, %r4610;
	// end inline asm
	xor.b32  	%r7010, %r3959, %r3955;
	// begin inline asm
	shf.r.wrap.b32 %r3963, %r3965, %r3965, %r4614;
	// end inline asm
	xor.b32  	%r7011, %r7010, %r3963;
	and.b32  	%r7012, %r3965, %r3941;
	not.b32 	%r7013, %r3965;
	and.b32  	%r7014, %r3917, %r7013;
	or.b32  	%r7015, %r7012, %r7014;
	add.s32 	%r7016, %r3893, %r7011;
	add.s32 	%r7017, %r7016, %r7015;
	add.s32 	%r7018, %r7017, %r2897;
	add.s32 	%r7019, %r7018, 1695183700;
	// begin inline asm
	shf.r.wrap.b32 %r3967, %r3977, %r3977, %r4618;
	// end inline asm
	// begin inline asm
	shf.r.wrap.b32 %r3971, %r3977, %r3977, %r4622;
	// end inline asm
	xor.b32  	%r7020, %r3971, %r3967;
	// begin inline asm
	shf.r.wrap.b32 %r3975, %r3977, %r3977, %r4626;
	// end inline asm
	xor.b32  	%r7021, %r7020, %r3975;
	xor.b32  	%r7022, %r3953, %r3929;
	and.b32  	%r7023, %r3977, %r7022;
	and.b32  	%r7024, %r3953, %r3929;
	xor.b32  	%r7025, %r7023, %r7024;
	add.s32 	%r7026, %r7021, %r7025;
	add.s32 	%r3989, %r7019, %r3905;
	add.s32 	%r4001, %r7026, %r7019;
	// begin inline asm
	shf.r.wrap.b32 %r3979, %r3989, %r3989, %r4606;
	// end inline asm
	// begin inline asm
	shf.r.wrap.b32 %r3983, %r3989, %r3989, %r4610;
	// end inline asm
	xor.b32  	%r7027, %r3983, %r3979;
	// begin inline asm
	shf.r.wrap.b32 %r3987, %r3989, %r3989, %r4614;
	// end inline asm
	xor.b32  	%r7028, %r7027, %r3987;
	and.b32  	%r7029, %r3989, %r3965;
	not.b32 	%r7030, %r3989;
	and.b32  	%r7031, %r3941, %r7030;
	or.b32  	%r7032, %r7029, %r7031;
	add.s32 	%r7033, %r3917, %r7028;
	add.s32 	%r7034, %r7033, %r7032;
	add.s32 	%r7035, %r7034, %r2913;
	add.s32 	%r7036, %r7035, 1986661051;
	// begin inline asm
	shf.r.wrap.b32 %r3991, %r4001, %r4001, %r4618;
	// end inline asm
	// begin inline asm
	shf.r.wrap.b32 %r3995, %r4001, %r4001, %r4622;
	// end inline asm
	xor.b32  	%r7037, %r3995, %r3991;
	// begin inline asm
	shf.r.wrap.b32 %r3999, %r4001, %r4001, %r4626;
	// end inline asm
	xor.b32  	%r7038, %r7037, %r3999;
	xor.b32  	%r7039, %r3977, %r3953;
	and.b32  	%r7040, %r4001, %r7039;
	and.b32  	%r7041, %r3977, %r3953;
	xor.b32  	%r7042, %r7040, %r7041;
	add.s32 	%r7043, %r7038, %r7042;
	add.s32 	%r4013, %r7036, %r3929;
	add.s32 	%r4025, %r7043, %r7036;
	// begin inline asm
	shf.r.wrap.b32 %r4003, %r4013, %r4013, %r4606;
	// end inline asm
	// begin inline asm
	shf.r.wrap.b32 %r4007, %r4013, %r4013, %r4610;
	// end inline asm
	xor.b32  	%r7044, %r4007, %r4003;
	// begin inline asm
	shf.r.wrap.b32 %r4011, %r4013, %r4013, %r4614;
	// end inline asm
	xor.b32  	%r7045, %r7044, %r4011;
	and.b32  	%r7046, %r4013, %r3989;
	not.b32 	%r7047, %r4013;
	and.b32  	%r7048, %r3965, %r7047;
	or.b32  	%r7049, %r7046, %r7048;
	add.s32 	%r7050, %r3941, %r7045;
	add.s32 	%r7051, %r7050, %r7049;
	add.s32 	%r7052, %r7051, %r2929;
	add.s32 	%r7053, %r7052, -2117940946;
	// begin inline asm
	shf.r.wrap.b32 %r4015, %r4025, %r4025, %r4618;
	// end inline asm
	// begin inline asm
	shf.r.wrap.b32 %r4019, %r4025, %r4025, %r4622;
	// end inline asm
	xor.b32  	%r7054, %r4019, %r4015;
	// begin inline asm
	shf.r.wrap.b32 %r4023, %r4025, %r4025, %r4626;
	// end inline asm
	xor.b32  	%r7055, %r7054, %r4023;
	xor.b32  	%r7056, %r4001, %r3977;
	and.b32  	%r7057, %r4025, %r7056;
	and.b32  	%r7058, %r4001, %r3977;
	xor.b32  	%r7059, %r7057, %r7058;
	add.s32 	%r7060, %r7055, %r7059;
	add.s32 	%r4037, %r7053, %r3953;
	add.s32 	%r4049, %r7060, %r7053;
	// begin inline asm
	shf.r.wrap.b32 %r4027, %r4037, %r4037, %r4606;
	// end inline asm
	// begin inline asm
	shf.r.wrap.b32 %r4031, %r4037, %r4037, %r4610;
	// end inline asm
	xor.b32  	%r7061, %r4031, %r4027;
	// begin inline asm
	shf.r.wrap.b32 %r4035, %r4037, %r4037, %r4614;
	// end inline asm
	xor.b32  	%r7062, %r7061, %r4035;
	and.b32  	%r7063, %r4037, %r4013;
	not.b32 	%r7064, %r4037;
	and.b32  	%r7065, %r3989, %r7064;
	or.b32  	%r7066, %r7063, %r7065;
	add.s32 	%r7067, %r3965, %r7062;
	add.s32 	%r7068, %r7067, %r7066;
	add.s32 	%r7069, %r7068, %r2945;
	add.s32 	%r7070, %r7069, -1838011259;
	// begin inline asm
	shf.r.wrap.b32 %r4039, %r4049, %r4049, %r4618;
	// end inline asm
	// begin inline asm
	shf.r.wrap.b32 %r4043, %r4049, %r4049, %r4622;
	// end inline asm
	xor.b32  	%r7071, %r4043, %r4039;
	// begin inline asm
	shf.r.wrap.b32 %r4047, %r4049, %r4049, %r4626;
	// end inline asm
	xor.b32  	%r7072, %r7071, %r4047;
	xor.b32  	%r7073, %r4025, %r4001;
	and.b32  	%r7074, %r4049, %r7073;
	and.b32  	%r7075, %r4025, %r4001;
	xor.b32  	%r7076, %r7074, %r7075;
	add.s32 	%r7077, %r7072, %r7076;
	add.s32 	%r4061, %r7070, %r3977;
	add.s32 	%r4073, %r7077, %r7070;
	// begin inline asm
	shf.r.wrap.b32 %r4051, %r4061, %r4061, %r4606;
	// end inline asm
	// begin inline asm
	shf.r.wrap.b32 %r4055, %r4061, %r4061, %r4610;
	// end inline asm
	xor.b32  	%r7078, %r4055, %r4051;
	// begin inline asm
	shf.r.wrap.b32 %r4059, %r4061, %r4061, %r4614;
	// end inline asm
	xor.b32  	%r7079, %r7078, %r4059;
	and.b32  	%r7080, %r4061, %r4037;
	not.b32 	%r7081, %r4061;
	and.b32  	%r7082, %r4013, %r7081;
	or.b32  	%r7083, %r7080, %r7082;
	add.s32 	%r7084, %r3989, %r7079;
	add.s32 	%r7085, %r7084, %r7083;
	add.s32 	%r7086, %r7085, %r2961;
	add.s32 	%r7087, %r7086, -1564481375;
	// begin inline asm
	shf.r.wrap.b32 %r4063, %r4073, %r4073, %r4618;
	// end inline asm
	// begin inline asm
	shf.r.wrap.b32 %r4067, %r4073, %r4073, %r4622;
	// end inline asm
	xor.b32  	%r7088, %r4067, %r4063;
	// begin inline asm
	shf.r.wrap.b32 %r4071, %r4073, %r4073, %r4626;
	// end inline asm
	xor.b32  	%r7089, %r7088, %r4071;
	xor.b32  	%r7090, %r4049, %r4025;
	and.b32  	%r7091, %r4073, %r7090;
	and.b32  	%r7092, %r4049, %r4025;
	xor.b32  	%r7093, %r7091, %r7092;
	add.s32 	%r7094, %r7089, %r7093;
	add.s32 	%r4085, %r7087, %r4001;
	add.s32 	%r4097, %r7094, %r7087;
	// begin inline asm
	shf.r.wrap.b32 %r4075, %r4085, %r4085, %r4606;
	// end inline asm
	// begin inline asm
	shf.r.wrap.b32 %r4079, %r4085, %r4085, %r4610;
	// end inline asm
	xor.b32  	%r7095, %r4079, %r4075;
	// begin inline asm
	shf.r.wrap.b32 %r4083, %r4085, %r4085, %r4614;
	// end inline asm
	xor.b32  	%r7096, %r7095, %r4083;
	and.b32  	%r7097, %r4085, %r4061;
	not.b32 	%r7098, %r4085;
	and.b32  	%r7099, %r4037, %r7098;
	or.b32  	%r7100, %r7097, %r7099;
	add.s32 	%r7101, %r4013, %r7096;
	add.s32 	%r7102, %r7101, %r7100;
	add.s32 	%r7103, %r7102, %r2977;
	add.s32 	%r7104, %r7103, -1474664885;
	// begin inline asm
	shf.r.wrap.b32 %r4087, %r4097, %r4097, %r4618;
	// end inline asm
	// begin inline asm
	shf.r.wrap.b32 %r4091, %r4097, %r4097, %r4622;
	// end inline asm
	xor.b32  	%r7105, %r4091, %r4087;
	// begin inline asm
	shf.r.wrap.b32 %r4095, %r4097, %r4097, %r4626;
	// end inline asm
	xor.b32  	%r7106, %r7105, %r4095;
	xor.b32  	%r7107, %r4073, %r4049;
	and.b32  	%r7108, %r4097, %r7107;
	and.b32  	%r7109, %r4073, %r4049;
	xor.b32  	%r7110, %r7108, %r7109;
	add.s32 	%r7111, %r7106, %r7110;
	add.s32 	%r4109, %r7104, %r4025;
	add.s32 	%r4121, %r7111, %r7104;
	// begin inline asm
	shf.r.wrap.b32 %r4099, %r4109, %r4109, %r4606;
	// end inline asm
	// begin inline asm
	shf.r.wrap.b32 %r4103, %r4109, %r4109, %r4610;
	// end inline asm
	xor.b32  	%r7112, %r4103, %r4099;
	// begin inline asm
	shf.r.wrap.b32 %r4107, %r4109, %r4109, %r4614;
	// end inline asm
	xor.b32  	%r7113, %r7112, %r4107;
	and.b32  	%r7114, %r4109, %r4085;
	not.b32 	%r7115, %r4109;
	and.b32  	%r7116, %r4061, %r7115;
	or.b32  	%r7117, %r7114, %r7116;
	add.s32 	%r7118, %r4037, %r7113;
	add.s32 	%r7119, %r7118, %r7117;
	add.s32 	%r7120, %r7119, %r2993;
	add.s32 	%r7121, %r7120, -1035236496;
	// begin inline asm
	shf.r.wrap.b32 %r4111, %r4121, %r4121, %r4618;
	// end inline asm
	// begin inline asm
	shf.r.wrap.b32 %r4115, %r4121, %r4121, %r4622;
	// end inline asm
	xor.b32  	%r7122, %r4115, %r4111;
	// begin inline asm
	shf.r.wrap.b32 %r4119, %r4121, %r4121, %r4626;
	// end inline asm
	xor.b32  	%r7123, %r7122, %r4119;
	xor.b32  	%r7124, %r4097, %r4073;
	and.b32  	%r7125, %r4121, %r7124;
	and.b32  	%r7126, %r4097, %r4073;
	xor.b32  	%r7127, %r7125, %r7126;
	add.s32 	%r7128, %r7123, %r7127;
	add.s32 	%r4133, %r7121, %r4049;
	add.s32 	%r4145, %r7128, %r7121;
	// begin inline asm
	shf.r.wrap.b32 %r4123, %r4133, %r4133, %r4606;
	// end inline asm
	// begin inline asm
	shf.r.wrap.b32 %r4127, %r4133, %r4133, %r4610;
	// end inline asm
	xor.b32  	%r7129, %r4127, %r4123;
	// begin inline asm
	shf.r.wrap.b32 %r4131, %r4133, %r4133, %r4614;
	// end inline asm
	xor.b32  	%r7130, %r7129, %r4131;
	and.b32  	%r7131, %r4133, %r4109;
	not.b32 	%r7132, %r4133;
	and.b32  	%r7133, %r4085, %r7132;
	or.b32  	%r7134, %r7131, %r7133;
	add.s32 	%r7135, %r4061, %r7130;
	add.s32 	%r7136, %r7135, %r7134;
	add.s32 	%r7137, %r7136, %r3009;
	add.s32 	%r7138, %r7137, -949202525;
	// begin inline asm
	shf.r.wrap.b32 %r4135, %r4145, %r4145, %r4618;
	// end inline asm
	// begin inline asm
	shf.r.wrap.b32 %r4139, %r4145, %r4145, %r4622;
	// end inline asm
	xor.b32  	%r7139, %r4139, %r4135;
	// begin inline asm
	shf.r.wrap.b32 %r4143, %r4145, %r4145, %r4626;
	// end inline asm
	xor.b32  	%r7140, %r7139, %r4143;
	xor.b32  	%r7141, %r4121, %r4097;
	and.b32  	%r7142, %r4145, %r7141;
	and.b32  	%r7143, %r4121, %r4097;
	xor.b32  	%r7144, %r7142, %r7143;
	add.s32 	%r7145, %r7140, %r7144;
	add.s32 	%r4157, %r7138, %r4073;
	add.s32 	%r4169, %r7145, %r7138;
	// begin inline asm
	shf.r.wrap.b32 %r4147, %r4157, %r4157, %r4606;
	// end inline asm
	// begin inline asm
	shf.r.wrap.b32 %r4151, %r4157, %r4157, %r4610;
	// end inline asm
	xor.b32  	%r7146, %r4151, %r4147;
	// begin inline asm
	shf.r.wrap.b32 %r4155, %r4157, %r4157, %r4614;
	// end inline asm
	xor.b32  	%r7147, %r7146, %r4155;
	and.b32  	%r7148, %r4157, %r4133;
	not.b32 	%r7149, %r4157;
	and.b32  	%r7150, %r4109, %r7149;
	or.b32  	%r7151, %r7148, %r7150;
	add.s32 	%r7152, %r4085, %r7147;
	add.s32 	%r7153, %r7152, %r7151;
	add.s32 	%r7154, %r7153, %r3025;
	add.s32 	%r7155, %r7154, -778901479;
	// begin inline asm
	shf.r.wrap.b32 %r4159, %r4169, %r4169, %r4618;
	// end inline asm
	// begin inline asm
	shf.r.wrap.b32 %r4163, %r4169, %r4169, %r4622;
	// end inline asm
	xor.b32  	%r7156, %r4163, %r4159;
	// begin inline asm
	shf.r.wrap.b32 %r4167, %r4169, %r4169, %r4626;
	// end inline asm
	xor.b32  	%r7157, %r7156, %r4167;
	xor.b32  	%r7158, %r4145, %r4121;
	and.b32  	%r7159, %r4169, %r7158;
	and.b32  	%r7160, %r4145, %r4121;
	xor.b32  	%r7161, %r7159, %r7160;
	add.s32 	%r7162, %r7157, %r7161;
	add.s32 	%r4181, %r7155, %r4097;
	add.s32 	%r4193, %r7162, %r7155;
	// begin inline asm
	shf.r.wrap.b32 %r4171, %r4181, %r4181, %r4606;
	// end inline asm
	// begin inline asm
	shf.r.wrap.b32 %r4175, %r4181, %r4181, %r4610;
	// end inline asm
	xor.b32  	%r7163, %r4175, %r4171;
	// begin inline asm
	shf.r.wrap.b32 %r4179, %r4181, %r4181, %r4614;
	// end inline asm
	xor.b32  	%r7164, %r7163, %r4179;
	and.b32  	%r7165, %r4181, %r4157;
	not.b32 	%r7166, %r4181;
	and.b32  	%r7167, %r4133, %r7166;
	or.b32  	%r7168, %r7165, %r7167;
	add.s32 	%r7169, %r4109, %r7164;
	add.s32 	%r7170, %r7169, %r7168;
	add.s32 	%r7171, %r7170, %r3041;
	add.s32 	%r7172, %r7171, -694614492;
	// begin inline asm
	shf.r.wrap.b32 %r4183, %r4193, %r4193, %r4618;
	// end inline asm
	// begin inline asm
	shf.r.wrap.b32 %r4187, %r4193, %r4193, %r4622;
	// end inline asm
	xor.b32  	%r7173, %r4187, %r4183;
	// begin inline asm
	shf.r.wrap.b32 %r4191, %r4193, %r4193, %r4626;
	// end inline asm
	xor.b32  	%r7174, %r7173, %r4191;
	xor.b32  	%r7175, %r4169, %r4145;
	and.b32  	%r7176, %r4193, %r7175;
	and.b32  	%r7177, %r4169, %r4145;
	xor.b32  	%r7178, %r7176, %r7177;
	add.s32 	%r7179, %r7174, %r7178;
	add.s32 	%r4205, %r7172, %r4121;
	add.s32 	%r4217, %r7179, %r7172;
	// begin inline asm
	shf.r.wrap.b32 %r4195, %r4205, %r4205, %r4606;
	// end inline asm
	// begin inline asm
	shf.r.wrap.b32 %r4199, %r4205, %r4205, %r4610;
	// end inline asm
	xor.b32  	%r7180, %r4199, %r4195;
	// begin inline asm
	shf.r.wrap.b32 %r4203, %r4205, %r4205, %r4614;
	// end inline asm
	xor.b32  	%r7181, %r7180, %r4203;
	and.b32  	%r7182, %r4205, %r4181;
	not.b32 	%r7183, %r4205;
	and.b32  	%r7184, %r4157, %r7183;
	or.b32  	%r7185, %r7182, %r7184;
	add.s32 	%r7186, %r4133, %r7181;
	add.s32 	%r7187, %r7186, %r7185;
	add.s32 	%r7188, %r7187, %r3057;
	add.s32 	%r7189, %r7188, -200395387;
	// begin inline asm
	shf.r.wrap.b32 %r4207, %r4217, %r4217, %r4618;
	// end inline asm
	// begin inline asm
	shf.r.wrap.b32 %r4211, %r4217, %r4217, %r4622;
	// end inline asm
	xor.b32  	%r7190, %r4211, %r4207;
	// begin inline asm
	shf.r.wrap.b32 %r4215, %r4217, %r4217, %r4626;
	// end inline asm
	xor.b32  	%r7191, %r7190, %r4215;
	xor.b32  	%r7192, %r4193, %r4169;
	and.b32  	%r7193, %r4217, %r7192;
	and.b32  	%r7194, %r4193, %r4169;
	xor.b32  	%r7195, %r7193, %r7194;
	add.s32 	%r7196, %r7191, %r7195;
	add.s32 	%r4229, %r7189, %r4145;
	add.s32 	%r4241, %r7196, %r7189;
	// begin inline asm
	shf.r.wrap.b32 %r4219, %r4229, %r4229, %r4606;
	// end inline asm
	// begin inline asm
	shf.r.wrap.b32 %r4223, %r4229, %r4229, %r4610;
	// end inline asm
	xor.b32  	%r7197, %r4223, %r4219;
	// begin inline asm
	shf.r.wrap.b32 %r4227, %r4229, %r4229, %r4614;
	// end inline asm
	xor.b32  	%r7198, %r7197, %r4227;
	and.b32  	%r7199, %r4229, %r4205;
	not.b32 	%r7200, %r4229;
	and.b32  	%r7201, %r4181, %r7200;
	or.b32  	%r7202, %r7199, %r7201;
	add.s32 	%r7203, %r4157, %r7198;
	add.s32 	%r7204, %r7203, %r7202;
	add.s32 	%r7205, %r7204, %r3073;
	add.s32 	%r7206, %r7205, 275423344;
	// begin inline asm
	shf.r.wrap.b32 %r4231, %r4241, %r4241, %r4618;
	// end inline asm
	// begin inline asm
	shf.r.wrap.b32 %r4235, %r4241, %r4241, %r4622;
	// end inline asm
	xor.b32  	%r7207, %r4235, %r4231;
	// begin inline asm
	shf.r.wrap.b32 %r4239, %r4241, %r4241, %r4626;
	// end inline asm
	xor.b32  	%r7208, %r7207, %r4239;
	xor.b32  	%r7209, %r4217, %r4193;
	and.b32  	%r7210, %r4241, %r7209;
	and.b32  	%r7211, %r4217, %r4193;
	xor.b32  	%r7212, %r7210, %r7211;
	add.s32 	%r7213, %r7208, %r7212;
	add.s32 	%r4253, %r7206, %r4169;
	add.s32 	%r4265, %r7213, %r7206;
	// begin inline asm
	shf.r.wrap.b32 %r4243, %r4253, %r4253, %r4606;
	// end inline asm
	// begin inline asm
	shf.r.wrap.b32 %r4247, %r4253, %r4253, %r4610;
	// end inline asm
	xor.b32  	%r7214, %r4247, %r4243;
	// begin inline asm
	shf.r.wrap.b32 %r4251, %r4253, %r4253, %r4614;
	// end inline asm
	xor.b32  	%r7215, %r7214, %r4251;
	and.b32  	%r7216, %r4253, %r4229;
	not.b32 	%r7217, %r4253;
	and.b32  	%r7218, %r4205, %r7217;
	or.b32  	%r7219, %r7216, %r7218;
	add.s32 	%r7220, %r4181, %r7215;
	add.s32 	%r7221, %r7220, %r7219;
	add.s32 	%r7222, %r7221, %r3089;
	add.s32 	%r7223, %r7222, 430227734;
	// begin inline asm
	shf.r.wrap.b32 %r4255, %r4265, %r4265, %r4618;
	// end inline asm
	// begin inline asm
	shf.r.wrap.b32 %r4259, %r4265, %r4265, %r4622;
	// end inline asm
	xor.b32  	%r7224, %r4259, %r4255;
	// begin inline asm
	shf.r.wrap.b32 %r4263, %r4265, %r4265, %r4626;
	// end inline asm
	xor.b32  	%r7225, %r7224, %r4263;
	xor.b32  	%r7226, %r4241, %r4217;
	and.b32  	%r7227, %r4265, %r7226;
	and.b32  	%r7228, %r4241, %r4217;
	xor.b32  	%r7229, %r7227, %r7228;
	add.s32 	%r7230, %r7225, %r7229;
	add.s32 	%r4277, %r7223, %r4193;
	add.s32 	%r4289, %r7230, %r7223;
	// begin inline asm
	shf.r.wrap.b32 %r4267, %r4277, %r4277, %r4606;
	// end inline asm
	// begin inline asm
	shf.r.wrap.b32 %r4271, %r4277, %r4277, %r4610;
	// end inline asm
	xor.b32  	%r7231, %r4271, %r4267;
	// begin inline asm
	shf.r.wrap.b32 %r4275, %r4277, %r4277, %r4614;
	// end inline asm
	xor.b32  	%r7232, %r7231, %r4275;
	and.b32  	%r7233, %r4277, %r4253;
	not.b32 	%r7234, %r4277;
	and.b32  	%r7235, %r4229, %r7234;
	or.b32  	%r7236, %r7233, %r7235;
	add.s32 	%r7237, %r4205, %r7232;
	add.s32 	%r7238, %r7237, %r7236;
	add.s32 	%r7239, %r7238, %r2889;
	add.s32 	%r7240, %r7239, 506948616;
	// begin inline asm
	shf.r.wrap.b32 %r4279, %r4289, %r4289, %r4618;
	// end inline asm
	// begin inline asm
	shf.r.wrap.b32 %r4283, %r4289, %r4289, %r4622;
	// end inline asm
	xor.b32  	%r7241, %r4283, %r4279;
	// begin inline asm
	shf.r.wrap.b32 %r4287, %r4289, %r4289, %r4626;
	// end inline asm
	xor.b32  	%r7242, %r7241, %r4287;
	xor.b32  	%r7243, %r4265, %r4241;
	and.b32  	%r7244, %r4289, %r7243;
	and.b32  	%r7245, %r4265, %r4241;
	xor.b32  	%r7246, %r7244, %r7245;
	add.s32 	%r7247, %r7242, %r7246;
	add.s32 	%r4301, %r7240, %r4217;
	add.s32 	%r4313, %r7247, %r7240;
	// begin inline asm
	shf.r.wrap.b32 %r4291, %r4301, %r4301, %r4606;
	// end inline asm
	// begin inline asm
	shf.r.wrap.b32 %r4295, %r4301, %r4301, %r4610;
	// end inline asm
	xor.b32  	%r7248, %r4295, %r4291;
	// begin inline asm
	shf.r.wrap.b32 %r4299, %r4301, %r4301, %r4614;
	// end inline asm
	xor.b32  	%r7249, %r7248, %r4299;
	and.b32  	%r7250, %r4301, %r4277;
	not.b32 	%r7251, %r4301;
	and.b32  	%r7252, %r4253, %r7251;
	or.b32  	%r7253, %r7250, %r7252;
	add.s32 	%r7254, %r4229, %r7249;
	add.s32 	%r7255, %r7254, %r7253;
	add.s32 	%r7256, %r7255, %r2905;
	add.s32 	%r7257, %r7256, 659060556;
	// begin inline asm
	shf.r.wrap.b32 %r4303, %r4313, %r4313, %r4618;
	// end inline asm
	// begin inline asm
	shf.r.wrap.b32 %r4307, %r4313, %r4313, %r4622;
	// end inline asm
	xor.b32  	%r7258, %r4307, %r4303;
	// begin inline asm
	shf.r.wrap.b32 %r4311, %r4313, %r4313, %r4626;
	// end inline asm
	xor.b32  	%r7259, %r7258, %r4311;
	xor.b32  	%r7260, %r4289, %r4265;
	and.b32  	%r7261, %r4313, %r7260;
	and.b32  	%r7262, %r4289, %r4265;
	xor.b32  	%r7263, %r7261, %r7262;
	add.s32 	%r7264, %r7259, %r7263;
	add.s32 	%r4325, %r7257, %r4241;
	add.s32 	%r4337, %r7264, %r7257;
	// begin inline asm
	shf.r.wrap.b32 %r4315, %r4325, %r4325, %r4606;
	// end inline asm
	// begin inline asm
	shf.r.wrap.b32 %r4319, %r4325, %r4325, %r4610;
	// end inline asm
	xor.b32  	%r7265, %r4319, %r4315;
	// begin inline asm
	shf.r.wrap.b32 %r4323, %r4325, %r4325, %r4614;
	// end inline asm
	xor.b32  	%r7266, %r7265, %r4323;
	and.b32  	%r7267, %r4325, %r4301;
	not.b32 	%r7268, %r4325;
	and.b32  	%r7269, %r4277, %r7268;
	or.b32  	%r7270, %r7267, %r7269;
	add.s32 	%r7271, %r4253, %r7266;
	add.s32 	%r7272, %r7271, %r7270;
	add.s32 	%r7273, %r7272, %r2921;
	add.s32 	%r7274, %r7273, 883997877;
	// begin inline asm
	shf.r.wrap.b32 %r4327, %r4337, %r4337, %r4618;
	// end inline asm
	// begin inline asm
	shf.r.wrap.b32 %r4331, %r4337, %r4337, %r4622;
	// end inline asm
	xor.b32  	%r7275, %r4331, %r4327;
	// begin inline asm
	shf.r.wrap.b32 %r4335, %r4337, %r4337, %r4626;
	// end inline asm
	xor.b32  	%r7276, %r7275, %r4335;
	xor.b32  	%r7277, %r4313, %r4289;
	and.b32  	%r7278, %r4337, %r7277;
	and.b32  	%r7279, %r4313, %r4289;
	xor.b32  	%r7280, %r7278, %r7279;
	add.s32 	%r7281, %r7276, %r7280;
	add.s32 	%r4349, %r7274, %r4265;
	add.s32 	%r4361, %r7281, %r7274;
	// begin inline asm
	shf.r.wrap.b32 %r4339, %r4349, %r4349, %r4606;
	// end inline asm
	// begin inline asm
	shf.r.wrap.b32 %r4343, %r4349, %r4349, %r4610;
	// end inline asm
	xor.b32  	%r7282, %r4343, %r4339;
	// begin inline asm
	shf.r.wrap.b32 %r4347, %r4349, %r4349, %r4614;
	// end inline asm
	xor.b32  	%r7283, %r7282, %r4347;
	and.b32  	%r7284, %r4349, %r4325;
	not.b32 	%r7285, %r4349;
	and.b32  	%r7286, %r4301, %r7285;
	or.b32  	%r7287, %r7284, %r7286;
	add.s32 	%r7288, %r4277, %r7283;
	add.s32 	%r7289, %r7288, %r7287;
	add.s32 	%r7290, %r7289, %r2937;
	add.s32 	%r7291, %r7290, 958139571;
	// begin inline asm
	shf.r.wrap.b32 %r4351, %r4361, %r4361, %r4618;
	// end inline asm
	// begin inline asm
	shf.r.wrap.b32 %r4355, %r4361, %r4361, %r4622;
	// end inline asm
	xor.b32  	%r7292, %r4355, %r4351;
	// begin inline asm
	shf.r.wrap.b32 %r4359, %r4361, %r4361, %r4626;
	// end inline asm
	xor.b32  	%r7293, %r7292, %r4359;
	xor.b32  	%r7294, %r4337, %r4313;
	and.b32  	%r7295, %r4361, %r7294;
	and.b32  	%r7296, %r4337, %r4313;
	xor.b32  	%r7297, %r7295, %r7296;
	add.s32 	%r7298, %r7293, %r7297;
	add.s32 	%r4373, %r7291, %r4289;
	add.s32 	%r4385, %r7298, %r7291;
	// begin inline asm
	shf.r.wrap.b32 %r4363, %r4373, %r4373, %r4606;
	// end inline asm
	// begin inline asm
	shf.r.wrap.b32 %r4367, %r4373, %r4373, %r4610;
	// end inline asm
	xor.b32  	%r7299, %r4367, %r4363;
	// begin inline asm
	shf.r.wrap.b32 %r4371, %r4373, %r4373, %r4614;
	// end inline asm
	xor.b32  	%r7300, %r7299, %r4371;
	and.b32  	%r7301, %r4373, %r4349;
	not.b32 	%r7302, %r4373;
	and.b32  	%r7303, %r4325, %r7302;
	or.b32  	%r7304, %r7301, %r7303;
	add.s32 	%r7305, %r4301, %r7300;
	add.s32 	%r7306, %r7305, %r7304;
	add.s32 	%r7307, %r7306, %r2953;
	add.s32 	%r7308, %r7307, 1322822218;
	// begin inline asm
	shf.r.wrap.b32 %r4375, %r4385, %r4385, %r4618;
	// end inline asm
	// begin inline asm
	shf.r.wrap.b32 %r4379, %r4385, %r4385, %r4622;
	// end inline asm
	xor.b32  	%r7309, %r4379, %r4375;
	// begin inline asm
	shf.r.wrap.b32 %r4383, %r4385, %r4385, %r4626;
	// end inline asm
	xor.b32  	%r7310, %r7309, %r4383;
	xor.b32  	%r7311, %r4361, %r4337;
	and.b32  	%r7312, %r4385, %r7311;
	and.b32  	%r7313, %r4361, %r4337;
	xor.b32  	%r7314, %r7312, %r7313;
	add.s32 	%r7315, %r7310, %r7314;
	add.s32 	%r4397, %r7308, %r4313;
	add.s32 	%r4409, %r7315, %r7308;
	// begin inline asm
	shf.r.wrap.b32 %r4387, %r4397, %r4397, %r4606;
	// end inline asm
	// begin inline asm
	shf.r.wrap.b32 %r4391, %r4397, %r4397, %r4610;
	// end inline asm
	xor.b32  	%r7316, %r4391, %r4387;
	// begin inline asm
	shf.r.wrap.b32 %r4395, %r4397, %r4397, %r4614;
	// end inline asm
	xor.b32  	%r7317, %r7316, %r4395;
	and.b32  	%r7318, %r4397, %r4373;
	not.b32 	%r7319, %r4397;
	and.b32  	%r7320, %r4349, %r7319;
	or.b32  	%r7321, %r7318, %r7320;
	add.s32 	%r7322, %r4325, %r7317;
	add.s32 	%r7323, %r7322, %r7321;
	add.s32 	%r7324, %r7323, %r2969;
	add.s32 	%r7325, %r7324, 1537002063;
	// begin inline asm
	shf.r.wrap.b32 %r4399, %r4409, %r4409, %r4618;
	// end inline asm
	// begin inline asm
	shf.r.wrap.b32 %r4403, %r4409, %r4409, %r4622;
	// end inline asm
	xor.b32  	%r7326, %r4403, %r4399;
	// begin inline asm
	shf.r.wrap.b32 %r4407, %r4409, %r4409, %r4626;
	// end inline asm
	xor.b32  	%r7327, %r7326, %r4407;
	xor.b32  	%r7328, %r4385, %r4361;
	and.b32  	%r7329, %r4409, %r7328;
	and.b32  	%r7330, %r4385, %r4361;
	xor.b32  	%r7331, %r7329, %r7330;
	add.s32 	%r7332, %r7327, %r7331;
	add.s32 	%r4421, %r7325, %r4337;
	add.s32 	%r4433, %r7332, %r7325;
	// begin inline asm
	shf.r.wrap.b32 %r4411, %r4421, %r4421, %r4606;
	// end inline asm
	// begin inline asm
	shf.r.wrap.b32 %r4415, %r4421, %r4421, %r4610;
	// end inline asm
	xor.b32  	%r7333, %r4415, %r4411;
	// begin inline asm
	shf.r.wrap.b32 %r4419, %r4421, %r4421, %r4614;
	// end inline asm
	xor.b32  	%r7334, %r7333, %r4419;
	and.b32  	%r7335, %r4421, %r4397;
	not.b32 	%r7336, %r4421;
	and.b32  	%r7337, %r4373, %r7336;
	or.b32  	%r7338, %r7335, %r7337;
	add.s32 	%r7339, %r4349, %r7334;
	add.s32 	%r7340, %r7339, %r7338;
	add.s32 	%r7341, %r7340, %r2985;
	add.s32 	%r7342, %r7341, 1747873779;
	// begin inline asm
	shf.r.wrap.b32 %r4423, %r4433, %r4433, %r4618;
	// end inline asm
	// begin inline asm
	shf.r.wrap.b32 %r4427, %r4433, %r4433, %r4622;
	// end inline asm
	xor.b32  	%r7343, %r4427, %r4423;
	// begin inline asm
	shf.r.wrap.b32 %r4431, %r4433, %r4433, %r4626;
	// end inline asm
	xor.b32  	%r7344, %r7343, %r4431;
	xor.b32  	%r7345, %r4409, %r4385;
	and.b32  	%r7346, %r4433, %r7345;
	and.b32  	%r7347, %r4409, %r4385;
	xor.b32  	%r7348, %r7346, %r7347;
	add.s32 	%r7349, %r7344, %r7348;
	add.s32 	%r4445, %r7342, %r4361;
	add.s32 	%r4457, %r7349, %r7342;
	// begin inline asm
	shf.r.wrap.b32 %r4435, %r4445, %r4445, %r4606;
	// end inline asm
	// begin inline asm
	shf.r.wrap.b32 %r4439, %r4445, %r4445, %r4610;
	// end inline asm
	xor.b32  	%r7350, %r4439, %r4435;
	// begin inline asm
	shf.r.wrap.b32 %r4443, %r4445, %r4445, %r4614;
	// end inline asm
	xor.b32  	%r7351, %r7350, %r4443;
	and.b32  	%r7352, %r4445, %r4421;
	not.b32 	%r7353, %r4445;
	and.b32  	%r7354, %r4397, %r7353;
	or.b32  	%r7355, %r7352, %r7354;
	add.s32 	%r7356, %r4373, %r7351;
	add.s32 	%r7357, %r7356, %r7355;
	add.s32 	%r7358, %r7357, %r3001;
	add.s32 	%r7359, %r7358, 1955562222;
	// begin inline asm
	shf.r.wrap.b32 %r4447, %r4457, %r4457, %r4618;
	// end inline asm
	// begin inline asm
	shf.r.wrap.b32 %r4451, %r4457, %r4457, %r4622;
	// end inline asm
	xor.b32  	%r7360, %r4451, %r4447;
	// begin inline asm
	shf.r.wrap.b32 %r4455, %r4457, %r4457, %r4626;
	// end inline asm
	xor.b32  	%r7361, %r7360, %r4455;
	xor.b32  	%r7362, %r4433, %r4409;
	and.b32  	%r7363, %r4457, %r7362;
	and.b32  	%r7364, %r4433, %r4409;
	xor.b32  	%r7365, %r7363, %r7364;
	add.s32 	%r7366, %r7361, %r7365;
	add.s32 	%r4469, %r7359, %r4385;
	add.s32 	%r4481, %r7366, %r7359;
	// begin inline asm
	shf.r.wrap.b32 %r4459, %r4469, %r4469, %r4606;
	// end inline asm
	// begin inline asm
	shf.r.wrap.b32 %r4463, %r4469, %r4469, %r4610;
	// end inline asm
	xor.b32  	%r7367, %r4463, %r4459;
	// begin inline asm
	shf.r.wrap.b32 %r4467, %r4469, %r4469, %r4614;
	// end inline asm
	xor.b32  	%r7368, %r7367, %r4467;
	and.b32  	%r7369, %r4469, %r4445;
	not.b32 	%r7370, %r4469;
	and.b32  	%r7371, %r4421, %r7370;
	or.b32  	%r7372, %r7369, %r7371;
	add.s32 	%r7373, %r4397, %r7368;
	add.s32 	%r7374, %r7373, %r7372;
	add.s32 	%r7375, %r7374, %r3017;
	add.s32 	%r7376, %r7375, 2024104815;
	// begin inline asm
	shf.r.wrap.b32 %r4471, %r4481, %r4481, %r4618;
	// end inline asm
	// begin inline asm
	shf.r.wrap.b32 %r4475, %r4481, %r4481, %r4622;
	// end inline asm
	xor.b32  	%r7377, %r4475, %r4471;
	// begin inline asm
	shf.r.wrap.b32 %r4479, %r4481, %r4481, %r4626;
	// end inline asm
	xor.b32  	%r7378, %r7377, %r4479;
	xor.b32  	%r7379, %r4457, %r4433;
	and.b32  	%r7380, %r4481, %r7379;
	and.b32  	%r7381, %r4457, %r4433;
	xor.b32  	%r7382, %r7380, %r7381;
	add.s32 	%r7383, %r7378, %r7382;
	add.s32 	%r4493, %r7376, %r4409;
	add.s32 	%r4505, %r7383, %r7376;
	// begin inline asm
	shf.r.wrap.b32 %r4483, %r4493, %r4493, %r4606;
	// end inline asm
	// begin inline asm
	shf.r.wrap.b32 %r4487, %r4493, %r4493, %r4610;
	// end inline asm
	xor.b32  	%r7384, %r4487, %r4483;
	// begin inline asm
	shf.r.wrap.b32 %r4491, %r4493, %r4493, %r4614;
	// end inline asm
	xor.b32  	%r7385, %r7384, %r4491;
	and.b32  	%r7386, %r4493, %r4469;
	not.b32 	%r7387, %r4493;
	and.b32  	%r7388, %r4445, %r7387;
	or.b32  	%r7389, %r7386, %r7388;
	add.s32 	%r7390, %r4421, %r7385;
	add.s32 	%r7391, %r7390, %r7389;
	add.s32 	%r7392, %r7391, %r3033;
	add.s32 	%r7393, %r7392, -2067236844;
	// begin inline asm
	shf.r.wrap.b32 %r4495, %r4505, %r4505, %r4618;
	// end inline asm
	// begin inline asm
	shf.r.wrap.b32 %r4499, %r4505, %r4505, %r4622;
	// end inline asm
	xor.b32  	%r7394, %r4499, %r4495;
	// begin inline asm
	shf.r.wrap.b32 %r4503, %r4505, %r4505, %r4626;
	// end inline asm
	xor.b32  	%r7395, %r7394, %r4503;
	xor.b32  	%r7396, %r4481, %r4457;
	and.b32  	%r7397, %r4505, %r7396;
	and.b32  	%r7398, %r4481, %r4457;
	xor.b32  	%r7399, %r7397, %r7398;
	add.s32 	%r7400, %r7395, %r7399;
	add.s32 	%r4517, %r7393, %r4433;
	add.s32 	%r4529, %r7400, %r7393;
	// begin inline asm
	shf.r.wrap.b32 %r4507, %r4517, %r4517, %r4606;
	// end inline asm
	// begin inline asm
	shf.r.wrap.b32 %r4511, %r4517, %r4517, %r4610;
	// end inline asm
	xor.b32  	%r7401, %r4511, %r4507;
	// begin inline asm
	shf.r.wrap.b32 %r4515, %r4517, %r4517, %r4614;
	// end inline asm
	xor.b32  	%r7402, %r7401, %r4515;
	and.b32  	%r7403, %r4517, %r4493;
	not.b32 	%r7404, %r4517;
	and.b32  	%r7405, %r4469, %r7404;
	or.b32  	%r7406, %r7403, %r7405;
	add.s32 	%r7407, %r4445, %r7402;
	add.s32 	%r7408, %r7407, %r7406;
	add.s32 	%r7409, %r7408, %r3049;
	add.s32 	%r7410, %r7409, -1933114872;
	// begin inline asm
	shf.r.wrap.b32 %r4519, %r4529, %r4529, %r4618;
	// end inline asm
	// begin inline asm
	shf.r.wrap.b32 %r4523, %r4529, %r4529, %r4622;
	// end inline asm
	xor.b32  	%r7411, %r4523, %r4519;
	// begin inline asm
	shf.r.wrap.b32 %r4527, %r4529, %r4529, %r4626;
	// end inline asm
	xor.b32  	%r7412, %r7411, %r4527;
	xor.b32  	%r7413, %r4505, %r4481;
	and.b32  	%r7414, %r4529, %r7413;
	and.b32  	%r7415, %r4505, %r4481;
	xor.b32  	%r7416, %r7414, %r7415;
	add.s32 	%r7417, %r7412, %r7416;
	add.s32 	%r4541, %r7410, %r4457;
	add.s32 	%r4553, %r7417, %r7410;
	// begin inline asm
	shf.r.wrap.b32 %r4531, %r4541, %r4541, %r4606;
	// end inline asm
	// begin inline asm
	shf.r.wrap.b32 %r4535, %r4541, %r4541, %r4610;
	// end inline asm
	xor.b32  	%r7418, %r4535, %r4531;
	// begin inline asm
	shf.r.wrap.b32 %r4539, %r4541, %r4541, %r4614;
	// end inline asm
	xor.b32  	%r7419, %r7418, %r4539;
	and.b32  	%r7420, %r4541, %r4517;
	not.b32 	%r7421, %r4541;
	and.b32  	%r7422, %r4493, %r7421;
	or.b32  	%r7423, %r7420, %r7422;
	add.s32 	%r7424, %r4469, %r7419;
	add.s32 	%r7425, %r7424, %r7423;
	add.s32 	%r7426, %r7425, %r3065;
	add.s32 	%r7427, %r7426, -1866530822;
	// begin inline asm
	shf.r.wrap.b32 %r4543, %r4553, %r4553, %r4618;
	// end inline asm
	// begin inline asm
	shf.r.wrap.b32 %r4547, %r4553, %r4553, %r4622;
	// end inline asm
	xor.b32  	%r7428, %r4547, %r4543;
	// begin inline asm
	shf.r.wrap.b32 %r4551, %r4553, %r4553, %r4626;
	// end inline asm
	xor.b32  	%r7429, %r7428, %r4551;
	xor.b32  	%r7430, %r4529, %r4505;
	and.b32  	%r7431, %r4553, %r7430;
	and.b32  	%r7432, %r4529, %r4505;
	xor.b32  	%r7433, %r7431, %r7432;
	add.s32 	%r7434, %r7429, %r7433;
	add.s32 	%r4565, %r7427, %r4481;
	add.s32 	%r4577, %r7434, %r7427;
	// begin inline asm
	shf.r.wrap.b32 %r4555, %r4565, %r4565, %r4606;
	// end inline asm
	// begin inline asm
	shf.r.wrap.b32 %r4559, %r4565, %r4565, %r4610;
	// end inline asm
	xor.b32  	%r7435, %r4559, %r4555;
	// begin inline asm
	shf.r.wrap.b32 %r4563, %r4565, %r4565, %r4614;
	// end inline asm
	xor.b32  	%r7436, %r7435, %r4563;
	and.b32  	%r7437, %r4565, %r4541;
	not.b32 	%r7438, %r4565;
	and.b32  	%r7439, %r4517, %r7438;
	or.b32  	%r7440, %r7437, %r7439;
	add.s32 	%r7441, %r4493, %r7436;
	add.s32 	%r7442, %r7441, %r7440;
	add.s32 	%r7443, %r7442, %r3081;
	add.s32 	%r7444, %r7443, -1538233109;
	// begin inline asm
	shf.r.wrap.b32 %r4567, %r4577, %r4577, %r4618;
	// end inline asm
	// begin inline asm
	shf.r.wrap.b32 %r4571, %r4577, %r4577, %r4622;
	// end inline asm
	xor.b32  	%r7445, %r4571, %r4567;
	// begin inline asm
	shf.r.wrap.b32 %r4575, %r4577, %r4577, %r4626;
	// end inline asm
	xor.b32  	%r7446, %r7445, %r4575;
	xor.b32  	%r7447, %r4553, %r4529;
	and.b32  	%r7448, %r4577, %r7447;
	and.b32  	%r7449, %r4553, %r4529;
	xor.b32  	%r7450, %r7448, %r7449;
	add.s32 	%r7451, %r7446, %r7450;
	add.s32 	%r4589, %r7444, %r4505;
	add.s32 	%r4601, %r7451, %r7444;
	// begin inline asm
	shf.r.wrap.b32 %r4579, %r4589, %r4589, %r4606;
	// end inline asm
	// begin inline asm
	shf.r.wrap.b32 %r4583, %r4589, %r4589, %r4610;
	// end inline asm
	xor.b32  	%r7452, %r4583, %r4579;
	// begin inline asm
	shf.r.wrap.b32 %r4587, %r4589, %r4589, %r4614;
	// end inline asm
	xor.b32  	%r7453, %r7452, %r4587;
	and.b32  	%r7454, %r4589, %r4565;
	not.b32 	%r7455, %r4589;
	and.b32  	%r7456, %r4541, %r7455;
	or.b32  	%r7457, %r7454, %r7456;
	add.s32 	%r7458, %r4517, %r7453;
	add.s32 	%r7459, %r7458, %r7457;
	add.s32 	%r7460, %r7459, %r6411;
	add.s32 	%r7461, %r7460, -1090935817;
	// begin inline asm
	shf.r.wrap.b32 %r4591, %r4601, %r4601, %r4618;
	// end inline asm
	// begin inline asm
	shf.r.wrap.b32 %r4595, %r4601, %r4601, %r4622;
	// end inline asm
	xor.b32  	%r7462, %r4595, %r4591;
	// begin inline asm
	shf.r.wrap.b32 %r4599, %r4601, %r4601, %r4626;
	// end inline asm
	xor.b32  	%r7463, %r7462, %r4599;
	xor.b32  	%r7464, %r4577, %r4553;
	and.b32  	%r7465, %r4601, %r7464;
	and.b32  	%r7466, %r4577, %r4553;
	xor.b32  	%r7467, %r7465, %r7466;
	add.s32 	%r7468, %r7463, %r7467;
	add.s32 	%r4613, %r7461, %r4529;
	add.s32 	%r4625, %r7468, %r7461;
	// begin inline asm
	shf.r.wrap.b32 %r4603, %r4613, %r4613, %r4606;
	// end inline asm
	// begin inline asm
	shf.r.wrap.b32 %r4607, %r4613, %r4613, %r4610;
	// end inline asm
	xor.b32  	%r7469, %r4607, %r4603;
	// begin inline asm
	shf.r.wrap.b32 %r4611, %r4613, %r4613, %r4614;
	// end inline asm
	xor.b32  	%r7470, %r7469, %r4611;
	and.b32  	%r7471, %r4613, %r4589;
	not.b32 	%r7472, %r4613;
	and.b32  	%r7473, %r4565, %r7472;
	or.b32  	%r7474, %r7471, %r7473;
	add.s32 	%r7475, %r4541, %r7470;
	add.s32 	%r7476, %r7475, %r7474;
	add.s32 	%r7477, %r7476, %r6420;
	add.s32 	%r7478, %r7477, -965641998;
	// begin inline asm
	shf.r.wrap.b32 %r4615, %r4625, %r4625, %r4618;
	// end inline asm
	// begin inline asm
	shf.r.wrap.b32 %r4619, %r4625, %r4625, %r4622;
	// end inline asm
	xor.b32  	%r7479, %r4619, %r4615;
	// begin inline asm
	shf.r.wrap.b32 %r4623, %r4625, %r4625, %r4626;
	// end inline asm
	xor.b32  	%r7480, %r7479, %r4623;
	xor.b32  	%r7481, %r4601, %r4577;
	and.b32  	%r7482, %r4625, %r7481;
	and.b32  	%r7483, %r4601, %r4577;
	xor.b32  	%r7484, %r7482, %r7483;
	add.s32 	%r7485, %r7484, %r7480;
	add.s32 	%r7486, %r7485, %r7478;
	add.s32 	%r2, %r7486, 1779033703;
	add.s32 	%r7487, %r4625, -1150833019;
	prmt.b32 	%r3, %r7487, %r2545, %r4638;
	add.s32 	%r7488, %r4601, 1013904242;
	prmt.b32 	%r4, %r7488, %r2545, %r4638;
	add.s32 	%r7489, %r4577, -1521486534;
	prmt.b32 	%r5, %r7489, %r2545, %r4638;
	add.s32 	%r7490, %r4553, %r7478;
	add.s32 	%r7491, %r7490, 1359893119;
	prmt.b32 	%r6, %r7491, %r2545, %r4638;
	add.s32 	%r7492, %r4613, -1694144372;
	prmt.b32 	%r7, %r7492, %r2545, %r4638;
	add.s32 	%r7493, %r4589, 528734635;
	prmt.b32 	%r8, %r7493, %r2545, %r4638;
	add.s32 	%r7494, %r4565, 1541459225;
	prmt.b32 	%r9, %r7494, %r2545, %r4638;
	cvta.to.global.u64 	%rd1, %rd14;
	ld.global.nc.u32 	%r10, [%rd1+28];
	setp.gt.u32 	%p2, %r9, %r10;
	@%p2 bra 	$L__BB0_18;
	setp.lt.u32 	%p3, %r9, %r10;
	@%p3 bra 	$L__BB0_16;
	ld.global.nc.u32 	%r11, [%rd1+24];
	setp.gt.u32 	%p4, %r8, %r11;
	@%p4 bra 	$L__BB0_18;
	setp.lt.u32 	%p5, %r8, %r11;
	@%p5 bra 	$L__BB0_16;
	ld.global.nc.u32 	%r12, [%rd1+20];
	setp.gt.u32 	%p6, %r7, %r12;
	@%p6 bra 	$L__BB0_18;
	setp.lt.u32 	%p7, %r7, %r12;
	@%p7 bra 	$L__BB0_16;
	ld.global.nc.u32 	%r13, [%rd1+16];
	setp.gt.u32 	%p8, %r6, %r13;
	@%p8 bra 	$L__BB0_18;
	setp.lt.u32 	%p9, %r6, %r13;
	@%p9 bra 	$L__BB0_16;
	ld.global.nc.u32 	%r14, [%rd1+12];
	setp.gt.u32 	%p10, %r5, %r14;
	@%p10 bra 	$L__BB0_18;
	setp.lt.u32 	%p11, %r5, %r14;
	@%p11 bra 	$L__BB0_16;
	ld.global.nc.u32 	%r15, [%rd1+8];
	setp.gt.u32 	%p12, %r4, %r15;
	@%p12 bra 	$L__BB0_18;
	setp.lt.u32 	%p13, %r4, %r15;
	@%p13 bra 	$L__BB0_16;
	ld.global.nc.u32 	%r16, [%rd1+4];
	setp.gt.u32 	%p14, %r3, %r16;
	@%p14 bra 	$L__BB0_18;
	setp.lt.u32 	%p15, %r3, %r16;
	@%p15 bra 	$L__BB0_16;
	ld.global.nc.u32 	%r7495, [%rd1];
	mov.b32 	%r7496, 291;
	mov.b32 	%r7497, 0;
	prmt.b32 	%r7498, %r2, %r7497, %r7496;
	setp.gt.u32 	%p16, %r7498, %r7495;
	@%p16 bra 	$L__BB0_18;
$L__BB0_16:
	ld.param.u64 	%rd16, [_ZN6tetsuo9optimized21mine_kernel_optimizedEPKjS2_S2_jPjS3__param_5];
	cvta.to.global.u64 	%rd10, %rd16;
	atom.relaxed.global.cas.b32 	%r7499, [%rd10], 0, 1;
	setp.ne.s32 	%p17, %r7499, 0;
	@%p17 bra 	$L__BB0_18;
	ld.param.u64 	%rd15, [_ZN6tetsuo9optimized21mine_kernel_optimizedEPKjS2_S2_jPjS3__param_4];
	cvta.to.global.u64 	%rd11, %rd15;
	st.global.u32 	[%rd11], %r1;
$L__BB0_18:
	ret;

}
	// .globl	_ZN6tetsuo9optimized27mine_kernel_optimized_multiEPKjS2_S2_jPjS3_j
.visible .entry _ZN6tetsuo9optimized27mine_kernel_optimized_multiEPKjS2_S2_jPjS3_j(
	.param .u64 .ptr .align 1 _ZN6tetsuo9optimized27mine_kernel_optimized_multiEPKjS2_S2_jPjS3_j_param_0,
	.param .u64 .ptr .align 1 _ZN6tetsuo9optimized27mine_kernel_optimized_multiEPKjS2_S2_jPjS3_j_param_1,
	.param .u64 .ptr .align 1 _ZN6tetsuo9optimized27mine_kernel_optimized_multiEPKjS2_S2_jPjS3_j_param_2,
	.param .u32 _ZN6tetsuo9optimized27mine_kernel_optimized_multiEPKjS2_S2_jPjS3_j_param_3,
	.param .u64 .ptr .align 1 _ZN6tetsuo9optimized27mine_kernel_optimized_multiEPKjS2_S2_jPjS3_j_param_4,
	.param .u64 .ptr .align 1 _ZN6tetsuo9optimized27mine_kernel_optimized_multiEPKjS2_S2_jPjS3_j_param_5,
	.param .u32 _ZN6tetsuo9optimized27mine_kernel_optimized_multiEPKjS2_S2_jPjS3_j_param_6
)
{
	.reg .pred 	%p<21>;
	.reg .b32 	%r<7507>;
	.reg .b64 	%rd<12>;

	ld.param.u64 	%rd5, [_ZN6tetsuo9optimized27mine_kernel_optimized_multiEPKjS2_S2_jPjS3_j_param_0];
	ld.param.u64 	%rd6, [_ZN6tetsuo9optimized27mine_kernel_optimized_multiEPKjS2_S2_jPjS3_j_param_1];
	ld.param.u64 	%rd8, [_ZN6tetsuo9optimized27mine_kernel_optimized_multiEPKjS2_S2_jPjS3_j_param_2];
	ld.param.u32 	%r20, [_ZN6tetsuo9optimized27mine_kernel_optimized_multiEPKjS2_S2_jPjS3_j_param_3];
	ld.param.u64 	%rd9, [_ZN6tetsuo9optimized27mine_kernel_optimized_multiEPKjS2_S2_jPjS3_j_param_5];
	ld.param.u32 	%r21, [_ZN6tetsuo9optimized27mine_kernel_optimized_multiEPKjS2_S2_jPjS3_j_param_6];
	cvta.to.global.u64 	%rd1, %rd8;
	cvta.to.global.u64 	%rd2, %rd9;
	ld.global.u32 	%r22, [%rd2];
	setp.ne.s32 	%p1, %r22, 0;
	@%p1 bra 	$L__BB1_22;
	setp.eq.s32 	%p2, %r21, 0;
	@%p2 bra 	$L__BB1_22;
	cvta.to.global.u64 	%rd3, %rd6;
	cvta.to.global.u64 	%rd4, %rd5;
	mov.u32 	%r24, %tid.x;
	mov.u32 	%r25, %ntid.x;
	mov.u32 	%r26, %ctaid.x;
	mad.lo.s32 	%r27, %r26, %r25, %r24;
	mad.lo.s32 	%r1, %r21, %r27, %r20;
	mov.b32 	%r7506, 0;
$L__BB1_3:
	ld.global.u32 	%r28, [%rd2];
	setp.ne.s32 	%p3, %r28, 0;
	@%p3 bra 	$L__BB1_22;
	add.s32 	%r3, %r1, %r7506;
	ld.global.nc.u32 	%r810, [%rd4];
	ld.global.nc.u32 	%r4637, [%rd4+4];
	ld.global.nc.u32 	%r4638, [%rd4+8];
	ld.global.nc.u32 	%r4639, [%rd4+12];
	ld.global.nc.u32 	%r798, [%rd4+16];
	ld.global.nc.u32 	%r4640, [%rd4+20];
	ld.global.nc.u32 	%r4641, [%rd4+24];
	ld.global.nc.u32 	%r4642, [%rd4+28];
	ld.global.nc.u32 	%r4643, [%rd3];
	mov.b32 	%r4644, 291;
	mov.b32 	%r2555, 0;
	prmt.b32 	%r4645, %r4643, %r2555, %r4644;
	ld.global.nc.u32 	%r4646, [%rd3+4];
	prmt.b32 	%r43, %r4646, %r2555, %r4644;
	ld.global.nc.u32 	%r4647, [%rd3+8];
	prmt.b32 	%r59, %r4647, %r2555, %r4644;
	prmt.b32 	%r75, %r3, %r2555, %r4644;
	mov.b32 	%r3088, 17;
	// begin inline asm
	shf.r.wrap.b32 %r29, %r2555, %r2555, %r3088;
	// end inline asm
	mov.b32 	%r3092, 19;
	// begin inline asm
	shf.r.wrap.b32 %r33, %r2555, %r2555, %r3092;
	// end inline asm
	xor.b32  	%r4648, %r29, %r33;
	mov.b32 	%r3096, 7;
	// begin inline asm
	shf.r.wrap.b32 %r37, %r43, %r43, %r3096;
	// end inline asm
	mov.b32 	%r3100, 18;
	// begin inline asm
	shf.r.wrap.b32 %r41, %r43, %r43, %r3100;
	// end inline asm
	shr.u32 	%r4649, %r43, 3;
	xor.b32  	%r4650, %r4649, %r37;
	xor.b32  	%r4651, %r4650, %r41;
	add.s32 	%r4652, %r4648, %r4645;
	add.s32 	%r283, %r4652, %r4651;
	mov.b32 	%r267, 640;
	// begin inline asm
	shf.r.wrap.b32 %r45, %r267, %r267, %r3088;
	// end inline asm
	// begin inline asm
	shf.r.wrap.b32 %r49, %r267, %r267, %r3092;
	// end inline asm
	xor.b32  	%r4653, %r45, %r49;
	// begin inline asm
	shf.r.wrap.b32 %r53, %r59, %r59, %r3096;
	// end inline asm
	// begin inline asm
	shf.r.wrap.b32 %r57, %r59, %r59, %r3100;
	// end inline asm
	shr.u32 	%r4654, %r59, 3;
	xor.b32  	%r4655, %r4654, %r53;
	xor.b32  	%r4656, %r4655, %r57;
	add.s32 	%r4657, %r4653, %r43;
	add.s32 	%r299, %r4657, %r4656;
	// begin inline asm
	shf.r.wrap.b32 %r61, %r283, %r283, %r3088;
	// end inline asm
	// begin inline asm
	shf.r.wrap.b32 %r65, %r283, %r283, %r3092;
	// end inline asm
	shr.u32 	%r4658, %r283, 10;
	xor.b32  	%r4659, %r4658, %r61;
	xor.b32  	%r4660, %r4659, %r65;
	// begin inline asm
	shf.r.wrap.b32 %r69, %r75, %r75, %r3096;
	// end inline asm
	// begin inline asm
	shf.r.wrap.b32 %r73, %r75, %r75, %r3100;
	// end inline asm
	shr.u32 	%r4661, %r75, 3;
	xor.b32  	%r4662, %r4661, %r69;
	xor.b32  	%r4663, %r4662, %r73;
	add.s32 	%r4664, %r4660, %r59;
	add.s32 	%r315, %r4664, %r4663;
	// begin inline asm
	shf.r.wrap.b32 %r77, %r299, %r299, %r3088;
	// end inline asm
	// begin inline asm
	shf.r.wrap.b32 %r81, %r299, %r299, %r3092;
	// end inline asm
	shr.u32 	%r4665, %r299, 10;
	xor.b32  	%r4666, %r4665, %r77;
	xor.b32  	%r4667, %r4666, %r81;
	mov.b32 	%r2459, -2147483648;
	// begin inline asm
	shf.r.wrap.b32 %r85, %r2459, %r2459, %r3096;
	// end inline asm
	// begin inline asm
	shf.r.wrap.b32 %r89, %r2459, %r2459, %r3100;
	// end inline asm
	xor.b32  	%r4668, %r85, %r89;
	xor.b32  	%r4669, %r4668, 268435456;
	add.s32 	%r4670, %r4667, %r75;
	add.s32 	%r331, %r4670, %r4669;
	// begin inline asm
	shf.r.wrap.b32 %r93, %r315, %r315, %r3088;
	// end inline asm
	// begin inline asm
	shf.r.wrap.b32 %r97, %r315, %r315, %r3092;
	// end inline asm
	shr.u32 	%r4671, %r315, 10;
	xor.b32  	%r4672, %r4671, %r93;
	xor.b32  	%r4673, %r4672, %r97;
	// begin inline asm
	shf.r.wrap.b32 %r101, %r2555, %r2555, %r3096;
	// end inline asm
	// begin inline asm
	shf.r.wrap.b32 %r105, %r2555, %r2555, %r3100;
	// end inline asm
	xor.b32  	%r4674, %r101, %r105;
	add.s32 	%r4675, %r4674, %r4673;
	add.s32 	%r126, %r4675, -2147483648;
	// begin inline asm
	shf.r.wrap.b32 %r109, %r331, %r331, %r3088;
	// end inline asm
	// begin inline asm
	shf.r.wrap.b32 %r113, %r331, %r331, %r3092;
	// end inline asm
	shr.u32 	%r4676, %r331, 10;
	xor.b32  	%r4677, %r4676, %r109;
	xor.b32  	%r4678, %r4677, %r113;
	// begin inline asm
	shf.r.wrap.b32 %r117, %r2555, %r2555, %r3096;
	// end inline asm
	// begin inline asm
	shf.r.wrap.b32 %r121, %r2555, %r2555, %r3100;
	// end inline asm
	xor.b32  	%r4679, %r117, %r121;
	add.s32 	%r363, %r4678, %r4679;
	// begin inline asm
	shf.r.wrap.b32 %r125, %r126, %r126, %r3088;
	// end inline asm
	// begin inline asm
	shf.r.wrap.b32 %r129, %r126, %r126, %r3092;
	// end inline asm
	shr.u32 	%r4680, %r126, 10;
	xor.b32  	%r4681, %r4680, %r125;
	xor.b32  	%r4682, %r4681, %r129;
	// begin inline asm
	shf.r.wrap.b32 %r133, %r2555, %r2555, %r3096;
	// end inline asm
	// begin inline asm
	shf.r.wrap.b32 %r137, %r2555, %r2555, %r3100;
	// end inline asm
	xor.b32  	%r4683, %r133, %r137;
	add.s32 	%r4684, %r4682, %r4683;
	add.s32 	%r158, %r4684, 640;
	// begin inline asm
	shf.r.wrap.b32 %r141, %r363, %r363, %r3088;
	// end inline asm
	// begin inline asm
	shf.r.wrap.b32 %r145, %r363, %r363, %r3092;
	// end inline asm
	shr.u32 	%r4685, %r363, 10;
	xor.b32  	%r4686, %r4685, %r141;
	xor.b32  	%r4687, %r4686, %r145;
	add.s32 	%r4688, %r4687, %r283;
	// begin inline asm
	shf.r.wrap.b32 %r149, %r2555, %r2555, %r3096;
	// end inline asm
	// begin inline asm
	shf.r.wrap.b32 %r153, %r2555, %r2555, %r3100;
	// end inline asm
	xor.b32  	%r4689, %r149, %r153;
	add.s32 	%r395, %r4688, %r4689;
	// begin inline asm
	shf.r.wrap.b32 %r157, %r158, %r158, %r3088;
	// end inline asm
	// begin inline asm
	shf.r.wrap.b32 %r161, %r158, %r158, %r3092;
	// end inline asm
	shr.u32 	%r4690, %r158, 10;
	xor.b32  	%r4691, %r4690, %r157;
	xor.b32  	%r4692, %r4691, %r161;
	add.s32 	%r4693, %r4692, %r299;
	// begin inline asm
	shf.r.wrap.b32 %r165, %r2555, %r2555, %r3096;
	// end inline asm
	// begin inline asm
	shf.r.wrap.b32 %r169, %r2555, %r2555, %r3100;
	// end inline asm
	xor.b32  	%r4694, %r165, %r169;
	add.s32 	%r411, %r4693, %r4694;
	// begin inline asm
	shf.r.wrap.b32 %r173, %r395, %r395, %r3088;
	// end inline asm
	// begin inline asm
	shf.r.wrap.b32 %r177, %r395, %r395, %r3092;
	// end inline asm
	shr.u32 	%r4695, %r395, 10;
	xor.b32  	%r4696, %r4695, %r173;
	xor.b32  	%r4697, %r4696, %r177;
	add.s32 	%r4698, %r4697, %r315;
	// begin inline asm
	shf.r.wrap.b32 %r181, %r2555, %r2555, %r3096;
	// end inline asm
	// begin inline asm
	shf.r.wrap.b32 %r185, %r2555, %r2555, %r3100;
	// end inline asm
	xor.b32  	%r4699, %r181, %r185;
	add.s32 	%r427, %r4698, %r4699;
	// begin inline asm
	shf.r.wrap.b32 %r189, %r411, %r411, %r3088;
	// end inline asm
	// begin inline asm
	shf.r.wrap.b32 %r193, %r411, %r411, %r3092;
	// end inline asm
	shr.u32 	%r4700, %r411, 10;
	xor.b32  	%r4701, %r4700, %r189;
	xor.b32  	%r4702, %r4701, %r193;
	add.s32 	%r4703, %r4702, %r331;
	// begin inline asm
	shf.r.wrap.b32 %r197, %r2555, %r2555, %r3096;
	// end inline asm
	// begin inline asm
	shf.r.wrap.b32 %r201, %r2555, %r2555, %r3100;
	// end inline asm
	xor.b32  	%r4704, %r197, %r201;
	add.s32 	%r443, %r4703, %r4704;
	// begin inline asm
	shf.r.wrap.b32 %r205, %r427, %r427, %r3088;
	// end inline asm
	// begin inline asm
	shf.r.wrap.b32 %r209, %r427, %r427, %r3092;
	// end inline asm
	shr.u32 	%r4705, %r427, 10;
	xor.b32  	%r4706, %r4705, %r205;
	xor.b32  	%r4707, %r4706, %r209;
	add.s32 	%r4708, %r4707, %r126;
	// begin inline asm
	shf.r.wrap.b32 %r213, %r2555, %r2555, %r3096;
	// end inline asm
	// begin inline asm
	shf.r.wrap.b32 %r217, %r2555, %r2555, %r3100;
	// end inline asm
	xor.b32  	%r4709, %r213, %r217;
	add.s32 	%r459, %r4708, %r4709;
	// begin inline asm
	shf.r.wrap.b32 %r221, %r443, %r443, %r3088;
	// end inline asm
	// begin inline asm
	shf.r.wrap.b32 %r225, %r443, %r443, %r3092;
	// end inline asm
	shr.u32 	%r4710, %r443, 10;
	xor.b32  	%r4711, %r4710, %r221;
	xor.b32  	%r4712, %r4711, %r225;
	add.s32 	%r4713, %r4712, %r363;
	// begin inline asm
	shf.r.wrap.b32 %r229, %r2555, %r2555, %r3096;
	// end inline asm
	// begin inline asm
	shf.r.wrap.b32 %r233, %r2555, %r2555, %r3100;
	// end inline asm
	xor.b32  	%r4714, %r229, %r233;
	add.s32 	%r475, %r4713, %r4714;
	// begin inline asm
	shf.r.wrap.b32 %r237, %r459, %r459, %r3088;
	// end inline asm
	// begin inline asm
	shf.r.wrap.b32 %r241, %r459, %r459, %r3092;
	// end inline asm
	shr.u32 	%r4715, %r459, 10;
	xor.b32  	%r4716, %r4715, %r237;
	xor.b32  	%r4717, %r4716, %r241;
	add.s32 	%r4718, %r4717, %r158;
	// begin inline asm
	shf.r.wrap.b32 %r245, %r2555, %r2555, %r3096;
	// end inline asm
	// begin inline asm
	shf.r.wrap.b32 %r249, %r2555, %r2555, %r3100;
	// end inline asm
	xor.b32  	%r4719, %r245, %r249;
	add.s32 	%r491, %r4718, %r4719;
	// begin inline asm
	shf.r.wrap.b32 %r253, %r475, %r475, %r3088;
	// end inline asm
	// begin inline asm
	shf.r.wrap.b32 %r257, %r475, %r475, %r3092;
	// end inline asm
	shr.u32 	%r4720, %r475, 10;
	xor.b32  	%r4721, %r4720, %r253;
	xor.b32  	%r4722, %r4721, %r257;
	add.s32 	%r4723, %r4722, %r395;
	// begin inline asm
	shf.r.wrap.b32 %r261, %r267, %r267, %r3096;
	// end inline asm
	// begin inline asm
	shf.r.wrap.b32 %r265, %r267, %r267, %r3100;
	// end inline asm
	xor.b32  	%r4724, %r261, %r265;
	xor.b32  	%r4725, %r4724, 80;
	add.s32 	%r507, %r4723, %r4725;
	// begin inline asm
	shf.r.wrap.b32 %r269, %r491, %r491, %r3088;
	// end inline asm
	// begin inline asm
	shf.r.wrap.b32 %r273, %r491, %r491, %r3092;
	// end inline asm
	shr.u32 	%r4726, %r491, 10;
	xor.b32  	%r4727, %r4726, %r269;
	xor.b32  	%r4728, %r4727, %r273;
	add.s32 	%r4729, %r4728, %r411;
	// begin inline asm
	shf.r.wrap.b32 %r277, %r283, %r283, %r3096;
	// end inline asm
	// begin inline asm
	shf.r.wrap.b32 %r281, %r283, %r283, %r3100;
	// end inline asm
	shr.u32 	%r4730, %r283, 3;
	xor.b32  	%r4731, %r4730, %r277;
	xor.b32  	%r4732, %r4731, %r281;
	add.s32 	%r4733, %r4729, %r4732;
	add.s32 	%r302, %r4733, 640;
	// begin inline asm
	shf.r.wrap.b32 %r285, %r507, %r507, %r3088;
	// end inline asm
	// begin inline asm
	shf.r.wrap.b32 %r289, %r507, %r507, %r3092;
	// end inline asm
	shr.u32 	%r4734, %r507, 10;
	xor.b32  	%r4735, %r4734, %r285;
	xor.b32  	%r4736, %r4735, %r289;
	add.s32 	%r4737, %r4736, %r427;
	// begin inline asm
	shf.r.wrap.b32 %r293, %r299, %r299, %r3096;
	// end inline asm
	// begin inline asm
	shf.r.wrap.b32 %r297, %r299, %r299, %r3100;
	// end inline asm
	shr.u32 	%r4738, %r299, 3;
	xor.b32  	%r4739, %r4738, %r293;
	xor.b32  	%r4740, %r4739, %r297;
	add.s32 	%r4741, %r4737, %r283;
	add.s32 	%r539, %r4741, %r4740;
	// begin inline asm
	shf.r.wrap.b32 %r301, %r302, %r302, %r3088;
	// end inline asm
	// begin inline asm
	shf.r.wrap.b32 %r305, %r302, %r302, %r3092;
	// end inline asm
	shr.u32 	%r4742, %r302, 10;
	xor.b32  	%r4743, %r4742, %r301;
	xor.b32  	%r4744, %r4743, %r305;
	add.s32 	%r4745, %r4744, %r443;
	// begin inline asm
	shf.r.wrap.b32 %r309, %r315, %r315, %r3096;
	// end inline asm
	// begin inline asm
	shf.r.wrap.b32 %r313, %r315, %r315, %r3100;
	// end inline asm
	shr.u32 	%r4746, %r315, 3;
	xor.b32  	%r4747, %r4746, %r309;
	xor.b32  	%r4748, %r4747, %r313;
	add.s32 	%r4749, %r4745, %r299;
	add.s32 	%r555, %r4749, %r4748;
	// begin inline asm
	shf.r.wrap.b32 %r317, %r539, %r539, %r3088;
	// end inline asm
	// begin inline asm
	shf.r.wrap.b32 %r321, %r539, %r539, %r3092;
	// end inline asm
	shr.u32 	%r4750, %r539, 10;
	xor.b32  	%r4751, %r4750, %r317;
	xor.b32  	%r4752, %r4751, %r321;
	add.s32 	%r4753, %r4752, %r459;
	// begin inline asm
	shf.r.wrap.b32 %r325, %r331, %r331, %r3096;
	// end inline asm
	// begin inline asm
	shf.r.wrap.b32 %r329, %r331, %r331, %r3100;
	// end inline asm
	shr.u32 	%r4754, %r331, 3;
	xor.b32  	%r4755, %r4754, %r325;
	xor.b32  	%r4756, %r4755, %r329;
	add.s32 	%r4757, %r4753, %r315;
	add.s32 	%r571, %r4757, %r4756;
	// begin inline asm
	shf.r.wrap.b32 %r333, %r555, %r555, %r3088;
	// end inline asm
	// begin inline asm
	shf.r.wrap.b32 %r337, %r555, %r555, %r3092;
	// end inline asm
	shr.u32 	%r4758, %r555, 10;
	xor.b32  	%r4759, %r4758, %r333;
	xor.b32  	%r4760, %r4759, %r337;
	add.s32 	%r4761, %r4760, %r475;
	// begin inline asm
	shf.r.wrap.b32 %r341, %r126, %r126, %r3096;
	// end inline asm
	// begin inline asm
	shf.r.wrap.b32 %r345, %r126, %r126, %r3100;
	// end inline asm
	shr.u32 	%r4762, %r126, 3;
	xor.b32  	%r4763, %r4762, %r341;
	xor.b32  	%r4764, %r4763, %r345;
	add.s32 	%r4765, %r4761, %r331;
	add.s32 	%r587, %r4765, %r4764;
	// begin inline asm
	shf.r.wrap.b32 %r349, %r571, %r571, %r3088;
	// end inline asm
	// begin inline asm
	shf.r.wrap.b32 %r353, %r571, %r571, %r3092;
	// end inline asm
	shr.u32 	%r4766, %r571, 10;
	xor.b32  	%r4767, %r4766, %r349;
	xor.b32  	%r4768, %r4767, %r353;
	add.s32 	%r4769, %r4768, %r491;
	// begin inline asm
	shf.r.wrap.b32 %r357, %r363, %r363, %r3096;
	// end inline asm
	// begin inline asm
	shf.r.wrap.b32 %r361, %r363, %r363, %r3100;
	// end inline asm
	shr.u32 	%r4770, %r363, 3;
	xor.b32  	%r4771, %r4770, %r357;
	xor.b32  	%r4772, %r4771, %r361;
	add.s32 	%r4773, %r4769, %r126;
	add.s32 	%r603, %r4773, %r4772;
	// begin inline asm
	shf.r.wrap.b32 %r365, %r587, %r587, %r3088;
	// end inline asm
	// begin inline asm
	shf.r.wrap.b32 %r369, %r587, %r587, %r3092;
	// end inline asm
	shr.u32 	%r4774, %r587, 10;
	xor.b32  	%r4775, %r4774, %r365;
	xor.b32  	%r4776, %r4775, %r369;
	add.s32 	%r4777, %r4776, %r507;
	// begin inline asm
	shf.r.wrap.b32 %r373, %r158, %r158, %r3096;
	// end inline asm
	// begin inline asm
	shf.r.wrap.b32 %r377, %r158, %r158, %r3100;
	// end inline asm
	shr.u32 	%r4778, %r158, 3;
	xor.b32  	%r4779, %r4778, %r373;
	xor.b32  	%r4780, %r4779, %r377;
	add.s32 	%r4781, %r4777, %r363;
	add.s32 	%r619, %r4781, %r4780;
	// begin inline asm
	shf.r.wrap.b32 %r381, %r603, %r603, %r3088;
	// end inline asm
	// begin inline asm
	shf.r.wrap.b32 %r385, %r603, %r603, %r3092;
	// end inline asm
	shr.u32 	%r4782, %r603, 10;
	xor.b32  	%r4783, %r4782, %r381;
	xor.b32  	%r4784, %r4783, %r385;
	add.s32 	%r4785, %r4784, %r302;
	// begin inline asm
	shf.r.wrap.b32 %r389, %r395, %r395, %r3096;
	// end inline asm
	// begin inline asm
	shf.r.wrap.b32 %r393, %r395, %r395, %r3100;
	// end inline asm
	shr.u32 	%r4786, %r395, 3;
	xor.b32  	%r4787, %r4786, %r389;
	xor.b32  	%r4788, %r4787, %r393;
	add.s32 	%r4789, %r4785, %r158;
	add.s32 	%r635, %r4789, %r4788;
	// begin inline asm
	shf.r.wrap.b32 %r397, %r619, %r619, %r3088;
	// end inline asm
	// begin inline asm
	shf.r.wrap.b32 %r401, %r619, %r619, %r3092;
	// end inline asm
	shr.u32 	%r4790, %r619, 10;
	xor.b32  	%r4791, %r4790, %r397;
	xor.b32  	%r4792, %r4791, %r401;
	add.s32 	%r4793, %r4792, %r539;
	// begin inline asm
	shf.r.wrap.b32 %r405, %r411, %r411, %r3096;
	// end inline asm
	// begin inline asm
	shf.r.wrap.b32 %r409, %r411, %r411, %r3100;
	// end inline asm
	shr.u32 	%r4794, %r411, 3;
	xor.b32  	%r4795, %r4794, %r405;
	xor.b32  	%r4796, %r4795, %r409;
	add.s32 	%r4797, %r4793, %r395;
	add.s32 	%r651, %r4797, %r4796;
	// begin inline asm
	shf.r.wrap.b32 %r413, %r635, %r635, %r3088;
	// end inline asm
	// begin inline asm
	shf.r.wrap.b32 %r417, %r635, %r635, %r3092;
	// end inline asm
	shr.u32 	%r4798, %r635, 10;
	xor.b32  	%r4799, %r4798, %r413;
	xor.b32  	%r4800, %r4799, %r417;
	add.s32 	%r4801, %r4800, %r555;
	// begin inline asm
	shf.r.wrap.b32 %r421, %r427, %r427, %r3096;
	// end inline asm
	// begin inline asm
	shf.r.wrap.b32 %r425, %r427, %r427, %r3100;
	// end inline asm
	shr.u32 	%r4802, %r427, 3;
	xor.b32  	%r4803, %r4802, %r421;
	xor.b32  	%r4804, %r4803, %r425;
	add.s32 	%r4805, %r4801, %r411;
	add.s32 	%r667, %r4805, %r4804;
	// begin inline asm
	shf.r.wrap.b32 %r429, %r651, %r651, %r3088;
	// end inline asm
	// begin inline asm
	shf.r.wrap.b32 %r433, %r651, %r651, %r3092;
	// end inline asm
	shr.u32 	%r4806, %r651, 10;
	xor.b32  	%r4807, %r4806, %r429;
	xor.b32  	%r4808, %r4807, %r433;
	add.s32 	%r4809, %r4808, %r571;
	// begin inline asm
	shf.r.wrap.b32 %r437, %r443, %r443, %r3096;
	// end inline asm
	// begin inline asm
	shf.r.wrap.b32 %r441, %r443, %r443, %r3100;
	// end inline asm
	shr.u32 	%r4810, %r443, 3;
	xor.b32  	%r4811, %r4810, %r437;
	xor.b32  	%r4812, %r4811, %r441;
	add.s32 	%r4813, %r4809, %r427;
	add.s32 	%r683, %r4813, %r4812;
	// begin inline asm
	shf.r.wrap.b32 %r445, %r667, %r667, %r3088;
	// end inline asm
	// begin inline asm
	shf.r.wrap.b32 %r449, %r667, %r667, %r3092;
	// end inline asm
	shr.u32 	%r4814, %r667, 10;
	xor.b32  	%r4815, %r4814, %r445;
	xor.b32  	%r4816, %r4815, %r449;
	add.s32 	%r4817, %r4816, %r587;
	// begin inline asm
	shf.r.wrap.b32 %r453, %r459, %r459, %r3096;
	// end inline asm
	// begin inline asm
	shf.r.wrap.b32 %r457, %r459, %r459, %r3100;
	// end inline asm
	shr.u32 	%r4818, %r459, 3;
	xor.b32  	%r4819, %r4818, %r453;
	xor.b32  	%r4820, %r4819, %r457;
	add.s32 	%r4821, %r4817, %r443;
	add.s32 	%r699, %r4821, %r4820;
	// begin inline asm
	shf.r.wrap.b32 %r461, %r683, %r683, %r3088;
	// end inline asm
	// begin inline asm
	shf.r.wrap.b32 %r465, %r683, %r683, %r3092;
	// end inline asm
	shr.u32 	%r4822, %r683, 10;
	xor.b32  	%r4823, %r4822, %r461;
	xor.b32  	%r4824, %r4823, %r465;
	add.s32 	%r4825, %r4824, %r603;
	// begin inline asm
	shf.r.wrap.b32 %r469, %r475, %r475, %r3096;
	// end inline asm
	// begin inline asm
	shf.r.wrap.b32 %r473, %r475, %r475, %r3100;
	// end inline asm
	shr.u32 	%r4826, %r475, 3;
	xor.b32  	%r4827, %r4826, %r469;
	xor.b32  	%r4828, %r4827, %r473;
	add.s32 	%r4829, %r4825, %r459;
	add.s32 	%r715, %r4829, %r4828;
	// begin inline asm
	shf.r.wrap.b32 %r477, %r699, %r699, %r3088;
	// end inline asm
	// begin inline asm
	shf.r.wrap.b32 %r481, %r699, %r699, %r3092;
	// end inline asm
	shr.u32 	%r4830, %r699, 10;
	xor.b32  	%r4831, %r4830, %r477;
	xor.b32  	%r4832, %r4831, %r481;
	add.s32 	%r4833, %r4832, %r619;
	// begin inline asm
	shf.r.wrap.b32 %r485, %r491, %r491, %r3096;
	// end inline asm
	// begin inline asm
	shf.r.wrap.b32 %r489, %r491, %r491, %r3100;
	// end inline asm
	shr.u32 	%r4834, %r491, 3;
	xor.b32  	%r4835, %r4834, %r485;
	xor.b32  	%r4836, %r4835, %r489;
	add.s32 	%r4837, %r4833, %r475;
	add.s32 	%r731, %r4837, %r4836;
	// begin inline asm
	shf.r.wrap.b32 %r493, %r715, %r715, %r3088;
	// end inline asm
	// begin inline asm
	shf.r.wrap.b32 %r497, %r715, %r715, %r3092;
	// end inline asm
	shr.u32 	%r4838, %r715, 10;
	xor.b32  	%r4839, %r4838, %r493;
	xor.b32  	%r4840, %r4839, %r497;
	add.s32 	%r4841, %r4840, %r635;
	// begin inline asm
	shf.r.wrap.b32 %r501, %r507, %r507, %r3096;
	// end inline asm
	// begin inline asm
	shf.r.wrap.b32 %r505, %r507, %r507, %r3100;
	// end inline asm
	shr.u32 	%r4842, %r507, 3;
	xor.b32  	%r4843, %r4842, %r501;
	xor.b32  	%r4844, %r4843, %r505;
	add.s32 	%r4845, %r4841, %r491;
	add.s32 	%r747, %r4845, %r4844;
	// begin inline asm
	shf.r.wrap.b32 %r509, %r731, %r731, %r3088;
	// end inline asm
	// begin inline asm
	shf.r.wrap.b32 %r513, %r731, %r731, %r3092;
	// end inline asm
	shr.u32 	%r4846, %r731, 10;
	xor.b32  	%r4847, %r4846, %r509;
	xor.b32  	%r4848, %r4847, %r513;
	add.s32 	%r4849, %r4848, %r651;
	// begin inline asm
	shf.r.wrap.b32 %r517, %r302, %r302, %r3096;
	// end inline asm
	// begin inline asm
	shf.r.wrap.b32 %r521, %r302, %r302, %r3100;
	// end inline asm
	shr.u32 	%r4850, %r302, 3;
	xor.b32  	%r4851, %r4850, %r517;
	xor.b32  	%r4852, %r4851, %r521;
	add.s32 	%r4853, %r4849, %r507;
	add.s32 	%r763, %r4853, %r4852;
	// begin inline asm
	shf.r.wrap.b32 %r525, %r747, %r747, %r3088;
	// end inline asm
	// begin inline asm
	shf.r.wrap.b32 %r529, %r747, %r747, %r3092;
	// end inline asm
	shr.u32 	%r4854, %r747, 10;
	xor.b32  	%r4855, %r4854, %r525;
	xor.b32  	%r4856, %r4855, %r529;
	add.s32 	%r4857, %r4856, %r667;
	// begin inline asm
	shf.r.wrap.b32 %r533, %r539, %r539, %r3096;
	// end inline asm
	// begin inline asm
	shf.r.wrap.b32 %r537, %r539, %r539, %r3100;
	// end inline asm
	shr.u32 	%r4858, %r539, 3;
	xor.b32  	%r4859, %r4858, %r533;
	xor.b32  	%r4860, %r4859, %r537;
	add.s32 	%r4861, %r4857, %r302;
	add.s32 	%r779, %r4861, %r4860;
	// begin inline asm
	shf.r.wrap.b32 %r541, %r763, %r763, %r3088;
	// end inline asm
	// begin inline asm
	shf.r.wrap.b32 %r545, %r763, %r763, %r3092;
	// end inline asm
	shr.u32 	%r4862, %r763, 10;
	xor.b32  	%r4863, %r4862, %r541;
	xor.b32  	%r4864, %r4863, %r545;
	add.s32 	%r4865, %r4864, %r683;
	// begin inline asm
	shf.r.wrap.b32 %r549, %r555, %r555, %r3096;
	// end inline asm
	// begin inline asm
	shf.r.wrap.b32 %r553, %r555, %r555, %r3100;
	// end inline asm
	shr.u32 	%r4866, %r555, 3;
	xor.b32  	%r4867, %r4866, %r549;
	xor.b32  	%r4868, %r4867, %r553;
	add.s32 	%r4869, %r4865, %r539;
	add.s32 	%r795, %r4869, %r4868;
	// begin inline asm
	shf.r.wrap.b32 %r557, %r779, %r779, %r3088;
	// end inline asm
	// begin inline asm
	shf.r.wrap.b32 %r561, %r779, %r779, %r3092;
	// end inline asm
	shr.u32 	%r4870, %r779, 10;
	xor.b32  	%r4871, %r4870, %r557;
	xor.b32  	%r4872, %r4871, %r561;
	add.s32 	%r4873, %r4872, %r699;
	// begin inline asm
	shf.r.wrap.b32 %r565, %r571, %r571, %r3096;
	// end inline asm
	// begin inline asm
	shf.r.wrap.b32 %r569, %r571, %r571, %r3100;
	// end inline asm
	shr.u32 	%r4874, %r571, 3;
	xor.b32  	%r4875, %r4874, %r565;
	xor.b32  	%r4876, %r4875, %r569;
	add.s32 	%r4877, %r4873, %r555;
	add.s32 	%r595, %r4877, %r4876;
	// begin inline asm
	shf.r.wrap.b32 %r573, %r795, %r795, %r3088;
	// end inline asm
	// begin inline asm
	shf.r.wrap.b32 %r577, %r795, %r795, %r3092;
	// end inline asm
	shr.u32 	%r4878, %r795, 10;
	xor.b32  	%r4879, %r4878, %r573;
	xor.b32  	%r4880, %r4879, %r577;
	add.s32 	%r4881, %r4880, %r715;
	// begin inline asm
	shf.r.wrap.b32 %r581, %r587, %r587, %r3096;
	// end inline asm
	// begin inline asm
	shf.r.wrap.b32 %r585, %r587, %r587, %r3100;
	// end inline asm
	shr.u32 	%r4882, %r587, 3;
	xor.b32  	%r4883, %r4882, %r581;
	xor.b32  	%r4884, %r4883, %r585;
	add.s32 	%r4885, %r4881, %r571;
	add.s32 	%r611, %r4885, %r4884;
	// begin inline asm
	shf.r.wrap.b32 %r589, %r595, %r595, %r3088;
	// end inline asm
	// begin inline asm
	shf.r.wrap.b32 %r593, %r595, %r595, %r3092;
	// end inline asm
	shr.u32 	%r4886, %r595, 10;
	xor.b32  	%r4887, %r4886, %r589;
	xor.b32  	%r4888, %r4887, %r593;
	add.s32 	%r4889, %r4888, %r731;
	// begin inline asm
	shf.r.wrap.b32 %r597, %r603, %r603, %r3096;
	// end inline asm
	// begin inline asm
	shf.r.wrap.b32 %r601, %r603, %r603, %r3100;
	// end inline asm
	shr.u32 	%r4890, %r603, 3;
	xor.b32  	%r4891, %r4890, %r597;
	xor.b32  	%r4892, %r4891, %r601;
	add.s32 	%r4893, %r4889, %r587;
	add.s32 	%r627, %r4893, %r4892;
	// begin inline asm
	shf.r.wrap.b32 %r605, %r611, %r611, %r3088;
	// end inline asm
	// begin inline asm
	shf.r.wrap.b32 %r609, %r611, %r611, %r3092;
	// end inline asm
	shr.u32 	%r4894, %r611, 10;
	xor.b32  	%r4895, %r4894, %r605;
	xor.b32  	%r4896, %r4895, %r609;
	add.s32 	%r4897, %r4896, %r747;
	// begin inline asm
	shf.r.wrap.b32 %r613, %r619, %r619, %r3096;
	// end inline asm
	// begin inline asm
	shf.r.wrap.b32 %r617, %r619, %r619, %r3100;
	// end inline asm
	shr.u32 	%r4898, %r619, 3;
	xor.b32  	%r4899, %r4898, %r613;
	xor.b32  	%r4900, %r4899, %r617;
	add.s32 	%r4901, %r4897, %r603;
	add.s32 	%r643, %r4901, %r4900;
	// begin inline asm
	shf.r.wrap.b32 %r621, %r627, %r627, %r3088;
	// end inline asm
	// begin inline asm
	shf.r.wrap.b32 %r625, %r627, %r627, %r3092;
	// end inline asm
	shr.u32 	%r4902, %r627, 10;
	xor.b32  	%r4903, %r4902, %r621;
	xor.b32  	%r4904, %r4903, %r625;
	add.s32 	%r4905, %r4904, %r763;
	// begin inline asm
	shf.r.wrap.b32 %r629, %r635, %r635, %r3096;
	// end inline asm
	// begin inline asm
	shf.r.wrap.b32 %r633, %r635, %r635, %r3100;
	// end inline asm
	shr.u32 	%r4906, %r635, 3;
	xor.b32  	%r4907, %r4906, %r629;
	xor.b32  	%r4908, %r4907, %r633;
	add.s32 	%r4909, %r4905, %r619;
	add.s32 	%r659, %r4909, %r4908;
	// begin inline asm
	shf.r.wrap.b32 %r637, %r643, %r643, %r3088;
	// end inline asm
	// begin inline asm
	shf.r.wrap.b32 %r641, %r643, %r643, %r3092;
	// end inline asm
	shr.u32 	%r4910, %r643, 10;
	xor.b32  	%r4911, %r4910, %r637;
	xor.b32  	%r4912, %r4911, %r641;
	add.s32 	%r4913, %r4912, %r779;
	// begin inline asm
	shf.r.wrap.b32 %r645, %r651, %r651, %r3096;
	// end inline asm
	// begin inline asm
	shf.r.wrap.b32 %r649, %r651, %r651, %r3100;
	// end inline asm
	shr.u32 	%r4914, %r651, 3;
	xor.b32  	%r4915, %r4914, %r645;
	xor.b32  	%r4916, %r4915, %r649;
	add.s32 	%r4917, %r4913, %r635;
	add.s32 	%r675, %r4917, %r4916;
	// begin inline asm
	shf.r.wrap.b32 %r653, %r659, %r659, %r3088;
	// end inline asm
	// begin inline asm
	shf.r.wrap.b32 %r657, %r659, %r659, %r3092;
	// end inline asm
	shr.u32 	%r4918, %r659, 10;
	xor.b32  	%r4919, %r4918, %r653;
	xor.b32  	%r4920, %r4919, %r657;
	add.s32 	%r4921, %r4920, %r795;
	// begin inline asm
	shf.r.wrap.b32 %r661, %r667, %r667, %r3096;
	// end inline asm
	// begin inline asm
	shf.r.wrap.b32 %r665, %r667, %r667, %r3100;
	// end inline asm
	shr.u32 	%r4922, %r667, 3;
	xor.b32  	%r4923, %r4922, %r661;
	xor.b32  	%r4924, %r4923, %r665;
	add.s32 	%r4925, %r4921, %r651;
	add.s32 	%r691, %r4925, %r4924;
	// begin inline asm
	shf.r.wrap.b32 %r669, %r675, %r675, %r3088;
	// end inline asm
	// begin inline asm
	shf.r.wrap.b32 %r673, %r675, %r675, %r3092;
	// end inline asm
	shr.u32 	%r4926, %r675, 10;
	xor.b32  	%r4927, %r4926, %r669;
	xor.b32  	%r4928, %r4927, %r673;
	add.s32 	%r4929, %r4928, %r595;
	// begin inline asm
	shf.r.wrap.b32 %r677, %r683, %r683, %r3096;
	// end inline asm
	// begin inline asm
	shf.r.wrap.b32 %r681, %r683, %r683, %r3100;
	// end inline asm
	shr.u32 	%r4930, %r683, 3;
	xor.b32  	%r4931, %r4930, %r677;
	xor.b32  	%r4932, %r4931, %r681;
	add.s32 	%r4933, %r4929, %r667;
	add.s32 	%r707, %r4933, %r4932;
	// begin inline asm
	shf.r.wrap.b32 %r685, %r691, %r691, %r3088;
	// end inline asm
	// begin inline asm
	shf.r.wrap.b32 %r689, %r691, %r691, %r3092;
	// end inline asm
	shr.u32 	%r4934, %r691, 10;
	xor.b32  	%r4935, %r4934, %r685;
	xor.b32  	%r4936, %r4935, %r689;
	add.s32 	%r4937, %r4936, %r611;
	// begin inline asm
	shf.r.wrap.b32 %r693, %r699, %r699, %r3096;
	// end inline asm
	// begin inline asm
	shf.r.wrap.b32 %r697, %r699, %r699, %r3100;
	// end inline asm
	shr.u32 	%r4938, %r699, 3;
	xor.b32  	%r4939, %r4938, %r693;
	xor.b32  	%r4940, %r4939, %r697;
	add.s32 	%r4941, %r4937, %r683;
	add.s32 	%r723, %r4941, %r4940;
	// begin inline asm
	shf.r.wrap.b32 %r701, %r707, %r707, %r3088;
	// end inline asm
	// begin inline asm
	shf.r.wrap.b32 %r705, %r707, %r707, %r3092;
	// end inline asm
	shr.u32 	%r4942, %r707, 10;
	xor.b32  	%r4943, %r4942, %r701;
	xor.b32  	%r4944, %r4943, %r705;
	add.s32 	%r4945, %r4944, %r627;
	// begin inline asm
	shf.r.wrap.b32 %r709, %r715, %r715, %r3096;
	// end inline asm
	// begin inline asm
	shf.r.wrap.b32 %r713, %r715, %r715, %r3100;
	// end inline asm
	shr.u32 	%r4946, %r715, 3;
	xor.b32  	%r4947, %r4946, %r709;
	xor.b32  	%r4948, %r4947, %r713;
	add.s32 	%r4949, %r4945, %r699;
	add.s32 	%r739, %r4949, %r4948;
	// begin inline asm
	shf.r.wrap.b32 %r717, %r723, %r723, %r3088;
	// end inline asm
	// begin inline asm
	shf.r.wrap.b32 %r721, %r723, %r723, %r3092;
	// end inline asm
	shr.u32 	%r4950, %r723, 10;
	xor.b32  	%r4951, %r4950, %r717;
	xor.b32  	%r4952, %r4951, %r721;
	add.s32 	%r4953, %r4952, %r643;
	// begin inline asm
	shf.r.wrap.b32 %r725, %r731, %r731, %r3096;
	// end inline asm
	// begin inline asm
	shf.r.wrap.b32 %r729, %r731, %r731, %r3100;
	// end inline asm
	shr.u32 	%r4954, %r731, 3;
	xor.b32  	%r4955, %r4954, %r725;
	xor.b32  	%r4956, %r4955, %r729;
	add.s32 	%r4957, %r4953, %r715;
	add.s32 	%r755, %r4957, %r4956;
	// begin inline asm
	shf.r.wrap.b32 %r733, %r739, %r739, %r3088;
	// end inline asm
	// begin inline asm
	shf.r.wrap.b32 %r737, %r739, %r739, %r3092;
	// end inline asm
	shr.u32 	%r4958, %r739, 10;
	xor.b32  	%r4959, %r4958, %r733;
	xor.b32  	%r4960, %r4959, %r737;
	add.s32 	%r4961, %r4960, %r659;
	// begin inline asm
	shf.r.wrap.b32 %r741, %r747, %r747, %r3096;
	// end inline asm
	// begin inline asm
	shf.r.wrap.b32 %r745, %r747, %r747, %r3100;
	// end inline asm
	shr.u32 	%r4962, %r747, 3;
	xor.b32  	%r4963, %r4962, %r741;
	xor.b32  	%r4964, %r4963, %r745;
	add.s32 	%r4965, %r4961, %r731;
	add.s32 	%r771, %r4965, %r4964;
	// begin inline asm
	shf.r.wrap.b32 %r749, %r755, %r755, %r3088;
	// end inline asm
	// begin inline asm
	shf.r.wrap.b32 %r753, %r755, %r755, %r3092;
	// end inline asm
	shr.u32 	%r4966, %r755, 10;
	xor.b32  	%r4967, %r4966, %r749;
	xor.b32  	%r4968, %r4967, %r753;
	add.s32 	%r4969, %r4968, %r675;
	// begin inline asm
	shf.r.wrap.b32 %r757, %r763, %r763, %r3096;
	// end inline asm
	// begin inline asm
	shf.r.wrap.b32 %r761, %r763, %r763, %r3100;
	// end inline asm
	shr.u32 	%r4970, %r763, 3;
	xor.b32  	%r4971, %r4970, %r757;
	xor.b32  	%r4972, %r4971, %r761;
	add.s32 	%r4973, %r4969, %r747;
	add.s32 	%r787, %r4973, %r4972;
	// begin inline asm
	shf.r.wrap.b32 %r765, %r771, %r771, %r3088;
	// end inline asm
	// begin inline asm
	shf.r.wrap.b32 %r769, %r771, %r771, %r3092;
	// end inline asm
	shr.u32 	%r4974, %r771, 10;
	xor.b32  	%r4975, %r4974, %r765;
	xor.b32  	%r4976, %r4975, %r769;
	add.s32 	%r4977, %r4976, %r691;
	// begin inline asm
	shf.r.wrap.b32 %r773, %r779, %r779, %r3096;
	// end inline asm
	// begin inline asm
	shf.r.wrap.b32 %r777, %r779, %r779, %r3100;
	// end inline asm
	shr.u32 	%r4978, %r779, 3;
	xor.b32  	%r4979, %r4978, %r773;
	xor.b32  	%r4980, %r4979, %r777;
	add.s32 	%r4981, %r4977, %r763;
	add.s32 	%r4982, %r4981, %r4980;
	// begin inline asm
	shf.r.wrap.b32 %r781, %r787, %r787, %r3088;
	// end inline asm
	// begin inline asm
	shf.r.wrap.b32 %r785, %r787, %r787, %r3092;
	// end inline asm
	shr.u32 	%r4983, %r787, 10;
	xor.b32  	%r4984, %r4983, %r781;
	xor.b32  	%r4985, %r4984, %r785;
	add.s32 	%r4986, %r4985, %r707;
	// begin inline asm
	shf.r.wrap.b32 %r789, %r795, %r795, %r3096;
	// end inline asm
	// begin inline asm
	shf.r.wrap.b32 %r793, %r795, %r795, %r3100;
	// end inline asm
	shr.u32 	%r4987, %r795, 3;
	xor.b32  	%r4988, %r4987, %r789;
	xor.b32  	%r4989, %r4988, %r793;
	add.s32 	%r4990, %r4986, %r779;
	add.s32 	%r4991, %r4990, %r4989;
	mov.b32 	%r4616, 6;
	// begin inline asm
	shf.r.wrap.b32 %r797, %r798, %r798, %r4616;
	// end inline asm
	mov.b32 	%r4620, 11;
	// begin inline asm
	shf.r.wrap.b32 %r801, %r798, %r798, %r4620;
	// end inline asm
	xor.b32  	%r4992, %r801, %r797;
	mov.b32 	%r4624, 25;
	// begin inline asm
	shf.r.wrap.b32 %r805, %r798, %r798, %r4624;
	// end inline asm
	xor.b32  	%r4993, %r4992, %r805;
	and.b32  	%r4994, %r4640, %r798;
	not.b32 	%r4995, %r798;
	and.b32  	%r4996, %r4641, %r4995;
	or.b32  	%r4997, %r4996, %r4994;
	add.s32 	%r4998, %r4642, %r4997;
	add.s32 	%r4999, %r4998, %r4993;
	add.s32 	%r5000, %r4999, %r4645;
	add.s32 	%r5001, %r5000, 1116352408;
	mov.b32 	%r4628, 2;
	// begin inline asm
	shf.r.wrap.b32 %r809, %r810, %r810, %r4628;
	// end inline asm
	mov.b32 	%r4632, 13;
	// begin inline asm
	shf.r.wrap.b32 %r813, %r810, %r810, %r4632;
	// end inline asm
	xor.b32  	%r5002, %r813, %r809;
	mov.b32 	%r4636, 22;
	// begin inline asm
	shf.r.wrap.b32 %r817, %r810, %r810, %r4636;
	// end inline asm
	xor.b32  	%r5003, %r5002, %r817;
	xor.b32  	%r5004, %r4638, %r4637;
	and.b32  	%r5005, %r5004, %r810;
	and.b32  	%r5006, %r4638, %r4637;
	xor.b32  	%r5007, %r5005, %r5006;
	add.s32 	%r5008, %r5003, %r5007;
	add.s32 	%r831, %r5001, %r4639;
	add.s32 	%r843, %r5008, %r5001;
	// begin inline asm
	shf.r.wrap.b32 %r821, %r831, %r831, %r4616;
	// end inline asm
	// begin inline asm
	shf.r.wrap.b32 %r825, %r831, %r831, %r4620;
	// end inline asm
	xor.b32  	%r5009, %r825, %r821;
	// begin inline asm
	shf.r.wrap.b32 %r829, %r831, %r831, %r4624;
	// end inline asm
	xor.b32  	%r5010, %r5009, %r829;
	and.b32  	%r5011, %r831, %r798;
	not.b32 	%r5012, %r831;
	and.b32  	%r5013, %r4640, %r5012;
	or.b32  	%r5014, %r5011, %r5013;
	add.s32 	%r5015, %r4641, %r5010;
	add.s32 	%r5016, %r5015, %r5014;
	add.s32 	%r5017, %r5016, %r43;
	add.s32 	%r5018, %r5017, 1899447441;
	// begin inline asm
	shf.r.wrap.b32 %r833, %r843, %r843, %r4628;
	// end inline asm
	// begin inline asm
	shf.r.wrap.b32 %r837, %r843, %r843, %r4632;
	// end inline asm
	xor.b32  	%r5019, %r837, %r833;
	// begin inline asm
	shf.r.wrap.b32 %r841, %r843, %r843, %r4636;
	// end inline asm
	xor.b32  	%r5020, %r5019, %r841;
	xor.b32  	%r5021, %r4637, %r810;
	and.b32  	%r5022, %r843, %r5021;
	and.b32  	%r5023, %r4637, %r810;
	xor.b32  	%r5024, %r5022, %r5023;
	add.s32 	%r5025, %r5020, %r5024;
	add.s32 	%r855, %r5018, %r4638;
	add.s32 	%r867, %r5025, %r5018;
	// begin inline asm
	shf.r.wrap.b32 %r845, %r855, %r855, %r4616;
	// end inline asm
	// begin inline asm
	shf.r.wrap.b32 %r849, %r855, %r855, %r4620;
	// end inline asm
	xor.b32  	%r5026, %r849, %r845;
	// begin inline asm
	shf.r.wrap.b32 %r853, %r855, %r855, %r4624;
	// end inline asm
	xor.b32  	%r5027, %r5026, %r853;
	and.b32  	%r5028, %r855, %r831;
	not.b32 	%r5029, %r855;
	and.b32  	%r5030, %r798, %r5029;
	or.b32  	%r5031, %r5028, %r5030;
	add.s32 	%r5032, %r4640, %r5027;
	add.s32 	%r5033, %r5032, %r5031;
	add.s32 	%r5034, %r5033, %r59;
	add.s32 	%r5035, %r5034, -1245643825;
	// begin inline asm
	shf.r.wrap.b32 %r857, %r867, %r867, %r4628;
	// end inline asm
	// begin inline asm
	shf.r.wrap.b32 %r861, %r867, %r867, %r4632;
	// end inline asm
	xor.b32  	%r5036, %r861, %r857;
	// begin inline asm
	shf.r.wrap.b32 %r865, %r867, %r867, %r4636;
	// end inline asm
	xor.b32  	%r5037, %r5036, %r865;
	xor.b32  	%r5038, %r843, %r810;
	and.b32  	%r5039, %r867, %r5038;
	and.b32  	%r5040, %r843, %r810;
	xor.b32  	%r5041, %r5039, %r5040;
	add.s32 	%r5042, %r5037, %r5041;
	add.s32 	%r879, %r5035, %r4637;
	add.s32 	%r891, %r5042, %r5035;
	// begin inline asm
	shf.r.wrap.b32 %r869, %r879, %r879, %r4616;
	// end inline asm
	// begin inline asm
	shf.r.wrap.b32 %r873, %r879, %r879, %r4620;
	// end inline asm
	xor.b32  	%r5043, %r873, %r869;
	// begin inline asm
	shf.r.wrap.b32 %r877, %r879, %r879, %r4624;
	// end inline asm
	xor.b32  	%r5044, %r5043, %r877;
	and.b32  	%r5045, %r879, %r855;
	not.b32 	%r5046, %r879;
	and.b32  	%r5047, %r831, %r5046;
	or.b32  	%r5048, %r5045, %r5047;
	add.s32 	%r5049, %r798, %r5044;
	add.s32 	%r5050, %r5049, %r5048;
	add.s32 	%r5051, %r5050, %r75;
	add.s32 	%r5052, %r5051, -373957723;
	// begin inline asm
	shf.r.wrap.b32 %r881, %r891, %r891, %r4628;
	// end inline asm
	// begin inline asm
	shf.r.wrap.b32 %r885, %r891, %r891, %r4632;
	// end inline asm
	xor.b32  	%r5053, %r885, %r881;
	// begin inline asm
	shf.r.wrap.b32 %r889, %r891, %r891, %r4636;
	// end inline asm
	xor.b32  	%r5054, %r5053, %r889;
	xor.b32  	%r5055, %r867, %r843;
	and.b32  	%r5056, %r891, %r5055;
	and.b32  	%r5057, %r867, %r843;
	xor.b32  	%r5058, %r5056, %r5057;
	add.s32 	%r5059, %r5054, %r5058;
	add.s32 	%r903, %r5052, %r810;
	add.s32 	%r915, %r5059, %r5052;
	// begin inline asm
	shf.r.wrap.b32 %r893, %r903, %r903, %r4616;
	// end inline asm
	// begin inline asm
	shf.r.wrap.b32 %r897, %r903, %r903, %r4620;
	// end inline asm
	xor.b32  	%r5060, %r897, %r893;
	// begin inline asm
	shf.r.wrap.b32 %r901, %r903, %r903, %r4624;
	// end inline asm
	xor.b32  	%r5061, %r5060, %r901;
	and.b32  	%r5062, %r903, %r879;
	not.b32 	%r5063, %r903;
	and.b32  	%r5064, %r855, %r5063;
	or.b32  	%r5065, %r5062, %r5064;
	add.s32 	%r5066, %r831, %r5061;
	add.s32 	%r5067, %r5066, %r5065;
	add.s32 	%r5068, %r5067, -1185496485;
	// begin inline asm
	shf.r.wrap.b32 %r905, %r915, %r915, %r4628;
	// end inline asm
	// begin inline asm
	shf.r.wrap.b32 %r909, %r915, %r915, %r4632;
	// end inline asm
	xor.b32  	%r5069, %r909, %r905;
	// begin inline asm
	shf.r.wrap.b32 %r913, %r915, %r915, %r4636;
	// end inline asm
	xor.b32  	%r5070, %r5069, %r913;
	xor.b32  	%r5071, %r891, %r867;
	and.b32  	%r5072, %r915, %r5071;
	and.b32  	%r5073, %r891, %r867;
	xor.b32  	%r5074, %r5072, %r5073;
	add.s32 	%r5075, %r5070, %r5074;
	add.s32 	%r927, %r5068, %r843;
	add.s32 	%r939, %r5075, %r5068;
	// begin inline asm
	shf.r.wrap.b32 %r917, %r927, %r927, %r4616;
	// end inline asm
	// begin inline asm
	shf.r.wrap.b32 %r921, %r927, %r927, %r4620;
	// end inline asm
	xor.b32  	%r5076, %r921, %r917;
	// begin inline asm
	shf.r.wrap.b32 %r925, %r927, %r927, %r4624;
	// end inline asm
	xor.b32  	%r5077, %r5076, %r925;
	and.b32  	%r5078, %r927, %r903;
	not.b32 	%r5079, %r927;
	and.b32  	%r5080, %r879, %r5079;
	or.b32  	%r5081, %r5078, %r5080;
	add.s32 	%r5082, %r855, %r5077;
	add.s32 	%r5083, %r5082, %r5081;
	add.s32 	%r5084, %r5083, 1508970993;
	// begin inline asm
	shf.r.wrap.b32 %r929, %r939, %r939, %r4628;
	// end inline asm
	// begin inline asm
	shf.r.wrap.b32 %r933, %r939, %r939, %r4632;
	// end inline asm
	xor.b32  	%r5085, %r933, %r929;
	// begin inline asm
	shf.r.wrap.b32 %r937, %r939, %r939, %r4636;
	// end inline asm
	xor.b32  	%r5086, %r5085, %r937;
	xor.b32  	%r5087, %r915, %r891;
	and.b32  	%r5088, %r939, %r5087;
	and.b32  	%r5089, %r915, %r891;
	xor.b32  	%r5090, %r5088, %r5089;
	add.s32 	%r5091, %r5086, %r5090;
	add.s32 	%r951, %r5084, %r867;
	add.s32 	%r963, %r5091, %r5084;
	// begin inline asm
	shf.r.wrap.b32 %r941, %r951, %r951, %r4616;
	// end inline asm
	// begin inline asm
	shf.r.wrap.b32 %r945, %r951, %r951, %r4620;
	// end inline asm
	xor.b32  	%r5092, %r945, %r941;
	// begin inline asm
	shf.r.wrap.b32 %r949, %r951, %r951, %r4624;
	// end inline asm
	xor.b32  	%r5093, %r5092, %r949;
	and.b32  	%r5094, %r951, %r927;
	not.b32 	%r5095, %r951;
	and.b32  	%r5096, %r903, %r5095;
	or.b32  	%r5097, %r5094, %r5096;
	add.s32 	%r5098, %r879, %r5093;
	add.s32 	%r5099, %r5098, %r5097;
	add.s32 	%r5100, %r5099, -1841331548;
	// begin inline asm
	shf.r.wrap.b32 %r953, %r963, %r963, %r4628;
	// end inline asm
	// begin inline asm
	shf.r.wrap.b32 %r957, %r963, %r963, %r4632;
	// end inline asm
	xor.b32  	%r5101, %r957, %r953;
	// begin inline asm
	shf.r.wrap.b32 %r961, %r963, %r963, %r4636;
	// end inline asm
	xor.b32  	%r5102, %r5101, %r961;
	xor.b32  	%r5103, %r939, %r915;
	and.b32  	%r5104, %r963, %r5103;
	and.b32  	%r5105, %r939, %r915;
	xor.b32  	%r5106, %r5104, %r5105;
	add.s32 	%r5107, %r5102, %r5106;
	add.s32 	%r975, %r5100, %r891;
	add.s32 	%r987, %r5107, %r5100;
	// begin inline asm
	shf.r.wrap.b32 %r965, %r975, %r975, %r4616;
	// end inline asm
	// begin inline asm
	shf.r.wrap.b32 %r969, %r975, %r975, %r4620;
	// end inline asm
	xor.b32  	%r5108, %r969, %r965;
	// begin inline asm
	shf.r.wrap.b32 %r973, %r975, %r975, %r4624;
	// end inline asm
	xor.b32  	%r5109, %r5108, %r973;
	and.b32  	%r5110, %r975, %r951;
	not.b32 	%r5111, %r975;
	and.b32  	%r5112, %r927, %r5111;
	or.b32  	%r5113, %r5110, %r5112;
	add.s32 	%r5114, %r903, %r5109;
	add.s32 	%r5115, %r5114, %r5113;
	add.s32 	%r5116, %r5115, -1424204075;
	// begin inline asm
	shf.r.wrap.b32 %r977, %r987, %r987, %r4628;
	// end inline asm
	// begin inline asm
	shf.r.wrap.b32 %r981, %r987, %r987, %r4632;
	// end inline asm
	xor.b32  	%r5117, %r981, %r977;
	// begin inline asm
	shf.r.wrap.b32 %r985, %r987, %r987, %r4636;
	// end inline asm
	xor.b32  	%r5118, %r5117, %r985;
	xor.b32  	%r5119, %r963, %r939;
	and.b32  	%r5120, %r987, %r5119;
	and.b32  	%r5121, %r963, %r939;
	xor.b32  	%r5122, %r5120, %r5121;
	add.s32 	%r5123, %r5118, %r5122;
	add.s32 	%r999, %r5116, %r915;
	add.s32 	%r1011, %r5123, %r5116;
	// begin inline asm
	shf.r.wrap.b32 %r989, %r999, %r999, %r4616;
	// end inline asm
	// begin inline asm
	shf.r.wrap.b32 %r993, %r999, %r999, %r4620;
	// end inline asm
	xor.b32  	%r5124, %r993, %r989;
	// begin inline asm
	shf.r.wrap.b32 %r997, %r999, %r999, %r4624;
	// end inline asm
	xor.b32  	%r5125, %r5124, %r997;
	and.b32  	%r5126, %r999, %r975;
	not.b32 	%r5127, %r999;
	and.b32  	%r5128, %r951, %r5127;
	or.b32  	%r5129, %r5126, %r5128;
	add.s32 	%r5130, %r927, %r5125;
	add.s32 	%r5131, %r5130, %r5129;
	add.s32 	%r5132, %r5131, -670586216;
	// begin inline asm
	shf.r.wrap.b32 %r1001, %r1011, %r1011, %r4628;
	// end inline asm
	// begin inline asm
	shf.r.wrap.b32 %r1005, %r1011, %r1011, %r4632;
	// end inline asm
	xor.b32  	%r5133, %r1005, %r1001;
	// begin inline asm
	shf.r.wrap.b32 %r1009, %r1011, %r1011, %r4636;
	// end inline asm
	xor.b32  	%r5134, %r5133, %r1009;
	xor.b32  	%r5135, %r987, %r963;
	and.b32  	%r5136, %r1011, %r5135;
	and.b32  	%r5137, %r987, %r963;
	xor.b32  	%r5138, %r5136, %r5137;
	add.s32 	%r5139, %r5134, %r5138;
	add.s32 	%r1023, %r5132, %r939;
	add.s32 	%r1035, %r5139, %r5132;
	// begin inline asm
	shf.r.wrap.b32 %r1013, %r1023, %r1023, %r4616;
	// end inline asm
	// begin inline asm
	shf.r.wrap.b32 %r1017, %r1023, %r1023, %r4620;
	// end inline asm
	xor.b32  	%r5140, %r1017, %r1013;
	// begin inline asm
	shf.r.wrap.b32 %r1021, %r1023, %r1023, %r4624;
	// end inline asm
	xor.b32  	%r5141, %r5140, %r1021;
	and.b32  	%r5142, %r1023, %r999;
	not.b32 	%r5143, %r1023;
	and.b32  	%r5144, %r975, %r5143;
	or.b32  	%r5145, %r5142, %r5144;
	add.s32 	%r5146, %r951, %r5141;
	add.s32 	%r5147, %r5146, %r5145;
	add.s32 	%r5148, %r5147, 310598401;
	// begin inline asm
	shf.r.wrap.b32 %r1025, %r1035, %r1035, %r4628;
	// end inline asm
	// begin inline asm
	shf.r.wrap.b32 %r1029, %r1035, %r1035, %r4632;
	// end inline asm
	xor.b32  	%r5149, %r1029, %r1025;
	// begin inline asm
	shf.r.wrap.b32 %r1033, %r1035, %r1035, %r4636;
	// end inline asm
	xor.b32  	%r5150, %r5149, %r1033;
	xor.b32  	%r5151, %r1011, %r987;
	and.b32  	%r5152, %r1035, %r5151;
	and.b32  	%r5153, %r1011, %r987;
	xor.b32  	%r5154, %r5152, %r5153;
	add.s32 	%r5155, %r5150, %r5154;
	add.s32 	%r1047, %r5148, %r963;
	add.s32 	%r1059, %r5155, %r5148;
	// begin inline asm
	shf.r.wrap.b32 %r1037, %r1047, %r1047, %r4616;
	// end inline asm
	// begin inline asm
	shf.r.wrap.b32 %r1041, %r1047, %r1047, %r4620;
	// end inline asm
	xor.b32  	%r5156, %r1041, %r1037;
	// begin inline asm
	shf.r.wrap.b32 %r1045, %r1047, %r1047, %r4624;
	// end inline asm
	xor.b32  	%r5157, %r5156, %r1045;
	and.b32  	%r5158, %r1047, %r1023;
	not.b32 	%r5159, %r1047;
	and.b32  	%r5160, %r999, %r5159;
	or.b32  	%r5161, %r5158, %r5160;
	add.s32 	%r5162, %r975, %r5157;
	add.s32 	%r5163, %r5162, %r5161;
	add.s32 	%r5164, %r5163, 607225278;
	// begin inline asm
	shf.r.wrap.b32 %r1049, %r1059, %r1059, %r4628;
	// end inline asm
	// begin inline asm
	shf.r.wrap.b32 %r1053, %r1059, %r1059, %r4632;
	// end inline asm
	xor.b32  	%r5165, %r1053, %r1049;
	// begin inline asm
	shf.r.wrap.b32 %r1057, %r1059, %r1059, %r4636;
	// end inline asm
	xor.b32  	%r5166, %r5165, %r1057;
	xor.b32  	%r5167, %r1035, %r1011;
	and.b32  	%r5168, %r1059, %r5167;
	and.b32  	%r5169, %r1035, %r1011;
	xor.b32  	%r5170, %r5168, %r5169;
	add.s32 	%r5171, %r5166, %r5170;
	add.s32 	%r1071, %r5164, %r987;
	add.s32 	%r1083, %r5171, %r5164;
	// begin inline asm
	shf.r.wrap.b32 %r1061, %r1071, %r1071, %r4616;
	// end inline asm
	// begin inline asm
	shf.r.wrap.b32 %r1065, %r1071, %r1071, %r4620;
	// end inline asm
	xor.b32  	%r5172, %r1065, %r1061;
	// begin inline asm
	shf.r.wrap.b32 %r1069, %r1071, %r1071, %r4624;
	// end inline asm
	xor.b32  	%r5173, %r5172, %r1069;
	and.b32  	%r5174, %r1071, %r1047;
	not.b32 	%r5175, %r1071;
	and.b32  	%r5176, %r1023, %r5175;
	or.b32  	%r5177, %r5174, %r5176;
	add.s32 	%r5178, %r999, %r5173;
	add.s32 	%r5179, %r5178, %r5177;
	add.s32 	%r5180, %r5179, 1426881987;
	// begin inline asm
	shf.r.wrap.b32 %r1073, %r1083, %r1083, %r4628;
	// end inline asm
	// begin inline asm
	shf.r.wrap.b32 %r1077, %r1083, %r1083, %r4632;
	// end inline asm
	xor.b32  	%r5181, %r1077, %r1073;
	// begin inline asm
	shf.r.wrap.b32 %r1081, %r1083, %r1083, %r4636;
	// end inline asm
	xor.b32  	%r5182, %r5181, %r1081;
	xor.b32  	%r5183, %r1059, %r1035;
	and.b32  	%r5184, %r1083, %r5183;
	and.b32  	%r5185, %r1059, %r1035;
	xor.b32  	%r5186, %r5184, %r5185;
	add.s32 	%r5187, %r5182, %r5186;
	add.s32 	%r1095, %r5180, %r1011;
	add.s32 	%r1107, %r5187, %r5180;
	// begin inline asm
	shf.r.wrap.b32 %r1085, %r1095, %r1095, %r4616;
	// end inline asm
	// begin inline asm
	shf.r.wrap.b32 %r1089, %r1095, %r1095, %r4620;
	// end inline asm
	xor.b32  	%r5188, %r1089, %r1085;
	// begin inline asm
	shf.r.wrap.b32 %r1093, %r1095, %r1095, %r4624;
	// end inline asm
	xor.b32  	%r5189, %r5188, %r1093;
	and.b32  	%r5190, %r1095, %r1071;
	not.b32 	%r5191, %r1095;
	and.b32  	%r5192, %r1047, %r5191;
	or.b32  	%r5193, %r5190, %r5192;
	add.s32 	%r5194, %r1023, %r5189;
	add.s32 	%r5195, %r5194, %r5193;
	add.s32 	%r5196, %r5195, 1925078388;
	// begin inline asm
	shf.r.wrap.b32 %r1097, %r1107, %r1107, %r4628;
	// end inline asm
	// begin inline asm
	shf.r.wrap.b32 %r1101, %r1107, %r1107, %r4632;
	// end inline asm
	xor.b32  	%r5197, %r1101, %r1097;
	// begin inline asm
	shf.r.wrap.b32 %r1105, %r1107, %r1107, %r4636;
	// end inline asm
	xor.b32  	%r5198, %r5197, %r1105;
	xor.b32  	%r5199, %r1083, %r1059;
	and.b32  	%r5200, %r1107, %r5199;
	and.b32  	%r5201, %r1083, %r1059;
	xor.b32  	%r5202, %r5200, %r5201;
	add.s32 	%r5203, %r5198, %r5202;
	add.s32 	%r1119, %r5196, %r1035;
	add.s32 	%r1131, %r5203, %r5196;
	// begin inline asm
	shf.r.wrap.b32 %r1109, %r1119, %r1119, %r4616;
	// end inline asm
	// begin inline asm
	shf.r.wrap.b32 %r1113, %r1119, %r1119, %r4620;
	// end inline asm
	xor.b32  	%r5204, %r1113, %r1109;
	// begin inline asm
	shf.r.wrap.b32 %r1117, %r1119, %r1119, %r4624;
	// end inline asm
	xor.b32  	%r5205, %r5204, %r1117;
	and.b32  	%r5206, %r1119, %r1095;
	not.b32 	%r5207, %r1119;
	and.b32  	%r5208, %r1071, %r5207;
	or.b32  	%r5209, %r5206, %r5208;
	add.s32 	%r5210, %r1047, %r5205;
	add.s32 	%r5211, %r5210, %r5209;
	add.s32 	%r5212, %r5211, -2132889090;
	// begin inline asm
	shf.r.wrap.b32 %r1121, %r1131, %r1131, %r4628;
	// end inline asm
	// begin inline asm
	shf.r.wrap.b32 %r1125, %r1131, %r1131, %r4632;
	// end inline asm
	xor.b32  	%r5213, %r1125, %r1121;
	// begin inline asm
	shf.r.wrap.b32 %r1129, %r1131, %r1131, %r4636;
	// end inline asm
	xor.b32  	%r5214, %r5213, %r1129;
	xor.b32  	%r5215, %r1107, %r1083;
	and.b32  	%r5216, %r1131, %r5215;
	and.b32  	%r5217, %r1107, %r1083;
	xor.b32  	%r5218, %r5216, %r5217;
	add.s32 	%r5219, %r5214, %r5218;
	add.s32 	%r1143, %r5212, %r1059;
	add.s32 	%r1155, %r5219, %r5212;
	// begin inline asm
	shf.r.wrap.b32 %r1133, %r1143, %r1143, %r4616;
	// end inline asm
	// begin inline asm
	shf.r.wrap.b32 %r1137, %r1143, %r1143, %r4620;
	// end inline asm
	xor.b32  	%r5220, %r1137, %r1133;
	// begin inline asm
	shf.r.wrap.b32 %r1141, %r1143, %r1143, %r4624;
	// end inline asm
	xor.b32  	%r5221, %r5220, %r1141;
	and.b32  	%r5222, %r1143, %r1119;
	not.b32 	%r5223, %r1143;
	and.b32  	%r5224, %r1095, %r5223;
	or.b32  	%r5225, %r5222, %r5224;
	add.s32 	%r5226, %r1071, %r5221;
	add.s32 	%r5227, %r5226, %r5225;
	add.s32 	%r5228, %r5227, -1680079193;
	// begin inline asm
	shf.r.wrap.b32 %r1145, %r1155, %r1155, %r4628;
	// end inline asm
	// begin inline asm
	shf.r.wrap.b32 %r1149, %r1155, %r1155, %r4632;
	// end inline asm
	xor.b32  	%r5229, %r1149, %r1145;
	// begin inline asm
	shf.r.wrap.b32 %r1153, %r1155, %r1155, %r4636;
	// end inline asm
	xor.b32  	%r5230, %r5229, %r1153;
	xor.b32  	%r5231, %r1131, %r1107;
	and.b32  	%r5232, %r1155, %r5231;
	and.b32  	%r5233, %r1131, %r1107;
	xor.b32  	%r5234, %r5232, %r5233;
	add.s32 	%r5235, %r5230, %r5234;
	add.s32 	%r1167, %r5228, %r1083;
	add.s32 	%r1179, %r5235, %r5228;
	// begin inline asm
	shf.r.wrap.b32 %r1157, %r1167, %r1167, %r4616;
	// end inline asm
	// begin inline asm
	shf.r.wrap.b32 %r1161, %r1167, %r1167, %r4620;
	// end inline asm
	xor.b32  	%r5236, %r1161, %r1157;
	// begin inline asm
	shf.r.wrap.b32 %r1165, %r1167, %r1167, %r4624;
	// end inline asm
	xor.b32  	%r5237, %r5236, %r1165;
	and.b32  	%r5238, %r1167, %r1143;
	not.b32 	%r5239, %r1167;
	and.b32  	%r5240, %r1119, %r5239;
	or.b32  	%r5241, %r5238, %r5240;
	add.s32 	%r5242, %r1095, %r5237;
	add.s32 	%r5243, %r5242, %r5241;
	add.s32 	%r5244, %r5243, -1046744076;
	// begin inline asm
	shf.r.wrap.b32 %r1169, %r1179, %r1179, %r4628;
	// end inline asm
	// begin inline asm
	shf.r.wrap.b32 %r1173, %r1179, %r1179, %r4632;
	// end inline asm
	xor.b32  	%r5245, %r1173, %r1169;
	// begin inline asm
	shf.r.wrap.b32 %r1177, %r1179, %r1179, %r4636;
	// end inline asm
	xor.b32  	%r5246, %r5245, %r1177;
	xor.b32  	%r5247, %r1155, %r1131;
	and.b32  	%r5248, %r1179, %r5247;
	and.b32  	%r5249, %r1155, %r1131;
	xor.b32  	%r5250, %r5248, %r5249;
	add.s32 	%r5251, %r5246, %r5250;
	add.s32 	%r1191, %r5244, %r1107;
	add.s32 	%r1203, %r5251, %r5244;
	// begin inline asm
	shf.r.wrap.b32 %r1181, %r1191, %r1191, %r4616;
	// end inline asm
	// begin inline asm
	shf.r.wrap.b32 %r1185, %r1191, %r1191, %r4620;
	// end inline asm
	xor.b32  	%r5252, %r1185, %r1181;
	// begin inline asm
	shf.r.wrap.b32 %r1189, %r1191, %r1191, %r4624;
	// end inline asm
	xor.b32  	%r5253, %r5252, %r1189;
	and.b32  	%r5254, %r1191, %r1167;
	not.b32 	%r5255, %r1191;
	and.b32  	%r5256, %r1143, %r5255;
	or.b32  	%r5257, %r5254, %r5256;
	add.s32 	%r5258, %r1119, %r5253;
	add.s32 	%r5259, %r5258, %r5257;
	add.s32 	%r5260, %r5259, %r283;
	add.s32 	%r5261, %r5260, -459576895;
	// begin inline asm
	shf.r.wrap.b32 %r1193, %r1203, %r1203, %r4628;
	// end inline asm
	// begin inline asm
	shf.r.wrap.b32 %r1197, %r1203, %r1203, %r4632;
	// end inline asm
	xor.b32  	%r5262, %r1197, %r1193;
	// begin inline asm
	shf.r.wrap.b32 %r1201, %r1203, %r1203, %r4636;
	// end inline asm
	xor.b32  	%r5263, %r5262, %r1201;
	xor.b32  	%r5264, %r1179, %r1155;
	and.b32  	%r5265, %r1203, %r5264;
	and.b32  	%r5266, %r1179, %r1155;
	xor.b32  	%r5267, %r5265, %r5266;
	add.s32 	%r5268, %r5263, %r5267;
	add.s32 	%r1215, %r5261, %r1131;
	add.s32 	%r1227, %r5268, %r5261;
	// begin inline asm
	shf.r.wrap.b32 %r1205, %r1215, %r1215, %r4616;
	// end inline asm
	// begin inline asm
	shf.r.wrap.b32 %r1209, %r1215, %r1215, %r4620;
	// end inline asm
	xor.b32  	%r5269, %r1209, %r1205;
	// begin inline asm
	shf.r.wrap.b32 %r1213, %r1215, %r1215, %r4624;
	// end inline asm
	xor.b32  	%r5270, %r5269, %r1213;
	and.b32  	%r5271, %r1215, %r1191;
	not.b32 	%r5272, %r1215;
	and.b32  	%r5273, %r1167, %r5272;
	or.b32  	%r5274, %r5271, %r5273;
	add.s32 	%r5275, %r1143, %r5270;
	add.s32 	%r5276, %r5275, %r5274;
	add.s32 	%r5277, %r5276, %r299;
	add.s32 	%r5278, %r5277, -272742522;
	// begin inline asm
	shf.r.wrap.b32 %r1217, %r1227, %r1227, %r4628;
	// end inline asm
	// begin inline asm
	shf.r.wrap.b32 %r1221, %r1227, %r1227, %r4632;
	// end inline asm
	xor.b32  	%r5279, %r1221, %r1217;
	// begin inline asm
	shf.r.wrap.b32 %r1225, %r1227, %r1227, %r4636;
	// end inline asm
	xor.b32  	%r5280, %r5279, %r1225;
	xor.b32  	%r5281, %r1203, %r1179;
	and.b32  	%r5282, %r1227, %r5281;
	and.b32  	%r5283, %r1203, %r1179;
	xor.b32  	%r5284, %r5282, %r5283;
	add.s32 	%r5285, %r5280, %r5284;
	add.s32 	%r1239, %r5278, %r1155;
	add.s32 	%r1251, %r5285, %r5278;
	// begin inline asm
	shf.r.wrap.b32 %r1229, %r1239, %r1239, %r4616;
	// end inline asm
	// begin inline asm
	shf.r.wrap.b32 %r1233, %r1239, %r1239, %r4620;
	// end inline asm
	xor.b32  	%r5286, %r1233, %r1229;
	// begin inline asm
	shf.r.wrap.b32 %r1237, %r1239, %r1239, %r4624;
	// end inline asm
	xor.b32  	%r5287, %r5286, %r1237;
	and.b32  	%r5288, %r1239, %r1215;
	not.b32 	%r5289, %r1239;
	and.b32  	%r5290, %r1191, %r5289;
	or.b32  	%r5291, %r5288, %r5290;
	add.s32 	%r5292, %r1167, %r5287;
	add.s32 	%r5293, %r5292, %r5291;
	add.s32 	%r5294, %r5293, %r315;
	add.s32 	%r5295, %r5294, 264347078;
	// begin inline asm
	shf.r.wrap.b32 %r1241, %r1251, %r1251, %r4628;
	// end inline asm
	// begin inline asm
	shf.r.wrap.b32 %r1245, %r1251, %r1251, %r4632;
	// end inline asm
	xor.b32  	%r5296, %r1245, %r1241;
	// begin inline asm
	shf.r.wrap.b32 %r1249, %r1251, %r1251, %r4636;
	// end inline asm
	xor.b32  	%r5297, %r5296, %r1249;
	xor.b32  	%r5298, %r1227, %r1203;
	and.b32  	%r5299, %r1251, %r5298;
	and.b32  	%r5300, %r1227, %r1203;
	xor.b32  	%r5301, %r5299, %r5300;
	add.s32 	%r5302, %r5297, %r5301;
	add.s32 	%r1263, %r5295, %r1179;
	add.s32 	%r1275, %r5302, %r5295;
	// begin inline asm
	shf.r.wrap.b32 %r1253, %r1263, %r1263, %r4616;
	// end inline asm
	// begin inline asm
	shf.r.wrap.b32 %r1257, %r1263, %r1263, %r4620;
	// end inline asm
	xor.b32  	%r5303, %r1257, %r1253;
	// begin inline asm
	shf.r.wrap.b32 %r1261, %r1263, %r1263, %r4624;
	// end inline asm
	xor.b32  	%r5304, %r5303, %r1261;
	and.b32  	%r5305, %r1263, %r1239;
	not.b32 	%r5306, %r1263;
	and.b32  	%r5307, %r1215, %r5306;
	or.b32  	%r5308, %r5305, %r5307;
	add.s32 	%r5309, %r1191, %r5304;
	add.s32 	%r5310, %r5309, %r5308;
	add.s32 	%r5311, %r5310, %r331;
	add.s32 	%r5312, %r5311, 604807628;
	// begin inline asm
	shf.r.wrap.b32 %r1265, %r1275, %r1275, %r4628;
	// end inline asm
	// begin inline asm
	shf.r.wrap.b32 %r1269, %r1275, %r1275, %r4632;
	// end inline asm
	xor.b32  	%r5313, %r1269, %r1265;
	// begin inline asm
	shf.r.wrap.b32 %r1273, %r1275, %r1275, %r4636;
	// end inline asm
	xor.b32  	%r5314, %r5313, %r1273;
	xor.b32  	%r5315, %r1251, %r1227;
	and.b32  	%r5316, %r1275, %r5315;
	and.b32  	%r5317, %r1251, %r1227;
	xor.b32  	%r5318, %r5316, %r5317;
	add.s32 	%r5319, %r5314, %r5318;
	add.s32 	%r1287, %r5312, %r1203;
	add.s32 	%r1299, %r5319, %r5312;
	// begin inline asm
	shf.r.wrap.b32 %r1277, %r1287, %r1287, %r4616;
	// end inline asm
	// begin inline asm
	shf.r.wrap.b32 %r1281, %r1287, %r1287, %r4620;
	// end inline asm
	xor.b32  	%r5320, %r1281, %r1277;
	// begin inline asm
	shf.r.wrap.b32 %r1285, %r1287, %r1287, %r4624;
	// end inline asm
	xor.b32  	%r5321, %r5320, %r1285;
	and.b32  	%r5322, %r1287, %r1263;
	not.b32 	%r5323, %r1287;
	and.b32  	%r5324, %r1239, %r5323;
	or.b32  	%r5325, %r5322, %r5324;
	add.s32 	%r5326, %r1215, %r5321;
	add.s32 	%r5327, %r5326, %r5325;
	add.s32 	%r5328, %r5327, %r126;
	add.s32 	%r5329, %r5328, 770255983;
	// begin inline asm
	shf.r.wrap.b32 %r1289, %r1299, %r1299, %r4628;
	// end inline asm
	// begin inline asm
	shf.r.wrap.b32 %r1293, %r1299, %r1299, %r4632;
	// end inline asm
	xor.b32  	%r5330, %r1293, %r1289;
	// begin inline asm
	shf.r.wrap.b32 %r1297, %r1299, %r1299, %r4636;
	// end inline asm
	xor.b32  	%r5331, %r5330, %r1297;
	xor.b32  	%r5332, %r1275, %r1251;
	and.b32  	%r5333, %r1299, %r5332;
	and.b32  	%r5334, %r1275, %r1251;
	xor.b32  	%r5335, %r5333, %r5334;
	add.s32 	%r5336, %r5331, %r5335;
	add.s32 	%r1311, %r5329, %r1227;
	add.s32 	%r1323, %r5336, %r5329;
	// begin inline asm
	shf.r.wrap.b32 %r1301, %r1311, %r1311, %r4616;
	// end inline asm
	// begin inline asm
	shf.r.wrap.b32 %r1305, %r1311, %r1311, %r4620;
	// end inline asm
	xor.b32  	%r5337, %r1305, %r1301;
	// begin inline asm
	shf.r.wrap.b32 %r1309, %r1311, %r1311, %r4624;
	// end inline asm
	xor.b32  	%r5338, %r5337, %r1309;
	and.b32  	%r5339, %r1311, %r1287;
	not.b32 	%r5340, %r1311;
	and.b32  	%r5341, %r1263, %r5340;
	or.b32  	%r5342, %r5339, %r5341;
	add.s32 	%r5343, %r1239, %r5338;
	add.s32 	%r5344, %r5343, %r5342;
	add.s32 	%r5345, %r5344, %r363;
	add.s32 	%r5346, %r5345, 1249150122;
	// begin inline asm
	shf.r.wrap.b32 %r1313, %r1323, %r1323, %r4628;
	// end inline asm
	// begin inline asm
	shf.r.wrap.b32 %r1317, %r1323, %r1323, %r4632;
	// end inline asm
	xor.b32  	%r5347, %r1317, %r1313;
	// begin inline asm
	shf.r.wrap.b32 %r1321, %r1323, %r1323, %r4636;
	// end inline asm
	xor.b32  	%r5348, %r5347, %r1321;
	xor.b32  	%r5349, %r1299, %r1275;
	and.b32  	%r5350, %r1323, %r5349;
	and.b32  	%r5351, %r1299, %r1275;
	xor.b32  	%r5352, %r5350, %r5351;
	add.s32 	%r5353, %r5348, %r5352;
	add.s32 	%r1335, %r5346, %r1251;
	add.s32 	%r1347, %r5353, %r5346;
	// begin inline asm
	shf.r.wrap.b32 %r1325, %r1335, %r1335, %r4616;
	// end inline asm
	// begin inline asm
	shf.r.wrap.b32 %r1329, %r1335, %r1335, %r4620;
	// end inline asm
	xor.b32  	%r5354, %r1329, %r1325;
	// begin inline asm
	shf.r.wrap.b32 %r1333, %r1335, %r1335, %r4624;
	// end inline asm
	xor.b32  	%r5355, %r5354, %r1333;
	and.b32  	%r5356, %r1335, %r1311;
	not.b32 	%r5357, %r1335;
	and.b32  	%r5358, %r1287, %r5357;
	or.b32  	%r5359, %r5356, %r5358;
	add.s32 	%r5360, %r1263, %r5355;
	add.s32 	%r5361, %r5360, %r5359;
	add.s32 	%r5362, %r5361, %r158;
	add.s32 	%r5363, %r5362, 1555081692;
	// begin inline asm
	shf.r.wrap.b32 %r1337, %r1347, %r1347, %r4628;
	// end inline asm
	// begin inline asm
	shf.r.wrap.b32 %r1341, %r1347, %r1347, %r4632;
	// end inline asm
	xor.b32  	%r5364, %r1341, %r1337;
	// begin inline asm
	shf.r.wrap.b32 %r1345, %r1347, %r1347, %r4636;
	// end inline asm
	xor.b32  	%r5365, %r5364, %r1345;
	xor.b32  	%r5366, %r1323, %r1299;
	and.b32  	%r5367, %r1347, %r5366;
	and.b32  	%r5368, %r1323, %r1299;
	xor.b32  	%r5369, %r5367, %r5368;
	add.s32 	%r5370, %r5365, %r5369;
	add.s32 	%r1359, %r5363, %r1275;
	add.s32 	%r1371, %r5370, %r5363;
	// begin inline asm
	shf.r.wrap.b32 %r1349, %r1359, %r1359, %r4616;
	// end inline asm
	// begin inline asm
	shf.r.wrap.b32 %r1353, %r1359, %r1359, %r4620;
	// end inline asm
	xor.b32  	%r5371, %r1353, %r1349;
	// begin inline asm
	shf.r.wrap.b32 %r1357, %r1359, %r1359, %r4624;
	// end inline asm
	xor.b32  	%r5372, %r5371, %r1357;
	and.b32  	%r5373, %r1359, %r1335;
	not.b32 	%r5374, %r1359;
	and.b32  	%r5375, %r1311, %r5374;
	or.b32  	%r5376, %r5373, %r5375;
	add.s32 	%r5377, %r1287, %r5372;
	add.s32 	%r5378, %r5377, %r5376;
	add.s32 	%r5379, %r5378, %r395;
	add.s32 	%r5380, %r5379, 1996064986;
	// begin inline asm
	shf.r.wrap.b32 %r1361, %r1371, %r1371, %r4628;
	// end inline asm
	// begin inline asm
	shf.r.wrap.b32 %r1365, %r1371, %r1371, %r4632;
	// end inline asm
	xor.b32  	%r5381, %r1365, %r1361;
	// begin inline asm
	shf.r.wrap.b32 %r1369, %r1371, %r1371, %r4636;
	// end inline asm
	xor.b32  	%r5382, %r5381, %r1369;
	xor.b32  	%r5383, %r1347, %r1323;
	and.b32  	%r5384, %r1371, %r5383;
	and.b32  	%r5385, %r1347, %r1323;
	xor.b32  	%r5386, %r5384, %r5385;
	add.s32 	%r5387, %r5382, %r5386;
	add.s32 	%r1383, %r5380, %r1299;
	add.s32 	%r1395, %r5387, %r5380;
	// begin inline asm
	shf.r.wrap.b32 %r1373, %r1383, %r1383, %r4616;
	// end inline asm
	// begin inline asm
	shf.r.wrap.b32 %r1377, %r1383, %r1383, %r4620;
	// end inline asm
	xor.b32  	%r5388, %r1377, %r1373;
	// begin inline asm
	shf.r.wrap.b32 %r1381, %r1383, %r1383, %r4624;
	// end inline asm
	xor.b32  	%r5389, %r5388, %r1381;
	and.b32  	%r5390, %r1383, %r1359;
	not.b32 	%r5391, %r1383;
	and.b32  	%r5392, %r1335, %r5391;
	or.b32  	%r5393, %r5390, %r5392;
	add.s32 	%r5394, %r1311, %r5389;
	add.s32 	%r5395, %r5394, %r5393;
	add.s32 	%r5396, %r5395, %r411;
	add.s32 	%r5397, %r5396, -1740746414;
	// begin inline asm
	shf.r.wrap.b32 %r1385, %r1395, %r1395, %r4628;
	// end inline asm
	// begin inline asm
	shf.r.wrap.b32 %r1389, %r1395, %r1395, %r4632;
	// end inline asm
	xor.b32  	%r5398, %r1389, %r1385;
	// begin inline asm
	shf.r.wrap.b32 %r1393, %r1395, %r1395, %r4636;
	// end inline asm
	xor.b32  	%r5399, %r5398, %r1393;
	xor.b32  	%r5400, %r1371, %r1347;
	and.b32  	%r5401, %r1395, %r5400;
	and.b32  	%r5402, %r1371, %r1347;
	xor.b32  	%r5403, %r5401, %r5402;
	add.s32 	%r5404, %r5399, %r5403;
	add.s32 	%r1407, %r5397, %r1323;
	add.s32 	%r1419, %r5404, %r5397;
	// begin inline asm
	shf.r.wrap.b32 %r1397, %r1407, %r1407, %r4616;
	// end inline asm
	// begin inline asm
	shf.r.wrap.b32 %r1401, %r1407, %r1407, %r4620;
	// end inline asm
	xor.b32  	%r5405, %r1401, %r1397;
	// begin inline asm
	shf.r.wrap.b32 %r1405, %r1407, %r1407, %r4624;
	// end inline asm
	xor.b32  	%r5406, %r5405, %r1405;
	and.b32  	%r5407, %r1407, %r1383;
	not.b32 	%r5408, %r1407;
	and.b32  	%r5409, %r1359, %r5408;
	or.b32  	%r5410, %r5407, %r5409;
	add.s32 	%r5411, %r1335, %r5406;
	add.s32 	%r5412, %r5411, %r5410;
	add.s32 	%r5413, %r5412, %r427;
	add.s32 	%r5414, %r5413, -1473132947;
	// begin inline asm
	shf.r.wrap.b32 %r1409, %r1419, %r1419, %r4628;
	// end inline asm
	// begin inline asm
	shf.r.wrap.b32 %r1413, %r1419, %r1419, %r4632;
	// end inline asm
	xor.b32  	%r5415, %r1413, %r1409;
	// begin inline asm
	shf.r.wrap.b32 %r1417, %r1419, %r1419, %r4636;
	// end inline asm
	xor.b32  	%r5416, %r5415, %r1417;
	xor.b32  	%r5417, %r1395, %r1371;
	and.b32  	%r5418, %r1419, %r5417;
	and.b32  	%r5419, %r1395, %r1371;
	xor.b32  	%r5420, %r5418, %r5419;
	add.s32 	%r5421, %r5416, %r5420;
	add.s32 	%r1431, %r5414, %r1347;
	add.s32 	%r1443, %r5421, %r5414;
	// begin inline asm
	shf.r.wrap.b32 %r1421, %r1431, %r1431, %r4616;
	// end inline asm
	// begin inline asm
	shf.r.wrap.b32 %r1425, %r1431, %r1431, %r4620;
	// end inline asm
	xor.b32  	%r5422, %r1425, %r1421;
	// begin inline asm
	shf.r.wrap.b32 %r1429, %r1431, %r1431, %r4624;
	// end inline asm
	xor.b32  	%r5423, %r5422, %r1429;
	and.b32  	%r5424, %r1431, %r1407;
	not.b32 	%r5425, %r1431;
	and.b32  	%r5426, %r1383, %r5425;
	or.b32  	%r5427, %r5424, %r5426;
	add.s32 	%r5428, %r1359, %r5423;
	add.s32 	%r5429, %r5428, %r5427;
	add.s32 	%r5430, %r5429, %r443;
	add.s32 	%r5431, %r5430, -1341970488;
	// begin inline asm
	shf.r.wrap.b32 %r1433, %r1443, %r1443, %r4628;
	// end inline asm
	// begin inline asm
	shf.r.wrap.b32 %r1437, %r1443, %r1443, %r4632;
	// end inline asm
	xor.b32  	%r5432, %r1437, %r1433;
	// begin inline asm
	shf.r.wrap.b32 %r1441, %r1443, %r1443, %r4636;
	// end inline asm
	xor.b32  	%r5433, %r5432, %r1441;
	xor.b32  	%r5434, %r1419, %r1395;
	and.b32  	%r5435, %r1443, %r5434;
	and.b32  	%r5436, %r1419, %r1395;
	xor.b32  	%r5437, %r5435, %r5436;
	add.s32 	%r5438, %r5433, %r5437;
	add.s32 	%r1455, %r5431, %r1371;
	add.s32 	%r1467, %r5438, %r5431;
	// begin inline asm
	shf.r.wrap.b32 %r1445, %r1455, %r1455, %r4616;
	// end inline asm
	// begin inline asm
	shf.r.wrap.b32 %r1449, %r1455, %r1455, %r4620;
	// end inline asm
	xor.b32  	%r5439, %r1449, %r1445;
	// begin inline asm
	shf.r.wrap.b32 %r1453, %r1455, %r1455, %r4624;
	// end inline asm
	xor.b32  	%r5440, %r5439, %r1453;
	and.b32  	%r5441, %r1455, %r1431;
	not.b32 	%r5442, %r1455;
	and.b32  	%r5443, %r1407, %r5442;
	or.b32  	%r5444, %r5441, %r5443;
	add.s32 	%r5445, %r1383, %r5440;
	add.s32 	%r5446, %r5445, %r5444;
	add.s32 	%r5447, %r5446, %r459;
	add.s32 	%r5448, %r5447, -1084653625;
	// begin inline asm
	shf.r.wrap.b32 %r1457, %r1467, %r1467, %r4628;
	// end inline asm
	// begin inline asm
	shf.r.wrap.b32 %r1461, %r1467, %r1467, %r4632;
	// end inline asm
	xor.b32  	%r5449, %r1461, %r1457;
	// begin inline asm
	shf.r.wrap.b32 %r1465, %r1467, %r1467, %r4636;
	// end inline asm
	xor.b32  	%r5450, %r5449, %r1465;
	xor.b32  	%r5451, %r1443, %r1419;
	and.b32  	%r5452, %r1467, %r5451;
	and.b32  	%r5453, %r1443, %r1419;
	xor.b32  	%r5454, %r5452, %r5453;
	add.s32 	%r5455, %r5450, %r5454;
	add.s32 	%r1479, %r5448, %r1395;
	add.s32 	%r1491, %r5455, %r5448;
	// begin inline asm
	shf.r.wrap.b32 %r1469, %r1479, %r1479, %r4616;
	// end inline asm
	// begin inline asm
	shf.r.wrap.b32 %r1473, %r1479, %r1479, %r4620;
	// end inline asm
	xor.b32  	%r5456, %r1473, %r1469;
	// begin inline asm
	shf.r.wrap.b32 %r1477, %r1479, %r1479, %r4624;
	// end inline asm
	xor.b32  	%r5457, %r5456, %r1477;
	and.b32  	%r5458, %r1479, %r1455;
	not.b32 	%r5459, %r1479;
	and.b32  	%r5460, %r1431, %r5459;
	or.b32  	%r5461, %r5458, %r5460;
	add.s32 	%r5462, %r1407, %r5457;
	add.s32 	%r5463, %r5462, %r5461;
	add.s32 	%r5464, %r5463, %r475;
	add.s32 	%r5465, %r5464, -958395405;
	// begin inline asm
	shf.r.wrap.b32 %r1481, %r1491, %r1491, %r4628;
	// end inline asm
	// begin inline asm
	shf.r.wrap.b32 %r1485, %r1491, %r1491, %r4632;
	// end inline asm
	xor.b32  	%r5466, %r1485, %r1481;
	// begin inline asm
	shf.r.wrap.b32 %r1489, %r1491, %r1491, %r4636;
	// end inline asm
	xor.b32  	%r5467, %r5466, %r1489;
	xor.b32  	%r5468, %r1467, %r1443;
	and.b32  	%r5469, %r1491, %r5468;
	and.b32  	%r5470, %r1467, %r1443;
	xor.b32  	%r5471, %r5469, %r5470;
	add.s32 	%r5472, %r5467, %r5471;
	add.s32 	%r1503, %r5465, %r1419;
	add.s32 	%r1515, %r5472, %r5465;
	// begin inline asm
	shf.r.wrap.b32 %r1493, %r1503, %r1503, %r4616;
	// end inline asm
	// begin inline asm
	shf.r.wrap.b32 %r1497, %r1503, %r1503, %r4620;
	// end inline asm
	xor.b32  	%r5473, %r1497, %r1493;
	// begin inline asm
	shf.r.wrap.b32 %r1501, %r1503, %r1503, %r4624;
	// end inline asm
	xor.b32  	%r5474, %r5473, %r1501;
	and.b32  	%r5475, %r1503, %r1479;
	not.b32 	%r5476, %r1503;
	and.b32  	%r5477, %r1455, %r5476;
	or.b32  	%r5478, %r5475, %r5477;
	add.s32 	%r5479, %r1431, %r5474;
	add.s32 	%r5480, %r5479, %r5478;
	add.s32 	%r5481, %r5480, %r491;
	add.s32 	%r5482, %r5481, -710438585;
	// begin inline asm
	shf.r.wrap.b32 %r1505, %r1515, %r1515, %r4628;
	// end inline asm
	// begin inline asm
	shf.r.wrap.b32 %r1509, %r1515, %r1515, %r4632;
	// end inline asm
	xor.b32  	%r5483, %r1509, %r1505;
	// begin inline asm
	shf.r.wrap.b32 %r1513, %r1515, %r1515, %r4636;
	// end inline asm
	xor.b32  	%r5484, %r5483, %r1513;
	xor.b32  	%r5485, %r1491, %r1467;
	and.b32  	%r5486, %r1515, %r5485;
	and.b32  	%r5487, %r1491, %r1467;
	xor.b32  	%r5488, %r5486, %r5487;
	add.s32 	%r5489, %r5484, %r5488;
	add.s32 	%r1527, %r5482, %r1443;
	add.s32 	%r1539, %r5489, %r5482;
	// begin inline asm
	shf.r.wrap.b32 %r1517, %r1527, %r1527, %r4616;
	// end inline asm
	// begin inline asm
	shf.r.wrap.b32 %r1521, %r1527, %r1527, %r4620;
	// end inline asm
	xor.b32  	%r5490, %r1521, %r1517;
	// begin inline asm
	shf.r.wrap.b32 %r1525, %r1527, %r1527, %r4624;
	// end inline asm
	xor.b32  	%r5491, %r5490, %r1525;
	and.b32  	%r5492, %r1527, %r1503;
	not.b32 	%r5493, %r1527;
	and.b32  	%r5494, %r1479, %r5493;
	or.b32  	%r5495, %r5492, %r5494;
	add.s32 	%r5496, %r1455, %r5491;
	add.s32 	%r5497, %r5496, %r5495;
	add.s32 	%r5498, %r5497, %r507;
	add.s32 	%r5499, %r5498, 113926993;
	// begin inline asm
	shf.r.wrap.b32 %r1529, %r1539, %r1539, %r4628;
	// end inline asm
	// begin inline asm
	shf.r.wrap.b32 %r1533, %r1539, %r1539, %r4632;
	// end inline asm
	xor.b32  	%r5500, %r1533, %r1529;
	// begin inline asm
	shf.r.wrap.b32 %r1537, %r1539, %r1539, %r4636;
	// end inline asm
	xor.b32  	%r5501, %r5500, %r1537;
	xor.b32  	%r5502, %r1515, %r1491;
	and.b32  	%r5503, %r1539, %r5502;
	and.b32  	%r5504, %r1515, %r1491;
	xor.b32  	%r5505, %r5503, %r5504;
	add.s32 	%r5506, %r5501, %r5505;
	add.s32 	%r1551, %r5499, %r1467;
	add.s32 	%r1563, %r5506, %r5499;
	// begin inline asm
	shf.r.wrap.b32 %r1541, %r1551, %r1551, %r4616;
	// end inline asm
	// begin inline asm
	shf.r.wrap.b32 %r1545, %r1551, %r1551, %r4620;
	// end inline asm
	xor.b32  	%r5507, %r1545, %r1541;
	// begin inline asm
	shf.r.wrap.b32 %r1549, %r1551, %r1551, %r4624;
	// end inline asm
	xor.b32  	%r5508, %r5507, %r1549;
	and.b32  	%r5509, %r1551, %r1527;
	not.b32 	%r5510, %r1551;
	and.b32  	%r5511, %r1503, %r5510;
	or.b32  	%r5512, %r5509, %r5511;
	add.s32 	%r5513, %r1479, %r5508;
	add.s32 	%r5514, %r5513, %r5512;
	add.s32 	%r5515, %r5514, %r302;
	add.s32 	%r5516, %r5515, 338241895;
	// begin inline asm
	shf.r.wrap.b32 %r1553, %r1563, %r1563, %r4628;
	// end inline asm
	// begin inline asm
	shf.r.wrap.b32 %r1557, %r1563, %r1563, %r4632;
	// end inline asm
	xor.b32  	%r5517, %r1557, %r1553;
	// begin inline asm
	shf.r.wrap.b32 %r1561, %r1563, %r1563, %r4636;
	// end inline asm
	xor.b32  	%r5518, %r5517, %r1561;
	xor.b32  	%r5519, %r1539, %r1515;
	and.b32  	%r5520, %r1563, %r5519;
	and.b32  	%r5521, %r1539, %r1515;
	xor.b32  	%r5522, %r5520, %r5521;
	add.s32 	%r5523, %r5518, %r5522;
	add.s32 	%r1575, %r5516, %r1491;
	add.s32 	%r1587, %r5523, %r5516;
	// begin inline asm
	shf.r.wrap.b32 %r1565, %r1575, %r1575, %r4616;
	// end inline asm
	// begin inline asm
	shf.r.wrap.b32 %r1569, %r1575, %r1575, %r4620;
	// end inline asm
	xor.b32  	%r5524, %r1569, %r1565;
	// begin inline asm
	shf.r.wrap.b32 %r1573, %r1575, %r1575, %r4624;
	// end inline asm
	xor.b32  	%r5525, %r5524, %r1573;
	and.b32  	%r5526, %r1575, %r1551;
	not.b32 	%r5527, %r1575;
	and.b32  	%r5528, %r1527, %r5527;
	or.b32  	%r5529, %r5526, %r5528;
	add.s32 	%r5530, %r1503, %r5525;
	add.s32 	%r5531, %r5530, %r5529;
	add.s32 	%r5532, %r5531, %r539;
	add.s32 	%r5533, %r5532, 666307205;
	// begin inline asm
	shf.r.wrap.b32 %r1577, %r1587, %r1587, %r4628;
	// end inline asm
	// begin inline asm
	shf.r.wrap.b32 %r1581, %r1587, %r1587, %r4632;
	// end inline asm
	xor.b32  	%r5534, %r1581, %r1577;
	// begin inline asm
	shf.r.wrap.b32 %r1585, %r1587, %r1587, %r4636;
	// end inline asm
	xor.b32  	%r5535, %r5534, %r1585;
	xor.b32  	%r5536, %r1563, %r1539;
	and.b32  	%r5537, %r1587, %r5536;
	and.b32  	%r5538, %r1563, %r1539;
	xor.b32  	%r5539, %r5537, %r5538;
	add.s32 	%r5540, %r5535, %r5539;
	add.s32 	%r1599, %r5533, %r1515;
	add.s32 	%r1611, %r5540, %r5533;
	// begin inline asm
	shf.r.wrap.b32 %r1589, %r1599, %r1599, %r4616;
	// end inline asm
	// begin inline asm
	shf.r.wrap.b32 %r1593, %r1599, %r1599, %r4620;
	// end inline asm
	xor.b32  	%r5541, %r1593, %r1589;
	// begin inline asm
	shf.r.wrap.b32 %r1597, %r1599, %r1599, %r4624;
	// end inline asm
	xor.b32  	%r5542, %r5541, %r1597;
	and.b32  	%r5543, %r1599, %r1575;
	not.b32 	%r5544, %r1599;
	and.b32  	%r5545, %r1551, %r5544;
	or.b32  	%r5546, %r5543, %r5545;
	add.s32 	%r5547, %r1527, %r5542;
	add.s32 	%r5548, %r5547, %r5546;
	add.s32 	%r5549, %r5548, %r555;
	add.s32 	%r5550, %r5549, 773529912;
	// begin inline asm
	shf.r.wrap.b32 %r1601, %r1611, %r1611, %r4628;
	// end inline asm
	// begin inline asm
	shf.r.wrap.b32 %r1605, %r1611, %r1611, %r4632;
	// end inline asm
	xor.b32  	%r5551, %r1605, %r1601;
	// begin inline asm
	shf.r.wrap.b32 %r1609, %r1611, %r1611, %r4636;
	// end inline asm
	xor.b32  	%r5552, %r5551, %r1609;
	xor.b32  	%r5553, %r1587, %r1563;
	and.b32  	%r5554, %r1611, %r5553;
	and.b32  	%r5555, %r1587, %r1563;
	xor.b32  	%r5556, %r5554, %r5555;
	add.s32 	%r5557, %r5552, %r5556;
	add.s32 	%r1623, %r5550, %r1539;
	add.s32 	%r1635, %r5557, %r5550;
	// begin inline asm
	shf.r.wrap.b32 %r1613, %r1623, %r1623, %r4616;
	// end inline asm
	// begin inline asm
	shf.r.wrap.b32 %r1617, %r1623, %r1623, %r4620;
	// end inline asm
	xor.b32  	%r5558, %r1617, %r1613;
	// begin inline asm
	shf.r.wrap.b32 %r1621, %r1623, %r1623, %r4624;
	// end inline asm
	xor.b32  	%r5559, %r5558, %r1621;
	and.b32  	%r5560, %r1623, %r1599;
	not.b32 	%r5561, %r1623;
	and.b32  	%r5562, %r1575, %r5561;
	or.b32  	%r5563, %r5560, %r5562;
	add.s32 	%r5564, %r1551, %r5559;
	add.s32 	%r5565, %r5564, %r5563;
	add.s32 	%r5566, %r5565, %r571;
	add.s32 	%r5567, %r5566, 1294757372;
	// begin inline asm
	shf.r.wrap.b32 %r1625, %r1635, %r1635, %r4628;
	// end inline asm
	// begin inline asm
	shf.r.wrap.b32 %r1629, %r1635, %r1635, %r4632;
	// end inline asm
	xor.b32  	%r5568, %r1629, %r1625;
	// begin inline asm
	shf.r.wrap.b32 %r1633, %r1635, %r1635, %r4636;
	// end inline asm
	xor.b32  	%r5569, %r5568, %r1633;
	xor.b32  	%r5570, %r1611, %r1587;
	and.b32  	%r5571, %r1635, %r5570;
	and.b32  	%r5572, %r1611, %r1587;
	xor.b32  	%r5573, %r5571, %r5572;
	add.s32 	%r5574, %r5569, %r5573;
	add.s32 	%r1647, %r5567, %r1563;
	add.s32 	%r1659, %r5574, %r5567;
	// begin inline asm
	shf.r.wrap.b32 %r1637, %r1647, %r1647, %r4616;
	// end inline asm
	// begin inline asm
	shf.r.wrap.b32 %r1641, %r1647, %r1647, %r4620;
	// end inline asm
	xor.b32  	%r5575, %r1641, %r1637;
	// begin inline asm
	shf.r.wrap.b32 %r1645, %r1647, %r1647, %r4624;
	// end inline asm
	xor.b32  	%r5576, %r5575, %r1645;
	and.b32  	%r5577, %r1647, %r1623;
	not.b32 	%r5578, %r1647;
	and.b32  	%r5579, %r1599, %r5578;
	or.b32  	%r5580, %r5577, %r5579;
	add.s32 	%r5581, %r1575, %r5576;
	add.s32 	%r5582, %r5581, %r5580;
	add.s32 	%r5583, %r5582, %r587;
	add.s32 	%r5584, %r5583, 1396182291;
	// begin inline asm
	shf.r.wrap.b32 %r1649, %r1659, %r1659, %r4628;
	// end inline asm
	// begin inline asm
	shf.r.wrap.b32 %r1653, %r1659, %r1659, %r4632;
	// end inline asm
	xor.b32  	%r5585, %r1653, %r1649;
	// begin inline asm
	shf.r.wrap.b32 %r1657, %r1659, %r1659, %r4636;
	// end inline asm
	xor.b32  	%r5586, %r5585, %r1657;
	xor.b32  	%r5587, %r1635, %r1611;
	and.b32  	%r5588, %r1659, %r5587;
	and.b32  	%r5589, %r1635, %r1611;
	xor.b32  	%r5590, %r5588, %r5589;
	add.s32 	%r5591, %r5586, %r5590;
	add.s32 	%r1671, %r5584, %r1587;
	add.s32 	%r1683, %r5591, %r5584;
	// begin inline asm
	shf.r.wrap.b32 %r1661, %r1671, %r1671, %r4616;
	// end inline asm
	// begin inline asm
	shf.r.wrap.b32 %r1665, %r1671, %r1671, %r4620;
	// end inline asm
	xor.b32  	%r5592, %r1665, %r1661;
	// begin inline asm
	shf.r.wrap.b32 %r1669, %r1671, %r1671, %r4624;
	// end inline asm
	xor.b32  	%r5593, %r5592, %r1669;
	and.b32  	%r5594, %r1671, %r1647;
	not.b32 	%r5595, %r1671;
	and.b32  	%r5596, %r1623, %r5595;
	or.b32  	%r5597, %r5594, %r5596;
	add.s32 	%r5598, %r1599, %r5593;
	add.s32 	%r5599, %r5598, %r5597;
	add.s32 	%r5600, %r5599, %r603;
	add.s32 	%r5601, %r5600, 1695183700;
	// begin inline asm
	shf.r.wrap.b32 %r1673, %r1683, %r1683, %r4628;
	// end inline asm
	// begin inline asm
	shf.r.wrap.b32 %r1677, %r1683, %r1683, %r4632;
	// end inline asm
	xor.b32  	%r5602, %r1677, %r1673;
	// begin inline asm
	shf.r.wrap.b32 %r1681, %r1683, %r1683, %r4636;
	// end inline asm
	xor.b32  	%r5603, %r5602, %r1681;
	xor.b32  	%r5604, %r1659, %r1635;
	and.b32  	%r5605, %r1683, %r5604;
	and.b32  	%r5606, %r1659, %r1635;
	xor.b32  	%r5607, %r5605, %r5606;
	add.s32 	%r5608, %r5603, %r5607;
	add.s32 	%r1695, %r5601, %r1611;
	add.s32 	%r1707, %r5608, %r5601;
	// begin inline asm
	shf.r.wrap.b32 %r1685, %r1695, %r1695, %r4616;
	// end inline asm
	// begin inline asm
	shf.r.wrap.b32 %r1689, %r1695, %r1695, %r4620;
	// end inline asm
	xor.b32  	%r5609, %r1689, %r1685;
	// begin inline asm
	shf.r.wrap.b32 %r1693, %r1695, %r1695, %r4624;
	// end inline asm
	xor.b32  	%r5610, %r5609, %r1693;
	and.b32  	%r5611, %r1695, %r1671;
	not.b32 	%r5612, %r1695;
	and.b32  	%r5613, %r1647, %r5612;
	or.b32  	%r5614, %r5611, %r5613;
	add.s32 	%r5615, %r1623, %r5610;
	add.s32 	%r5616, %r5615, %r5614;
	add.s32 	%r5617, %r5616, %r619;
	add.s32 	%r5618, %r5617, 1986661051;
	// begin inline asm
	shf.r.wrap.b32 %r1697, %r1707, %r1707, %r4628;
	// end inline asm
	// begin inline asm
	shf.r.wrap.b32 %r1701, %r1707, %r1707, %r4632;
	// end inline asm
	xor.b32  	%r5619, %r1701, %r1697;
	// begin inline asm
	shf.r.wrap.b32 %r1705, %r1707, %r1707, %r4636;
	// end inline asm
	xor.b32  	%r5620, %r5619, %r1705;
	xor.b32  	%r5621, %r1683, %r1659;
	and.b32  	%r5622, %r1707, %r5621;
	and.b32  	%r5623, %r1683, %r1659;
	xor.b32  	%r5624, %r5622, %r5623;
	add.s32 	%r5625, %r5620, %r5624;
	add.s32 	%r1719, %r5618, %r1635;
	add.s32 	%r1731, %r5625, %r5618;
	// begin inline asm
	shf.r.wrap.b32 %r1709, %r1719, %r1719, %r4616;
	// end inline asm
	// begin inline asm
	shf.r.wrap.b32 %r1713, %r1719, %r1719, %r4620;
	// end inline asm
	xor.b32  	%r5626, %r1713, %r1709;
	// begin inline asm
	shf.r.wrap.b32 %r1717, %r1719, %r1719, %r4624;
	// end inline asm
	xor.b32  	%r5627, %r5626, %r1717;
	and.b32  	%r5628, %r1719, %r1695;
	not.b32 	%r5629, %r1719;
	and.b32  	%r5630, %r1671, %r5629;
	or.b32  	%r5631, %r5628, %r5630;
	add.s32 	%r5632, %r1647, %r5627;
	add.s32 	%r5633, %r5632, %r5631;
	add.s32 	%r5634, %r5633, %r635;
	add.s32 	%r5635, %r5634, -2117940946;
	// begin inline asm
	shf.r.wrap.b32 %r1721, %r1731, %r1731, %r4628;
	// end inline asm
	// begin inline asm
	shf.r.wrap.b32 %r1725, %r1731, %r1731, %r4632;
	// end inline asm
	xor.b32  	%r5636, %r1725, %r1721;
	// begin inline asm
	shf.r.wrap.b32 %r1729, %r1731, %r1731, %r4636;
	// end inline asm
	xor.b32  	%r5637, %r5636, %r1729;
	xor.b32  	%r5638, %r1707, %r1683;
	and.b32  	%r5639, %r1731, %r5638;
	and.b32  	%r5640, %r1707, %r1683;
	xor.b32  	%r5641, %r5639, %r5640;
	add.s32 	%r5642, %r5637, %r5641;
	add.s32 	%r1743, %r5635, %r1659;
	add.s32 	%r1755, %r5642, %r5635;
	// begin inline asm
	shf.r.wrap.b32 %r1733, %r1743, %r1743, %r4616;
	// end inline asm
	// begin inline asm
	shf.r.wrap.b32 %r1737, %r1743, %r1743, %r4620;
	// end inline asm
	xor.b32  	%r5643, %r1737, %r1733;
	// begin inline asm
	shf.r.wrap.b32 %r1741, %r1743, %r1743, %r4624;
	// end inline asm
	xor.b32  	%r5644, %r5643, %r1741;
	and.b32  	%r5645, %r1743, %r1719;
	not.b32 	%r5646, %r1743;
	and.b32  	%r5647, %r1695, %r5646;
	or.b32  	%r5648, %r5645, %r5647;
	add.s32 	%r5649, %r1671, %r5644;
	add.s32 	%r5650, %r5649, %r5648;
	add.s32 	%r5651, %r5650, %r651;
	add.s32 	%r5652, %r5651, -1838011259;
	// begin inline asm
	shf.r.wrap.b32 %r1745, %r1755, %r1755, %r4628;
	// end inline asm
	// begin inline asm
	shf.r.wrap.b32 %r1749, %r1755, %r1755, %r4632;
	// end inline asm
	xor.b32  	%r5653, %r1749, %r1745;
	// begin inline asm
	shf.r.wrap.b32 %r1753, %r1755, %r1755, %r4636;
	// end inline asm
	xor.b32  	%r5654, %r5653, %r1753;
	xor.b32  	%r5655, %r1731, %r1707;
	and.b32  	%r5656, %r1755, %r5655;
	and.b32  	%r5657, %r1731, %r1707;
	xor.b32  	%r5658, %r5656, %r5657;
	add.s32 	%r5659, %r5654, %r5658;
	add.s32 	%r1767, %r5652, %r1683;
	add.s32 	%r1779, %r5659, %r5652;
	// begin inline asm
	shf.r.wrap.b32 %r1757, %r1767, %r1767, %r4616;
	// end inline asm
	// begin inline asm
	shf.r.wrap.b32 %r1761, %r1767, %r1767, %r4620;
	// end inline asm
	xor.b32  	%r5660, %r1761, %r1757;
	// begin inline asm
	shf.r.wrap.b32 %r1765, %r1767, %r1767, %r4624;
	// end inline asm
	xor.b32  	%r5661, %r5660, %r1765;
	and.b32  	%r5662, %r1767, %r1743;
	not.b32 	%r5663, %r1767;
	and.b32  	%r5664, %r1719, %r5663;
	or.b32  	%r5665, %r5662, %r5664;
	add.s32 	%r5666, %r1695, %r5661;
	add.s32 	%r5667, %r5666, %r5665;
	add.s32 	%r5668, %r5667, %r667;
	add.s32 	%r5669, %r5668, -1564481375;
	// begin inline asm
	shf.r.wrap.b32 %r1769, %r1779, %r1779, %r4628;
	// end inline asm
	// begin inline asm
	shf.r.wrap.b32 %r1773, %r1779, %r1779, %r4632;
	// end inline asm
	xor.b32  	%r5670, %r1773, %r1769;
	// begin inline asm
	shf.r.wrap.b32 %r1777, %r1779, %r1779, %r4636;
	// end inline asm
	xor.b32  	%r5671, %r5670, %r1777;
	xor.b32  	%r5672, %r1755, %r1731;
	and.b32  	%r5673, %r1779, %r5672;
	and.b32  	%r5674, %r1755, %r1731;
	xor.b32  	%r5675, %r5673, %r5674;
	add.s32 	%r5676, %r5671, %r5675;
	add.s32 	%r1791, %r5669, %r1707;
	add.s32 	%r1803, %r5676, %r5669;
	// begin inline asm
	shf.r.wrap.b32 %r1781, %r1791, %r1791, %r4616;
	// end inline asm
	// begin inline asm
	shf.r.wrap.b32 %r1785, %r1791, %r1791, %r4620;
	// end inline asm
	xor.b32  	%r5677, %r1785, %r1781;
	// begin inline asm
	shf.r.wrap.b32 %r1789, %r1791, %r1791, %r4624;
	// end inline asm
	xor.b32  	%r5678, %r5677, %r1789;
	and.b32  	%r5679, %r1791, %r1767;
	not.b32 	%r5680, %r1791;
	and.b32  	%r5681, %r1743, %r5680;
	or.b32  	%r5682, %r5679, %r5681;
	add.s32 	%r5683, %r1719, %r5678;
	add.s32 	%r5684, %r5683, %r5682;
	add.s32 	%r5685, %r5684, %r683;
	add.s32 	%r5686, %r5685, -1474664885;
	// begin inline asm
	shf.r.wrap.b32 %r1793, %r1803, %r1803, %r4628;
	// end inline asm
	// begin inline asm
	shf.r.wrap.b32 %r1797, %r1803, %r1803, %r4632;
	// end inline asm
	xor.b32  	%r5687, %r1797, %r1793;
	// begin inline asm
	shf.r.wrap.b32 %r1801, %r1803, %r1803, %r4636;
	// end inline asm
	xor.b32  	%r5688, %r5687, %r1801;
	xor.b32  	%r5689, %r1779, %r1755;
	and.b32  	%r5690, %r1803, %r5689;
	and.b32  	%r5691, %r1779, %r1755;
	xor.b32  	%r5692, %r5690, %r5691;
	add.s32 	%r5693, %r5688, %r5692;
	add.s32 	%r1815, %r5686, %r1731;
	add.s32 	%r1827, %r5693, %r5686;
	// begin inline asm
	shf.r.wrap.b32 %r1805, %r1815, %r1815, %r4616;
	// end inline asm
	// begin inline asm
	shf.r.wrap.b32 %r1809, %r1815, %r1815, %r4620;
	// end inline asm
	xor.b32  	%r5694, %r1809, %r1805;
	// begin inline asm
	shf.r.wrap.b32 %r1813, %r1815, %r1815, %r4624;
	// end inline asm
	xor.b32  	%r5695, %r5694, %r1813;
	and.b32  	%r5696, %r1815, %r1791;
	not.b32 	%r5697, %r1815;
	and.b32  	%r5698, %r1767, %r5697;
	or.b32  	%r5699, %r5696, %r5698;
	add.s32 	%r5700, %r1743, %r5695;
	add.s32 	%r5701, %r5700, %r5699;
	add.s32 	%r5702, %r5701, %r699;
	add.s32 	%r5703, %r5702, -1035236496;
	// begin inline asm
	shf.r.wrap.b32 %r1817, %r1827, %r1827, %r4628;
	// end inline asm
	// begin inline asm
	shf.r.wrap.b32 %r1821, %r1827, %r1827, %r4632;
	// end inline asm
	xor.b32  	%r5704, %r1821, %r1817;
	// begin inline asm
	shf.r.wrap.b32 %r1825, %r1827, %r1827, %r4636;
	// end inline asm
	xor.b32  	%r5705, %r5704, %r1825;
	xor.b32  	%r5706, %r1803, %r1779;
	and.b32  	%r5707, %r1827, %r5706;
	and.b32  	%r5708, %r1803, %r1779;
	xor.b32  	%r5709, %r5707, %r5708;
	add.s32 	%r5710, %r5705, %r5709;
	add.s32 	%r1839, %r5703, %r1755;
	add.s32 	%r1851, %r5710, %r5703;
	// begin inline asm
	shf.r.wrap.b32 %r1829, %r1839, %r1839, %r4616;
	// end inline asm
	// begin inline asm
	shf.r.wrap.b32 %r1833, %r1839, %r1839, %r4620;
	// end inline asm
	xor.b32  	%r5711, %r1833, %r1829;
	// begin inline asm
	shf.r.wrap.b32 %r1837, %r1839, %r1839, %r4624;
	// end inline asm
	xor.b32  	%r5712, %r5711, %r1837;
	and.b32  	%r5713, %r1839, %r1815;
	not.b32 	%r5714, %r1839;
	and.b32  	%r5715, %r1791, %r5714;
	or.b32  	%r5716, %r5713, %r5715;
	add.s32 	%r5717, %r1767, %r5712;
	add.s32 	%r5718, %r5717, %r5716;
	add.s32 	%r5719, %r5718, %r715;
	add.s32 	%r5720, %r5719, -949202525;
	// begin inline asm
	shf.r.wrap.b32 %r1841, %r1851, %r1851, %r4628;
	// end inline asm
	// begin inline asm
	shf.r.wrap.b32 %r1845, %r1851, %r1851, %r4632;
	// end inline asm
	xor.b32  	%r5721, %r1845, %r1841;
	// begin inline asm
	shf.r.wrap.b32 %r1849, %r1851, %r1851, %r4636;
	// end inline asm
	xor.b32  	%r5722, %r5721, %r1849;
	xor.b32  	%r5723, %r1827, %r1803;
	and.b32  	%r5724, %r1851, %r5723;
	and.b32  	%r5725, %r1827, %r1803;
	xor.b32  	%r5726, %r5724, %r5725;
	add.s32 	%r5727, %r5722, %r5726;
	add.s32 	%r1863, %r5720, %r1779;
	add.s32 	%r1875, %r5727, %r5720;
	// begin inline asm
	shf.r.wrap.b32 %r1853, %r1863, %r1863, %r4616;
	// end inline asm
	// begin inline asm
	shf.r.wrap.b32 %r1857, %r1863, %r1863, %r4620;
	// end inline asm
	xor.b32  	%r5728, %r1857, %r1853;
	// begin inline asm
	shf.r.wrap.b32 %r1861, %r1863, %r1863, %r4624;
	// end inline asm
	xor.b32  	%r5729, %r5728, %r1861;
	and.b32  	%r5730, %r1863, %r1839;
	not.b32 	%r5731, %r1863;
	and.b32  	%r5732, %r1815, %r5731;
	or.b32  	%r5733, %r5730, %r5732;
	add.s32 	%r5734, %r1791, %r5729;
	add.s32 	%r5735, %r5734, %r5733;
	add.s32 	%r5736, %r5735, %r731;
	add.s32 	%r5737, %r5736, -778901479;
	// begin inline asm
	shf.r.wrap.b32 %r1865, %r1875, %r1875, %r4628;
	// end inline asm
	// begin inline asm
	shf.r.wrap.b32 %r1869, %r1875, %r1875, %r4632;
	// end inline asm
	xor.b32  	%r5738, %r1869, %r1865;
	// begin inline asm
	shf.r.wrap.b32 %r1873, %r1875, %r1875, %r4636;
	// end inline asm
	xor.b32  	%r5739, %r5738, %r1873;
	xor.b32  	%r5740, %r1851, %r1827;
	and.b32  	%r5741, %r1875, %r5740;
	and.b32  	%r5742, %r1851, %r1827;
	xor.b32  	%r5743, %r5741, %r5742;
	add.s32 	%r5744, %r5739, %r5743;
	add.s32 	%r1887, %r5737, %r1803;
	add.s32 	%r1899, %r5744, %r5737;
	// begin inline asm
	shf.r.wrap.b32 %r1877, %r1887, %r1887, %r4616;
	// end inline asm
	// begin inline asm
	shf.r.wrap.b32 %r1881, %r1887, %r1887, %r4620;
	// end inline asm
	xor.b32  	%r5745, %r1881, %r1877;
	// begin inline asm
	shf.r.wrap.b32 %r1885, %r1887, %r1887, %r4624;
	// end inline asm
	xor.b32  	%r5746, %r5745, %r1885;
	and.b32  	%r5747, %r1887, %r1863;
	not.b32 	%r5748, %r1887;
	and.b32  	%r5749, %r1839, %r5748;
	or.b32  	%r5750, %r5747, %r5749;
	add.s32 	%r5751, %r1815, %r5746;
	add.s32 	%r5752, %r5751, %r5750;
	add.s32 	%r5753, %r5752, %r747;
	add.s32 	%r5754, %r5753, -694614492;
	// begin inline asm
	shf.r.wrap.b32 %r1889, %r1899, %r1899, %r4628;
	// end inline asm
	// begin inline asm
	shf.r.wrap.b32 %r1893, %r1899, %r1899, %r4632;
	// end inline asm
	xor.b32  	%r5755, %r1893, %r1889;
	// begin inline asm
	shf.r.wrap.b32 %r1897, %r1899, %r1899, %r4636;
	// end inline asm
	xor.b32  	%r5756, %r5755, %r1897;
	xor.b32  	%r5757, %r1875, %r1851;
	and.b32  	%r5758, %r1899, %r5757;
	and.b32  	%r5759, %r1875, %r1851;
	xor.b32  	%r5760, %r5758, %r5759;
	add.s32 	%r5761, %r5756, %r5760;
	add.s32 	%r1911, %r5754, %r1827;
	add.s32 	%r1923, %r5761, %r5754;
	// begin inline asm
	shf.r.wrap.b32 %r1901, %r1911, %r1911, %r4616;
	// end inline asm
	// begin inline asm
	shf.r.wrap.b32 %r1905, %r1911, %r1911, %r4620;
	// end inline asm
	xor.b32  	%r5762, %r1905, %r1901;
	// begin inline asm
	shf.r.wrap.b32 %r1909, %r1911, %r1911, %r4624;
	// end inline asm
	xor.b32  	%r5763, %r5762, %r1909;
	and.b32  	%r5764, %r1911, %r1887;
	not.b32 	%r5765, %r1911;
	and.b32  	%r5766, %r1863, %r5765;
	or.b32  	%r5767, %r5764, %r5766;
	add.s32 	%r5768, %r1839, %r5763;
	add.s32 	%r5769, %r5768, %r5767;
	add.s32 	%r5770, %r5769, %r763;
	add.s32 	%r5771, %r5770, -200395387;
	// begin inline asm
	shf.r.wrap.b32 %r1913, %r1923, %r1923, %r4628;
	// end inline asm
	// begin inline asm
	shf.r.wrap.b32 %r1917, %r1923, %r1923, %r4632;
	// end inline asm
	xor.b32  	%r5772, %r1917, %r1913;
	// begin inline asm
	shf.r.wrap.b32 %r1921, %r1923, %r1923, %r4636;
	// end inline asm
	xor.b32  	%r5773, %r5772, %r1921;
	xor.b32  	%r5774, %r1899, %r1875;
	and.b32  	%r5775, %r1923, %r5774;
	and.b32  	%r5776, %r1899, %r1875;
	xor.b32  	%r5777, %r5775, %r5776;
	add.s32 	%r5778, %r5773, %r5777;
	add.s32 	%r1935, %r5771, %r1851;
	add.s32 	%r1947, %r5778, %r5771;
	// begin inline asm
	shf.r.wrap.b32 %r1925, %r1935, %r1935, %r4616;
	// end inline asm
	// begin inline asm
	shf.r.wrap.b32 %r1929, %r1935, %r1935, %r4620;
	// end inline asm
	xor.b32  	%r5779, %r1929, %r1925;
	// begin inline asm
	shf.r.wrap.b32 %r1933, %r1935, %r1935, %r4624;
	// end inline asm
	xor.b32  	%r5780, %r5779, %r1933;
	and.b32  	%r5781, %r1935, %r1911;
	not.b32 	%r5782, %r1935;
	and.b32  	%r5783, %r1887, %r5782;
	or.b32  	%r5784, %r5781, %r5783;
	add.s32 	%r5785, %r1863, %r5780;
	add.s32 	%r5786, %r5785, %r5784;
	add.s32 	%r5787, %r5786, %r779;
	add.s32 	%r5788, %r5787, 275423344;
	// begin inline asm
	shf.r.wrap.b32 %r1937, %r1947, %r1947, %r4628;
	// end inline asm
	// begin inline asm
	shf.r.wrap.b32 %r1941, %r1947, %r1947, %r4632;
	// end inline asm
	xor.b32  	%r5789, %r1941, %r1937;
	// begin inline asm
	shf.r.wrap.b32 %r1945, %r1947, %r1947, %r4636;
	// end inline asm
	xor.b32  	%r5790, %r5789, %r1945;
	xor.b32  	%r5791, %r1923, %r1899;
	and.b32  	%r5792, %r1947, %r5791;
	and.b32  	%r5793, %r1923, %r1899;
	xor.b32  	%r5794, %r5792, %r5793;
	add.s32 	%r5795, %r5790, %r5794;
	add.s32 	%r1959, %r5788, %r1875;
	add.s32 	%r1971, %r5795, %r5788;
	// begin inline asm
	shf.r.wrap.b32 %r1949, %r1959, %r1959, %r4616;
	// end inline asm
	// begin inline asm
	shf.r.wrap.b32 %r1953, %r1959, %r1959, %r4620;
	// end inline asm
	xor.b32  	%r5796, %r1953, %r1949;
	// begin inline asm
	shf.r.wrap.b32 %r1957, %r1959, %r1959, %r4624;
	// end inline asm
	xor.b32  	%r5797, %r5796, %r1957;
	and.b32  	%r5798, %r1959, %r1935;
	not.b32 	%r5799, %r1959;
	and.b32  	%r5800, %r1911, %r5799;
	or.b32  	%r5801, %r5798, %r5800;
	add.s32 	%r5802, %r1887, %r5797;
	add.s32 	%r5803, %r5802, %r5801;
	add.s32 	%r5804, %r5803, %r795;
	add.s32 	%r5805, %r5804, 430227734;
	// begin inline asm
	shf.r.wrap.b32 %r1961, %r1971, %r1971, %r4628;
	// end inline asm
	// begin inline asm
	shf.r.wrap.b32 %r1965, %r1971, %r1971, %r4632;
	// end inline asm
	xor.b32  	%r5806, %r1965, %r1961;
	// begin inline asm
	shf.r.wrap.b32 %r1969, %r1971, %r1971, %r4636;
	// end inline asm
	xor.b32  	%r5807, %r5806, %r1969;
	xor.b32  	%r5808, %r1947, %r1923;
	and.b32  	%r5809, %r1971, %r5808;
	and.b32  	%r5810, %r1947, %r1923;
	xor.b32  	%r5811, %r5809, %r5810;
	add.s32 	%r5812, %r5807, %r5811;
	add.s32 	%r1983, %r5805, %r1899;
	add.s32 	%r1995, %r5812, %r5805;
	// begin inline asm
	shf.r.wrap.b32 %r1973, %r1983, %r1983, %r4616;
	// end inline asm
	// begin inline asm
	shf.r.wrap.b32 %r1977, %r1983, %r1983, %r4620;
	// end inline asm
	xor.b32  	%r5813, %r1977, %r1973;
	// begin inline asm
	shf.r.wrap.b32 %r1981, %r1983, %r1983, %r4624;
	// end inline asm
	xor.b32  	%r5814, %r5813, %r1981;
	and.b32  	%r5815, %r1983, %r1959;
	not.b32 	%r5816, %r1983;
	and.b32  	%r5817, %r1935, %r5816;
	or.b32  	%r5818, %r5815, %r5817;
	add.s32 	%r5819, %r1911, %r5814;
	add.s32 	%r5820, %r5819, %r5818;
	add.s32 	%r5821, %r5820, %r595;
	add.s32 	%r5822, %r5821, 506948616;
	// begin inline asm
	shf.r.wrap.b32 %r1985, %r1995, %r1995, %r4628;
	// end inline asm
	// begin inline asm
	shf.r.wrap.b32 %r1989, %r1995, %r1995, %r4632;
	// end inline asm
	xor.b32  	%r5823, %r1989, %r1985;
	// begin inline asm
	shf.r.wrap.b32 %r1993, %r1995, %r1995, %r4636;
	// end inline asm
	xor.b32  	%r5824, %r5823, %r1993;
	xor.b32  	%r5825, %r1971, %r1947;
	and.b32  	%r5826, %r1995, %r5825;
	and.b32  	%r5827, %r1971, %r1947;
	xor.b32  	%r5828, %r5826, %r5827;
	add.s32 	%r5829, %r5824, %r5828;
	add.s32 	%r2007, %r5822, %r1923;
	add.s32 	%r2019, %r5829, %r5822;
	// begin inline asm
	shf.r.wrap.b32 %r1997, %r2007, %r2007, %r4616;
	// end inline asm
	// begin inline asm
	shf.r.wrap.b32 %r2001, %r2007, %r2007, %r4620;
	// end inline asm
	xor.b32  	%r5830, %r2001, %r1997;
	// begin inline asm
	shf.r.wrap.b32 %r2005, %r2007, %r2007, %r4624;
	// end inline asm
	xor.b32  	%r5831, %r5830, %r2005;
	and.b32  	%r5832, %r2007, %r1983;
	not.b32 	%r5833, %r2007;
	and.b32  	%r5834, %r1959, %r5833;
	or.b32  	%r5835, %r5832, %r5834;
	add.s32 	%r5836, %r1935, %r5831;
	add.s32 	%r5837, %r5836, %r5835;
	add.s32 	%r5838, %r5837, %r611;
	add.s32 	%r5839, %r5838, 659060556;
	// begin inline asm
	shf.r.wrap.b32 %r2009, %r2019, %r2019, %r4628;
	// end inline asm
	// begin inline asm
	shf.r.wrap.b32 %r2013, %r2019, %r2019, %r4632;
	// end inline asm
	xor.b32  	%r5840, %r2013, %r2009;
	// begin inline asm
	shf.r.wrap.b32 %r2017, %r2019, %r2019, %r4636;
	// end inline asm
	xor.b32  	%r5841, %r5840, %r2017;
	xor.b32  	%r5842, %r1995, %r1971;
	and.b32  	%r5843, %r2019, %r5842;
	and.b32  	%r5844, %r1995, %r1971;
	xor.b32  	%r5845, %r5843, %r5844;
	add.s32 	%r5846, %r5841, %r5845;
	add.s32 	%r2031, %r5839, %r1947;
	add.s32 	%r2043, %r5846, %r5839;
	// begin inline asm
	shf.r.wrap.b32 %r2021, %r2031, %r2031, %r4616;
	// end inline asm
	// begin inline asm
	shf.r.wrap.b32 %r2025, %r2031, %r2031, %r4620;
	// end inline asm
	xor.b32  	%r5847, %r2025, %r2021;
	// begin inline asm
	shf.r.wrap.b32 %r2029, %r2031, %r2031, %r4624;
	// end inline asm
	xor.b32  	%r5848, %r5847, %r2029;
	and.b32  	%r5849, %r2031, %r2007;
	not.b32 	%r5850, %r2031;
	and.b32  	%r5851, %r1983, %r5850;
	or.b32  	%r5852, %r5849, %r5851;
	add.s32 	%r5853, %r1959, %r5848;
	add.s32 	%r5854, %r5853, %r5852;
	add.s32 	%r5855, %r5854, %r627;
	add.s32 	%r5856, %r5855, 883997877;
	// begin inline asm
	shf.r.wrap.b32 %r2033, %r2043, %r2043, %r4628;
	// end inline asm
	// begin inline asm
	shf.r.wrap.b32 %r2037, %r2043, %r2043, %r4632;
	// end inline asm
	xor.b32  	%r5857, %r2037, %r2033;
	// begin inline asm
	shf.r.wrap.b32 %r2041, %r2043, %r2043, %r4636;
	// end inline asm
	xor.b32  	%r5858, %r5857, %r2041;
	xor.b32  	%r5859, %r2019, %r1995;
	and.b32  	%r5860, %r2043, %r5859;
	and.b32  	%r5861, %r2019, %r1995;
	xor.b32  	%r5862, %r5860, %r5861;
	add.s32 	%r5863, %r5858, %r5862;
	add.s32 	%r2055, %r5856, %r1971;
	add.s32 	%r2067, %r5863, %r5856;
	// begin inline asm
	shf.r.wrap.b32 %r2045, %r2055, %r2055, %r4616;
	// end inline asm
	// begin inline asm
	shf.r.wrap.b32 %r2049, %r2055, %r2055, %r4620;
	// end inline asm
	xor.b32  	%r5864, %r2049, %r2045;
	// begin inline asm
	shf.r.wrap.b32 %r2053, %r2055, %r2055, %r4624;
	// end inline asm
	xor.b32  	%r5865, %r5864, %r2053;
	and.b32  	%r5866, %r2055, %r2031;
	not.b32 	%r5867, %r2055;
	and.b32  	%r5868, %r2007, %r5867;
	or.b32  	%r5869, %r5866, %r5868;
	add.s32 	%r5870, %r1983, %r5865;
	add.s32 	%r5871, %r5870, %r5869;
	add.s32 	%r5872, %r5871, %r643;
	add.s32 	%r5873, %r5872, 958139571;
	// begin inline asm
	shf.r.wrap.b32 %r2057, %r2067, %r2067, %r4628;
	// end inline asm
	// begin inline asm
	shf.r.wrap.b32 %r2061, %r2067, %r2067, %r4632;
	// end inline asm
	xor.b32  	%r5874, %r2061, %r2057;
	// begin inline asm
	shf.r.wrap.b32 %r2065, %r2067, %r2067, %r4636;
	// end inline asm
	xor.b32  	%r5875, %r5874, %r2065;
	xor.b32  	%r5876, %r2043, %r2019;
	and.b32  	%r5877, %r2067, %r5876;
	and.b32  	%r5878, %r2043, %r2019;
	xor.b32  	%r5879, %r5877, %r5878;
	add.s32 	%r5880, %r5875, %r5879;
	add.s32 	%r2079, %r5873, %r1995;
	add.s32 	%r2091, %r5880, %r5873;
	// begin inline asm
	shf.r.wrap.b32 %r2069, %r2079, %r2079, %r4616;
	// end inline asm
	// begin inline asm
	shf.r.wrap.b32 %r2073, %r2079, %r2079, %r4620;
	// end inline asm
	xor.b32  	%r5881, %r2073, %r2069;
	// begin inline asm
	shf.r.wrap.b32 %r2077, %r2079, %r2079, %r4624;
	// end inline asm
	xor.b32  	%r5882, %r5881, %r2077;
	and.b32  	%r5883, %r2079, %r2055;
	not.b32 	%r5884, %r2079;
	and.b32  	%r5885, %r2031, %r5884;
	or.b32  	%r5886, %r5883, %r5885;
	add.s32 	%r5887, %r2007, %r5882;
	add.s32 	%r5888, %r5887, %r5886;
	add.s32 	%r5889, %r5888, %r659;
	add.s32 	%r5890, %r5889, 1322822218;
	// begin inline asm
	shf.r.wrap.b32 %r2081, %r2091, %r2091, %r4628;
	// end inline asm
	// begin inline asm
	shf.r.wrap.b32 %r2085, %r2091, %r2091, %r4632;
	// end inline asm
	xor.b32  	%r5891, %r2085, %r2081;
	// begin inline asm
	shf.r.wrap.b32 %r2089, %r2091, %r2091, %r4636;
	// end inline asm
	xor.b32  	%r5892, %r5891, %r2089;
	xor.b32  	%r5893, %r2067, %r2043;
	and.b32  	%r5894, %r2091, %r5893;
	and.b32  	%r5895, %r2067, %r2043;
	xor.b32  	%r5896, %r5894, %r5895;
	add.s32 	%r5897, %r5892, %r5896;
	add.s32 	%r2103, %r5890, %r2019;
	add.s32 	%r2115, %r5897, %r5890;
	// begin inline asm
	shf.r.wrap.b32 %r2093, %r2103, %r2103, %r4616;
	// end inline asm
	// begin inline asm
	shf.r.wrap.b32 %r2097, %r2103, %r2103, %r4620;
	// end inline asm
	xor.b32  	%r5898, %r2097, %r2093;
	// begin inline asm
	shf.r.wrap.b32 %r2101, %r2103, %r2103, %r4624;
	// end inline asm
	xor.b32  	%r5899, %r5898, %r2101;
	and.b32  	%r5900, %r2103, %r2079;
	not.b32 	%r5901, %r2103;
	and.b32  	%r5902, %r2055, %r5901;
	or.b32  	%r5903, %r5900, %r5902;
	add.s32 	%r5904, %r2031, %r5899;
	add.s32 	%r5905, %r5904, %r5903;
	add.s32 	%r5906, %r5905, %r675;
	add.s32 	%r5907, %r5906, 1537002063;
	// begin inline asm
	shf.r.wrap.b32 %r2105, %r2115, %r2115, %r4628;
	// end inline asm
	// begin inline asm
	shf.r.wrap.b32 %r2109, %r2115, %r2115, %r4632;
	// end inline asm
	xor.b32  	%r5908, %r2109, %r2105;
	// begin inline asm
	shf.r.wrap.b32 %r2113, %r2115, %r2115, %r4636;
	// end inline asm
	xor.b32  	%r5909, %r5908, %r2113;
	xor.b32  	%r5910, %r2091, %r2067;
	and.b32  	%r5911, %r2115, %r5910;
	and.b32  	%r5912, %r2091, %r2067;
	xor.b32  	%r5913, %r5911, %r5912;
	add.s32 	%r5914, %r5909, %r5913;
	add.s32 	%r2127, %r5907, %r2043;
	add.s32 	%r2139, %r5914, %r5907;
	// begin inline asm
	shf.r.wrap.b32 %r2117, %r2127, %r2127, %r4616;
	// end inline asm
	// begin inline asm
	shf.r.wrap.b32 %r2121, %r2127, %r2127, %r4620;
	// end inline asm
	xor.b32  	%r5915, %r2121, %r2117;
	// begin inline asm
	shf.r.wrap.b32 %r2125, %r2127, %r2127, %r4624;
	// end inline asm
	xor.b32  	%r5916, %r5915, %r2125;
	and.b32  	%r5917, %r2127, %r2103;
	not.b32 	%r5918, %r2127;
	and.b32  	%r5919, %r2079, %r5918;
	or.b32  	%r5920, %r5917, %r5919;
	add.s32 	%r5921, %r2055, %r5916;
	add.s32 	%r5922, %r5921, %r5920;
	add.s32 	%r5923, %r5922, %r691;
	add.s32 	%r5924, %r5923, 1747873779;
	// begin inline asm
	shf.r.wrap.b32 %r2129, %r2139, %r2139, %r4628;
	// end inline asm
	// begin inline asm
	shf.r.wrap.b32 %r2133, %r2139, %r2139, %r4632;
	// end inline asm
	xor.b32  	%r5925, %r2133, %r2129;
	// begin inline asm
	shf.r.wrap.b32 %r2137, %r2139, %r2139, %r4636;
	// end inline asm
	xor.b32  	%r5926, %r5925, %r2137;
	xor.b32  	%r5927, %r2115, %r2091;
	and.b32  	%r5928, %r2139, %r5927;
	and.b32  	%r5929, %r2115, %r2091;
	xor.b32  	%r5930, %r5928, %r5929;
	add.s32 	%r5931, %r5926, %r5930;
	add.s32 	%r2151, %r5924, %r2067;
	add.s32 	%r2163, %r5931, %r5924;
	// begin inline asm
	shf.r.wrap.b32 %r2141, %r2151, %r2151, %r4616;
	// end inline asm
	// begin inline asm
	shf.r.wrap.b32 %r2145, %r2151, %r2151, %r4620;
	// end inline asm
	xor.b32  	%r5932, %r2145, %r2141;
	// begin inline asm
	shf.r.wrap.b32 %r2149, %r2151, %r2151, %r4624;
	// end inline asm
	xor.b32  	%r5933, %r5932, %r2149;
	and.b32  	%r5934, %r2151, %r2127;
	not.b32 	%r5935, %r2151;
	and.b32  	%r5936, %r2103, %r5935;
	or.b32  	%r5937, %r5934, %r5936;
	add.s32 	%r5938, %r2079, %r5933;
	add.s32 	%r5939, %r5938, %r5937;
	add.s32 	%r5940, %r5939, %r707;
	add.s32 	%r5941, %r5940, 1955562222;
	// begin inline asm
	shf.r.wrap.b32 %r2153, %r2163, %r2163, %r4628;
	// end inline asm
	// begin inline asm
	shf.r.wrap.b32 %r2157, %r2163, %r2163, %r4632;
	// end inline asm
	xor.b32  	%r5942, %r2157, %r2153;
	// begin inline asm
	shf.r.wrap.b32 %r2161, %r2163, %r2163, %r4636;
	// end inline asm
	xor.b32  	%r5943, %r5942, %r2161;
	xor.b32  	%r5944, %r2139, %r2115;
	and.b32  	%r5945, %r2163, %r5944;
	and.b32  	%r5946, %r2139, %r2115;
	xor.b32  	%r5947, %r5945, %r5946;
	add.s32 	%r5948, %r5943, %r5947;
	add.s32 	%r2175, %r5941, %r2091;
	add.s32 	%r2187, %r5948, %r5941;
	// begin inline asm
	shf.r.wrap.b32 %r2165, %r2175, %r2175, %r4616;
	// end inline asm
	// begin inline asm
	shf.r.wrap.b32 %r2169, %r2175, %r2175, %r4620;
	// end inline asm
	xor.b32  	%r5949, %r2169, %r2165;
	// begin inline asm
	shf.r.wrap.b32 %r2173, %r2175, %r2175, %r4624;
	// end inline asm
	xor.b32  	%r5950, %r5949, %r2173;
	and.b32  	%r5951, %r2175, %r2151;
	not.b32 	%r5952, %r2175;
	and.b32  	%r5953, %r2127, %r5952;
	or.b32  	%r5954, %r5951, %r5953;
	add.s32 	%r5955, %r2103, %r5950;
	add.s32 	%r5956, %r5955, %r5954;
	add.s32 	%r5957, %r5956, %r723;
	add.s32 	%r5958, %r5957, 2024104815;
	// begin inline asm
	shf.r.wrap.b32 %r2177, %r2187, %r2187, %r4628;
	// end inline asm
	// begin inline asm
	shf.r.wrap.b32 %r2181, %r2187, %r2187, %r4632;
	// end inline asm
	xor.b32  	%r5959, %r2181, %r2177;
	// begin inline asm
	shf.r.wrap.b32 %r2185, %r2187, %r2187, %r4636;
	// end inline asm
	xor.b32  	%r5960, %r5959, %r2185;
	xor.b32  	%r5961, %r2163, %r2139;
	and.b32  	%r5962, %r2187, %r5961;
	and.b32  	%r5963, %r2163, %r2139;
	xor.b32  	%r5964, %r5962, %r5963;
	add.s32 	%r5965, %r5960, %r5964;
	add.s32 	%r2199, %r5958, %r2115;
	add.s32 	%r2211, %r5965, %r5958;
	// begin inline asm
	shf.r.wrap.b32 %r2189, %r2199, %r2199, %r4616;
	// end inline asm
	// begin inline asm
	shf.r.wrap.b32 %r2193, %r2199, %r2199, %r4620;
	// end inline asm
	xor.b32  	%r5966, %r2193, %r2189;
	// begin inline asm
	shf.r.wrap.b32 %r2197, %r2199, %r2199, %r4624;
	// end inline asm
	xor.b32  	%r5967, %r5966, %r2197;
	and.b32  	%r5968, %r2199, %r2175;
	not.b32 	%r5969, %r2199;
	and.b32  	%r5970, %r2151, %r5969;
	or.b32  	%r5971, %r5968, %r5970;
	add.s32 	%r5972, %r2127, %r5967;
	add.s32 	%r5973, %r5972, %r5971;
	add.s32 	%r5974, %r5973, %r739;
	add.s32 	%r5975, %r5974, -2067236844;
	// begin inline asm
	shf.r.wrap.b32 %r2201, %r2211, %r2211, %r4628;
	// end inline asm
	// begin inline asm
	shf.r.wrap.b32 %r2205, %r2211, %r2211, %r4632;
	// end inline asm
	xor.b32  	%r5976, %r2205, %r2201;
	// begin inline asm
	shf.r.wrap.b32 %r2209, %r2211, %r2211, %r4636;
	// end inline asm
	xor.b32  	%r5977, %r5976, %r2209;
	xor.b32  	%r5978, %r2187, %r2163;
	and.b32  	%r5979, %r2211, %r5978;
	and.b32  	%r5980, %r2187, %r2163;
	xor.b32  	%r5981, %r5979, %r5980;
	add.s32 	%r5982, %r5977, %r5981;
	add.s32 	%r2223, %r5975, %r2139;
	add.s32 	%r2235, %r5982, %r5975;
	// begin inline asm
	shf.r.wrap.b32 %r2213, %r2223, %r2223, %r4616;
	// end inline asm
	// begin inline asm
	shf.r.wrap.b32 %r2217, %r2223, %r2223, %r4620;
	// end inline asm
	xor.b32  	%r5983, %r2217, %r2213;
	// begin inline asm
	shf.r.wrap.b32 %r2221, %r2223, %r2223, %r4624;
	// end inline asm
	xor.b32  	%r5984, %r5983, %r2221;
	and.b32  	%r5985, %r2223, %r2199;
	not.b32 	%r5986, %r2223;
	and.b32  	%r5987, %r2175, %r5986;
	or.b32  	%r5988, %r5985, %r5987;
	add.s32 	%r5989, %r2151, %r5984;
	add.s32 	%r5990, %r5989, %r5988;
	add.s32 	%r5991, %r5990, %r755;
	add.s32 	%r5992, %r5991, -1933114872;
	// begin inline asm
	shf.r.wrap.b32 %r2225, %r2235, %r2235, %r4628;
	// end inline asm
	// begin inline asm
	shf.r.wrap.b32 %r2229, %r2235, %r2235, %r4632;
	// end inline asm
	xor.b32  	%r5993, %r2229, %r2225;
	// begin inline asm
	shf.r.wrap.b32 %r2233, %r2235, %r2235, %r4636;
	// end inline asm
	xor.b32  	%r5994, %r5993, %r2233;
	xor.b32  	%r5995, %r2211, %r2187;
	and.b32  	%r5996, %r2235, %r5995;
	and.b32  	%r5997, %r2211, %r2187;
	xor.b32  	%r5998, %r5996, %r5997;
	add.s32 	%r5999, %r5994, %r5998;
	add.s32 	%r2247, %r5992, %r2163;
	add.s32 	%r2259, %r5999, %r5992;
	// begin inline asm
	shf.r.wrap.b32 %r2237, %r2247, %r2247, %r4616;
	// end inline asm
	// begin inline asm
	shf.r.wrap.b32 %r2241, %r2247, %r2247, %r4620;
	// end inline asm
	xor.b32  	%r6000, %r2241, %r2237;
	// begin inline asm
	shf.r.wrap.b32 %r2245, %r2247, %r2247, %r4624;
	// end inline asm
	xor.b32  	%r6001, %r6000, %r2245;
	and.b32  	%r6002, %r2247, %r2223;
	not.b32 	%r6003, %r2247;
	and.b32  	%r6004, %r2199, %r6003;
	or.b32  	%r6005, %r6002, %r6004;
	add.s32 	%r6006, %r2175, %r6001;
	add.s32 	%r6007, %r6006, %r6005;
	add.s32 	%r6008, %r6007, %r771;
	add.s32 	%r6009, %r6008, -1866530822;
	// begin inline asm
	shf.r.wrap.b32 %r2249, %r2259, %r2259, %r4628;
	// end inline asm
	// begin inline asm
	shf.r.wrap.b32 %r2253, %r2259, %r2259, %r4632;
	// end inline asm
	xor.b32  	%r6010, %r2253, %r2249;
	// begin inline asm
	shf.r.wrap.b32 %r2257, %r2259, %r2259, %r4636;
	// end inline asm
	xor.b32  	%r6011, %r6010, %r2257;
	xor.b32  	%r6012, %r2235, %r2211;
	and.b32  	%r6013, %r2259, %r6012;
	and.b32  	%r6014, %r2235, %r2211;
	xor.b32  	%r6015, %r6013, %r6014;
	add.s32 	%r6016, %r6011, %r6015;
	add.s32 	%r2271, %r6009, %r2187;
	add.s32 	%r2283, %r6016, %r6009;
	// begin inline asm
	shf.r.wrap.b32 %r2261, %r2271, %r2271, %r4616;
	// end inline asm
	// begin inline asm
	shf.r.wrap.b32 %r2265, %r2271, %r2271, %r4620;
	// end inline asm
	xor.b32  	%r6017, %r2265, %r2261;
	// begin inline asm
	shf.r.wrap.b32 %r2269, %r2271, %r2271, %r4624;
	// end inline asm
	xor.b32  	%r6018, %r6017, %r2269;
	and.b32  	%r6019, %r2271, %r2247;
	not.b32 	%r6020, %r2271;
	and.b32  	%r6021, %r2223, %r6020;
	or.b32  	%r6022, %r6019, %r6021;
	add.s32 	%r6023, %r2199, %r6018;
	add.s32 	%r6024, %r6023, %r6022;
	add.s32 	%r6025, %r6024, %r787;
	add.s32 	%r6026, %r6025, -1538233109;
	// begin inline asm
	shf.r.wrap.b32 %r2273, %r2283, %r2283, %r4628;
	// end inline asm
	// begin inline asm
	shf.r.wrap.b32 %r2277, %r2283, %r2283, %r4632;
	// end inline asm
	xor.b32  	%r6027, %r2277, %r2273;
	// begin inline asm
	shf.r.wrap.b32 %r2281, %r2283, %r2283, %r4636;
	// end inline asm
	xor.b32  	%r6028, %r6027, %r2281;
	xor.b32  	%r6029, %r2259, %r2235;
	and.b32  	%r6030, %r2283, %r6029;
	and.b32  	%r6031, %r2259, %r2235;
	xor.b32  	%r6032, %r6030, %r6031;
	add.s32 	%r6033, %r6028, %r6032;
	add.s32 	%r2295, %r6026, %r2211;
	add.s32 	%r2307, %r6033, %r6026;
	// begin inline asm
	shf.r.wrap.b32 %r2285, %r2295, %r2295, %r4616;
	// end inline asm
	// begin inline asm
	shf.r.wrap.b32 %r2289, %r2295, %r2295, %r4620;
	// end inline asm
	xor.b32  	%r6034, %r2289, %r2285;
	// begin inline asm
	shf.r.wrap.b32 %r2293, %r2295, %r2295, %r4624;
	// end inline asm
	xor.b32  	%r6035, %r6034, %r2293;
	and.b32  	%r6036, %r2295, %r2271;
	not.b32 	%r6037, %r2295;
	and.b32  	%r6038, %r2247, %r6037;
	or.b32  	%r6039, %r6036, %r6038;
	add.s32 	%r6040, %r2223, %r6035;
	add.s32 	%r6041, %r6040, %r6039;
	add.s32 	%r6042, %r6041, %r4982;
	add.s32 	%r6043, %r6042, -1090935817;
	// begin inline asm
	shf.r.wrap.b32 %r2297, %r2307, %r2307, %r4628;
	// end inline asm
	// begin inline asm
	shf.r.wrap.b32 %r2301, %r2307, %r2307, %r4632;
	// end inline asm
	xor.b32  	%r6044, %r2301, %r2297;
	// begin inline asm
	shf.r.wrap.b32 %r2305, %r2307, %r2307, %r4636;
	// end inline asm
	xor.b32  	%r6045, %r6044, %r2305;
	xor.b32  	%r6046, %r2283, %r2259;
	and.b32  	%r6047, %r2307, %r6046;
	and.b32  	%r6048, %r2283, %r2259;
	xor.b32  	%r6049, %r6047, %r6048;
	add.s32 	%r6050, %r6045, %r6049;
	add.s32 	%r2319, %r6043, %r2235;
	add.s32 	%r2331, %r6050, %r6043;
	// begin inline asm
	shf.r.wrap.b32 %r2309, %r2319, %r2319, %r4616;
	// end inline asm
	// begin inline asm
	shf.r.wrap.b32 %r2313, %r2319, %r2319, %r4620;
	// end inline asm
	xor.b32  	%r6051, %r2313, %r2309;
	// begin inline asm
	shf.r.wrap.b32 %r2317, %r2319, %r2319, %r4624;
	// end inline asm
	xor.b32  	%r6052, %r6051, %r2317;
	and.b32  	%r6053, %r2319, %r2295;
	not.b32 	%r6054, %r2319;
	and.b32  	%r6055, %r2271, %r6054;
	or.b32  	%r6056, %r6053, %r6055;
	add.s32 	%r6057, %r2247, %r6052;
	add.s32 	%r6058, %r6057, %r6056;
	add.s32 	%r6059, %r6058, %r4991;
	add.s32 	%r6060, %r6059, -965641998;
	// begin inline asm
	shf.r.wrap.b32 %r2321, %r2331, %r2331, %r4628;
	// end inline asm
	// begin inline asm
	shf.r.wrap.b32 %r2325, %r2331, %r2331, %r4632;
	// end inline asm
	xor.b32  	%r6061, %r2325, %r2321;
	// begin inline asm
	shf.r.wrap.b32 %r2329, %r2331, %r2331, %r4636;
	// end inline asm
	xor.b32  	%r6062, %r6061, %r2329;
	xor.b32  	%r6063, %r2307, %r2283;
	and.b32  	%r6064, %r2331, %r6063;
	and.b32  	%r6065, %r2307, %r2283;
	xor.b32  	%r6066, %r6064, %r6065;
	add.s32 	%r6067, %r6066, %r810;
	add.s32 	%r6068, %r6067, %r6062;
	add.s32 	%r6069, %r6068, %r6060;
	add.s32 	%r2347, %r2331, %r4637;
	add.s32 	%r2363, %r2307, %r4638;
	add.s32 	%r2379, %r2283, %r4639;
	add.s32 	%r6070, %r2259, %r798;
	add.s32 	%r2395, %r6070, %r6060;
	add.s32 	%r2411, %r2319, %r4640;
	add.s32 	%r2427, %r2295, %r4641;
	add.s32 	%r2443, %r2271, %r4642;
	// begin inline asm
	shf.r.wrap.b32 %r2333, %r2555, %r2555, %r3088;
	// end inline asm
	// begin inline asm
	shf.r.wrap.b32 %r2337, %r2555, %r2555, %r3092;
	// end inline asm
	xor.b32  	%r6071, %r2333, %r2337;
	// begin inline asm
	shf.r.wrap.b32 %r2341, %r2347, %r2347, %r3096;
	// end inline asm
	// begin inline asm
	shf.r.wrap.b32 %r2345, %r2347, %r2347, %r3100;
	// end inline asm
	shr.u32 	%r6072, %r2347, 3;
	xor.b32  	%r6073, %r6072, %r2341;
	xor.b32  	%r6074, %r6073, %r2345;
	add.s32 	%r6075, %r6071, %r6069;
	add.s32 	%r2587, %r6075, %r6074;
	mov.b32 	%r2571, 256;
	// begin inline asm
	shf.r.wrap.b32 %r2349, %r2571, %r2571, %r3088;
	// end inline asm
	// begin inline asm
	shf.r.wrap.b32 %r2353, %r2571, %r2571, %r3092;
	// end inline asm
	xor.b32  	%r6076, %r2349, %r2353;
	// begin inline asm
	shf.r.wrap.b32 %r2357, %r2363, %r2363, %r3096;
	// end inline asm
	// begin inline asm
	shf.r.wrap.b32 %r2361, %r2363, %r2363, %r3100;
	// end inline asm
	shr.u32 	%r6077, %r2363, 3;
	xor.b32  	%r6078, %r6077, %r2357;
	xor.b32  	%r6079, %r6078, %r2361;
	add.s32 	%r6080, %r6076, %r2347;
	add.s32 	%r2603, %r6080, %r6079;
	// begin inline asm
	shf.r.wrap.b32 %r2365, %r2587, %r2587, %r3088;
	// end inline asm
	// begin inline asm
	shf.r.wrap.b32 %r2369, %r2587, %r2587, %r3092;
	// end inline asm
	shr.u32 	%r6081, %r2587, 10;
	xor.b32  	%r6082, %r6081, %r2365;
	xor.b32  	%r6083, %r6082, %r2369;
	// begin inline asm
	shf.r.wrap.b32 %r2373, %r2379, %r2379, %r3096;
	// end inline asm
	// begin inline asm
	shf.r.wrap.b32 %r2377, %r2379, %r2379, %r3100;
	// end inline asm
	shr.u32 	%r6084, %r2379, 3;
	xor.b32  	%r6085, %r6084, %r2373;
	xor.b32  	%r6086, %r6085, %r2377;
	add.s32 	%r6087, %r6083, %r2363;
	add.s32 	%r2619, %r6087, %r6086;
	// begin inline asm
	shf.r.wrap.b32 %r2381, %r2603, %r2603, %r3088;
	// end inline asm
	// begin inline asm
	shf.r.wrap.b32 %r2385, %r2603, %r2603, %r3092;
	// end inline asm
	shr.u32 	%r6088, %r2603, 10;
	xor.b32  	%r6089, %r6088, %r2381;
	xor.b32  	%r6090, %r6089, %r2385;
	// begin inline asm
	shf.r.wrap.b32 %r2389, %r2395, %r2395, %r3096;
	// end inline asm
	// begin inline asm
	shf.r.wrap.b32 %r2393, %r2395, %r2395, %r3100;
	// end inline asm
	shr.u32 	%r6091, %r2395, 3;
	xor.b32  	%r6092, %r6091, %r2389;
	xor.b32  	%r6093, %r6092, %r2393;
	add.s32 	%r6094, %r6090, %r2379;
	add.s32 	%r2635, %r6094, %r6093;
	// begin inline asm
	shf.r.wrap.b32 %r2397, %r2619, %r2619, %r3088;
	// end inline asm
	// begin inline asm
	shf.r.wrap.b32 %r2401, %r2619, %r2619, %r3092;
	// end inline asm
	shr.u32 	%r6095, %r2619, 10;
	xor.b32  	%r6096, %r6095, %r2397;
	xor.b32  	%r6097, %r6096, %r2401;
	// begin inline asm
	shf.r.wrap.b32 %r2405, %r2411, %r2411, %r3096;
	// end inline asm
	// begin inline asm
	shf.r.wrap.b32 %r2409, %r2411, %r2411, %r3100;
	// end inline asm
	shr.u32 	%r6098, %r2411, 3;
	xor.b32  	%r6099, %r6098, %r2405;
	xor.b32  	%r6100, %r6099, %r2409;
	add.s32 	%r6101, %r6097, %r2395;
	add.s32 	%r2651, %r6101, %r6100;
	// begin inline asm
	shf.r.wrap.b32 %r2413, %r2635, %r2635, %r3088;
	// end inline asm
	// begin inline asm
	shf.r.wrap.b32 %r2417, %r2635, %r2635, %r3092;
	// end inline asm
	shr.u32 	%r6102, %r2635, 10;
	xor.b32  	%r6103, %r6102, %r2413;
	xor.b32  	%r6104, %r6103, %r2417;
	// begin inline asm
	shf.r.wrap.b32 %r2421, %r2427, %r2427, %r3096;
	// end inline asm
	// begin inline asm
	shf.r.wrap.b32 %r2425, %r2427, %r2427, %r3100;
	// end inline asm
	shr.u32 	%r6105, %r2427, 3;
	xor.b32  	%r6106, %r6105, %r2421;
	xor.b32  	%r6107, %r6106, %r2425;
	add.s32 	%r6108, %r6104, %r2411;
	add.s32 	%r2667, %r6108, %r6107;
	// begin inline asm
	shf.r.wrap.b32 %r2429, %r2651, %r2651, %r3088;
	// end inline asm
	// begin inline asm
	shf.r.wrap.b32 %r2433, %r2651, %r2651, %r3092;
	// end inline asm
	shr.u32 	%r6109, %r2651, 10;
	xor.b32  	%r6110, %r6109, %r2429;
	xor.b32  	%r6111, %r6110, %r2433;
	add.s32 	%r6112, %r6111, %r2427;
	// begin inline asm
	shf.r.wrap.b32 %r2437, %r2443, %r2443, %r3096;
	// end inline asm
	// begin inline asm
	shf.r.wrap.b32 %r2441, %r2443, %r2443, %r3100;
	// end inline asm
	shr.u32 	%r6113, %r2443, 3;
	xor.b32  	%r6114, %r6113, %r2437;
	xor.b32  	%r6115, %r6114, %r2441;
	add.s32 	%r6116, %r6112, %r6115;
	add.s32 	%r2462, %r6116, 256;
	// begin inline asm
	shf.r.wrap.b32 %r2445, %r2667, %r2667, %r3088;
	// end inline asm
	// begin inline asm
	shf.r.wrap.b32 %r2449, %r2667, %r2667, %r3092;
	// end inline asm
	shr.u32 	%r6117, %r2667, 10;
	xor.b32  	%r6118, %r6117, %r2445;
	xor.b32  	%r6119, %r6118, %r2449;
	add.s32 	%r6120, %r6119, %r2587;
	// begin inline asm
	shf.r.wrap.b32 %r2453, %r2459, %r2459, %r3096;
	// end inline asm
	// begin inline asm
	shf.r.wrap.b32 %r2457, %r2459, %r2459, %r3100;
	// end inline asm
	xor.b32  	%r6121, %r2453, %r2457;
	xor.b32  	%r6122, %r6121, 268435456;
	add.s32 	%r6123, %r6120, %r2443;
	add.s32 	%r2699, %r6123, %r6122;
	// begin inline asm
	shf.r.wrap.b32 %r2461, %r2462, %r2462, %r3088;
	// end inline asm
	// begin inline asm
	shf.r.wrap.b32 %r2465, %r2462, %r2462, %r3092;
	// end inline asm
	shr.u32 	%r6124, %r2462, 10;
	xor.b32  	%r6125, %r6124, %r2461;
	xor.b32  	%r6126, %r6125, %r2465;
	add.s32 	%r6127, %r6126, %r2603;
	// begin inline asm
	shf.r.wrap.b32 %r2469, %r2555, %r2555, %r3096;
	// end inline asm
	// begin inline asm
	shf.r.wrap.b32 %r2473, %r2555, %r2555, %r3100;
	// end inline asm
	xor.b32  	%r6128, %r2469, %r2473;
	add.s32 	%r6129, %r6128, %r6127;
	add.s32 	%r2494, %r6129, -2147483648;
	// begin inline asm
	shf.r.wrap.b32 %r2477, %r2699, %r2699, %r3088;
	// end inline asm
	// begin inline asm
	shf.r.wrap.b32 %r2481, %r2699, %r2699, %r3092;
	// end inline asm
	shr.u32 	%r6130, %r2699, 10;
	xor.b32  	%r6131, %r6130, %r2477;
	xor.b32  	%r6132, %r6131, %r2481;
	add.s32 	%r6133, %r6132, %r2619;
	// begin inline asm
	shf.r.wrap.b32 %r2485, %r2555, %r2555, %r3096;
	// end inline asm
	// begin inline asm
	shf.r.wrap.b32 %r2489, %r2555, %r2555, %r3100;
	// end inline asm
	xor.b32  	%r6134, %r2485, %r2489;
	add.s32 	%r2731, %r6133, %r6134;
	// begin inline asm
	shf.r.wrap.b32 %r2493, %r2494, %r2494, %r3088;
	// end inline asm
	// begin inline asm
	shf.r.wrap.b32 %r2497, %r2494, %r2494, %r3092;
	// end inline asm
	shr.u32 	%r6135, %r2494, 10;
	xor.b32  	%r6136, %r6135, %r2493;
	xor.b32  	%r6137, %r6136, %r2497;
	add.s32 	%r6138, %r6137, %r2635;
	// begin inline asm
	shf.r.wrap.b32 %r2501, %r2555, %r2555, %r3096;
	// end inline asm
	// begin inline asm
	shf.r.wrap.b32 %r2505, %r2555, %r2555, %r3100;
	// end inline asm
	xor.b32  	%r6139, %r2501, %r2505;
	add.s32 	%r2747, %r6138, %r6139;
	// begin inline asm
	shf.r.wrap.b32 %r2509, %r2731, %r2731, %r3088;
	// end inline asm
	// begin inline asm
	shf.r.wrap.b32 %r2513, %r2731, %r2731, %r3092;
	// end inline asm
	shr.u32 	%r6140, %r2731, 10;
	xor.b32  	%r6141, %r6140, %r2509;
	xor.b32  	%r6142, %r6141, %r2513;
	add.s32 	%r6143, %r6142, %r2651;
	// begin inline asm
	shf.r.wrap.b32 %r2517, %r2555, %r2555, %r3096;
	// end inline asm
	// begin inline asm
	shf.r.wrap.b32 %r2521, %r2555, %r2555, %r3100;
	// end inline asm
	xor.b32  	%r6144, %r2517, %r2521;
	add.s32 	%r2763, %r6143, %r6144;
	// begin inline asm
	shf.r.wrap.b32 %r2525, %r2747, %r2747, %r3088;
	// end inline asm
	// begin inline asm
	shf.r.wrap.b32 %r2529, %r2747, %r2747, %r3092;
	// end inline asm
	shr.u32 	%r6145, %r2747, 10;
	xor.b32  	%r6146, %r6145, %r2525;
	xor.b32  	%r6147, %r6146, %r2529;
	add.s32 	%r6148, %r6147, %r2667;
	// begin inline asm
	shf.r.wrap.b32 %r2533, %r2555, %r2555, %r3096;
	// end inline asm
	// begin inline asm
	shf.r.wrap.b32 %r2537, %r2555, %r2555, %r3100;
	// end inline asm
	xor.b32  	%r6149, %r2533, %r2537;
	add.s32 	%r2779, %r6148, %r6149;
	// begin inline asm
	shf.r.wrap.b32 %r2541, %r2763, %r2763, %r3088;
	// end inline asm
	// begin inline asm
	shf.r.wrap.b32 %r2545, %r2763, %r2763, %r3092;
	// end inline asm
	shr.u32 	%r6150, %r2763, 10;
	xor.b32  	%r6151, %r6150, %r2541;
	xor.b32  	%r6152, %r6151, %r2545;
	add.s32 	%r6153, %r6152, %r2462;
	// begin inline asm
	shf.r.wrap.b32 %r2549, %r2555, %r2555, %r3096;
	// end inline asm
	// begin inline asm
	shf.r.wrap.b32 %r2553, %r2555, %r2555, %r3100;
	// end inline asm
	xor.b32  	%r6154, %r2549, %r2553;
	add.s32 	%r2795, %r6153, %r6154;
	// begin inline asm
	shf.r.wrap.b32 %r2557, %r2779, %r2779, %r3088;
	// end inline asm
	// begin inline asm
	shf.r.wrap.b32 %r2561, %r2779, %r2779, %r3092;
	// end inline asm
	shr.u32 	%r6155, %r2779, 10;
	xor.b32  	%r6156, %r6155, %r2557;
	xor.b32  	%r6157, %r6156, %r2561;
	add.s32 	%r6158, %r6157, %r2699;
	// begin inline asm
	shf.r.wrap.b32 %r2565, %r2571, %r2571, %r3096;
	// end inline asm
	// begin inline asm
	shf.r.wrap.b32 %r2569, %r2571, %r2571, %r3100;
	// end inline asm
	xor.b32  	%r6159, %r2565, %r2569;
	xor.b32  	%r6160, %r6159, 32;
	add.s32 	%r2811, %r6158, %r6160;
	// begin inline asm
	shf.r.wrap.b32 %r2573, %r2795, %r2795, %r3088;
	// end inline asm
	// begin inline asm
	shf.r.wrap.b32 %r2577, %r2795, %r2795, %r3092;
	// end inline asm
	shr.u32 	%r6161, %r2795, 10;
	xor.b32  	%r6162, %r6161, %r2573;
	xor.b32  	%r6163, %r6162, %r2577;
	add.s32 	%r6164, %r6163, %r2494;
	// begin inline asm
	shf.r.wrap.b32 %r2581, %r2587, %r2587, %r3096;
	// end inline asm
	// begin inline asm
	shf.r.wrap.b32 %r2585, %r2587, %r2587, %r3100;
	// end inline asm
	shr.u32 	%r6165, %r2587, 3;
	xor.b32  	%r6166, %r6165, %r2581;
	xor.b32  	%r6167, %r6166, %r2585;
	add.s32 	%r6168, %r6164, %r6167;
	add.s32 	%r2606, %r6168, 256;
	// begin inline asm
	shf.r.wrap.b32 %r2589, %r2811, %r2811, %r3088;
	// end inline asm
	// begin inline asm
	shf.r.wrap.b32 %r2593, %r2811, %r2811, %r3092;
	// end inline asm
	shr.u32 	%r6169, %r2811, 10;
	xor.b32  	%r6170, %r6169, %r2589;
	xor.b32  	%r6171, %r6170, %r2593;
	add.s32 	%r6172, %r6171, %r2731;
	// begin inline asm
	shf.r.wrap.b32 %r2597, %r2603, %r2603, %r3096;
	// end inline asm
	// begin inline asm
	shf.r.wrap.b32 %r2601, %r2603, %r2603, %r3100;
	// end inline asm
	shr.u32 	%r6173, %r2603, 3;
	xor.b32  	%r6174, %r6173, %r2597;
	xor.b32  	%r6175, %r6174, %r2601;
	add.s32 	%r6176, %r6172, %r2587;
	add.s32 	%r2843, %r6176, %r6175;
	// begin inline asm
	shf.r.wrap.b32 %r2605, %r2606, %r2606, %r3088;
	// end inline asm
	// begin inline asm
	shf.r.wrap.b32 %r2609, %r2606, %r2606, %r3092;
	// end inline asm
	shr.u32 	%r6177, %r2606, 10;
	xor.b32  	%r6178, %r6177, %r2605;
	xor.b32  	%r6179, %r6178, %r2609;
	add.s32 	%r6180, %r6179, %r2747;
	// begin inline asm
	shf.r.wrap.b32 %r2613, %r2619, %r2619, %r3096;
	// end inline asm
	// begin inline asm
	shf.r.wrap.b32 %r2617, %r2619, %r2619, %r3100;
	// end inline asm
	shr.u32 	%r6181, %r2619, 3;
	xor.b32  	%r6182, %r6181, %r2613;
	xor.b32  	%r6183, %r6182, %r2617;
	add.s32 	%r6184, %r6180, %r2603;
	add.s32 	%r2859, %r6184, %r6183;
	// begin inline asm
	shf.r.wrap.b32 %r2621, %r2843, %r2843, %r3088;
	// end inline asm
	// begin inline asm
	shf.r.wrap.b32 %r2625, %r2843, %r2843, %r3092;
	// end inline asm
	shr.u32 	%r6185, %r2843, 10;
	xor.b32  	%r6186, %r6185, %r2621;
	xor.b32  	%r6187, %r6186, %r2625;
	add.s32 	%r6188, %r6187, %r2763;
	// begin inline asm
	shf.r.wrap.b32 %r2629, %r2635, %r2635, %r3096;
	// end inline asm
	// begin inline asm
	shf.r.wrap.b32 %r2633, %r2635, %r2635, %r3100;
	// end inline asm
	shr.u32 	%r6189, %r2635, 3;
	xor.b32  	%r6190, %r6189, %r2629;
	xor.b32  	%r6191, %r6190, %r2633;
	add.s32 	%r6192, %r6188, %r2619;
	add.s32 	%r2875, %r6192, %r6191;
	// begin inline asm
	shf.r.wrap.b32 %r2637, %r2859, %r2859, %r3088;
	// end inline asm
	// begin inline asm
	shf.r.wrap.b32 %r2641, %r2859, %r2859, %r3092;
	// end inline asm
	shr.u32 	%r6193, %r2859, 10;
	xor.b32  	%r6194, %r6193, %r2637;
	xor.b32  	%r6195, %r6194, %r2641;
	add.s32 	%r6196, %r6195, %r2779;
	// begin inline asm
	shf.r.wrap.b32 %r2645, %r2651, %r2651, %r3096;
	// end inline asm
	// begin inline asm
	shf.r.wrap.b32 %r2649, %r2651, %r2651, %r3100;
	// end inline asm
	shr.u32 	%r6197, %r2651, 3;
	xor.b32  	%r6198, %r6197, %r2645;
	xor.b32  	%r6199, %r6198, %r2649;
	add.s32 	%r6200, %r6196, %r2635;
	add.s32 	%r2891, %r6200, %r6199;
	// begin inline asm
	shf.r.wrap.b32 %r2653, %r2875, %r2875, %r3088;
	// end inline asm
	// begin inline asm
	shf.r.wrap.b32 %r2657, %r2875, %r2875, %r3092;
	// end inline asm
	shr.u32 	%r6201, %r2875, 10;
	xor.b32  	%r6202, %r6201, %r2653;
	xor.b32  	%r6203, %r6202, %r2657;
	add.s32 	%r6204, %r6203, %r2795;
	// begin inline asm
	shf.r.wrap.b32 %r2661, %r2667, %r2667, %r3096;
	// end inline asm
	// begin inline asm
	shf.r.wrap.b32 %r2665, %r2667, %r2667, %r3100;
	// end inline asm
	shr.u32 	%r6205, %r2667, 3;
	xor.b32  	%r6206, %r6205, %r2661;
	xor.b32  	%r6207, %r6206, %r2665;
	add.s32 	%r6208, %r6204, %r2651;
	add.s32 	%r2907, %r6208, %r6207;
	// begin inline asm
	shf.r.wrap.b32 %r2669, %r2891, %r2891, %r3088;
	// end inline asm
	// begin inline asm
	shf.r.wrap.b32 %r2673, %r2891, %r2891, %r3092;
	// end inline asm
	shr.u32 	%r6209, %r2891, 10;
	xor.b32  	%r6210, %r6209, %r2669;
	xor.b32  	%r6211, %r6210, %r2673;
	add.s32 	%r6212, %r6211, %r2811;
	// begin inline asm
	shf.r.wrap.b32 %r2677, %r2462, %r2462, %r3096;
	// end inline asm
	// begin inline asm
	shf.r.wrap.b32 %r2681, %r2462, %r2462, %r3100;
	// end inline asm
	shr.u32 	%r6213, %r2462, 3;
	xor.b32  	%r6214, %r6213, %r2677;
	xor.b32  	%r6215, %r6214, %r2681;
	add.s32 	%r6216, %r6212, %r2667;
	add.s32 	%r2923, %r6216, %r6215;
	// begin inline asm
	shf.r.wrap.b32 %r2685, %r2907, %r2907, %r3088;
	// end inline asm
	// begin inline asm
	shf.r.wrap.b32 %r2689, %r2907, %r2907, %r3092;
	// end inline asm
	shr.u32 	%r6217, %r2907, 10;
	xor.b32  	%r6218, %r6217, %r2685;
	xor.b32  	%r6219, %r6218, %r2689;
	add.s32 	%r6220, %r6219, %r2606;
	// begin inline asm
	shf.r.wrap.b32 %r2693, %r2699, %r2699, %r3096;
	// end inline asm
	// begin inline asm
	shf.r.wrap.b32 %r2697, %r2699, %r2699, %r3100;
	// end inline asm
	shr.u32 	%r6221, %r2699, 3;
	xor.b32  	%r6222, %r6221, %r2693;
	xor.b32  	%r6223, %r6222, %r2697;
	add.s32 	%r6224, %r6220, %r2462;
	add.s32 	%r2939, %r6224, %r6223;
	// begin inline asm
	shf.r.wrap.b32 %r2701, %r2923, %r2923, %r3088;
	// end inline asm
	// begin inline asm
	shf.r.wrap.b32 %r2705, %r2923, %r2923, %r3092;
	// end inline asm
	shr.u32 	%r6225, %r2923, 10;
	xor.b32  	%r6226, %r6225, %r2701;
	xor.b32  	%r6227, %r6226, %r2705;
	add.s32 	%r6228, %r6227, %r2843;
	// begin inline asm
	shf.r.wrap.b32 %r2709, %r2494, %r2494, %r3096;
	// end inline asm
	// begin inline asm
	shf.r.wrap.b32 %r2713, %r2494, %r2494, %r3100;
	// end inline asm
	shr.u32 	%r6229, %r2494, 3;
	xor.b32  	%r6230, %r6229, %r2709;
	xor.b32  	%r6231, %r6230, %r2713;
	add.s32 	%r6232, %r6228, %r2699;
	add.s32 	%r2955, %r6232, %r6231;
	// begin inline asm
	shf.r.wrap.b32 %r2717, %r2939, %r2939, %r3088;
	// end inline asm
	// begin inline asm
	shf.r.wrap.b32 %r2721, %r2939, %r2939, %r3092;
	// end inline asm
	shr.u32 	%r6233, %r2939, 10;
	xor.b32  	%r6234, %r6233, %r2717;
	xor.b32  	%r6235, %r6234, %r2721;
	add.s32 	%r6236, %r6235, %r2859;
	// begin inline asm
	shf.r.wrap.b32 %r2725, %r2731, %r2731, %r3096;
	// end inline asm
	// begin inline asm
	shf.r.wrap.b32 %r2729, %r2731, %r2731, %r3100;
	// end inline asm
	shr.u32 	%r6237, %r2731, 3;
	xor.b32  	%r6238, %r6237, %r2725;
	xor.b32  	%r6239, %r6238, %r2729;
	add.s32 	%r6240, %r6236, %r2494;
	add.s32 	%r2971, %r6240, %r6239;
	// begin inline asm
	shf.r.wrap.b32 %r2733, %r2955, %r2955, %r3088;
	// end inline asm
	// begin inline asm
	shf.r.wrap.b32 %r2737, %r2955, %r2955, %r3092;
	// end inline asm
	shr.u32 	%r6241, %r2955, 10;
	xor.b32  	%r6242, %r6241, %r2733;
	xor.b32  	%r6243, %r6242, %r2737;
	add.s32 	%r6244, %r6243, %r2875;
	// begin inline asm
	shf.r.wrap.b32 %r2741, %r2747, %r2747, %r3096;
	// end inline asm
	// begin inline asm
	shf.r.wrap.b32 %r2745, %r2747, %r2747, %r3100;
	// end inline asm
	shr.u32 	%r6245, %r2747, 3;
	xor.b32  	%r6246, %r6245, %r2741;
	xor.b32  	%r6247, %r6246, %r2745;
	add.s32 	%r6248, %r6244, %r2731;
	add.s32 	%r2987, %r6248, %r6247;
	// begin inline asm
	shf.r.wrap.b32 %r2749, %r2971, %r2971, %r3088;
	// end inline asm
	// begin inline asm
	shf.r.wrap.b32 %r2753, %r2971, %r2971, %r3092;
	// end inline asm
	shr.u32 	%r6249, %r2971, 10;
	xor.b32  	%r6250, %r6249, %r2749;
	xor.b32  	%r6251, %r6250, %r2753;
	add.s32 	%r6252, %r6251, %r2891;
	// begin inline asm
	shf.r.wrap.b32 %r2757, %r2763, %r2763, %r3096;
	// end inline asm
	// begin inline asm
	shf.r.wrap.b32 %r2761, %r2763, %r2763, %r3100;
	// end inline asm
	shr.u32 	%r6253, %r2763, 3;
	xor.b32  	%r6254, %r6253, %r2757;
	xor.b32  	%r6255, %r6254, %r2761;
	add.s32 	%r6256, %r6252, %r2747;
	add.s32 	%r3003, %r6256, %r6255;
	// begin inline asm
	shf.r.wrap.b32 %r2765, %r2987, %r2987, %r3088;
	// end inline asm
	// begin inline asm
	shf.r.wrap.b32 %r2769, %r2987, %r2987, %r3092;
	// end inline asm
	shr.u32 	%r6257, %r2987, 10;
	xor.b32  	%r6258, %r6257, %r2765;
	xor.b32  	%r6259, %r6258, %r2769;
	add.s32 	%r6260, %r6259, %r2907;
	// begin inline asm
	shf.r.wrap.b32 %r2773, %r2779, %r2779, %r3096;
	// end inline asm
	// begin inline asm
	shf.r.wrap.b32 %r2777, %r2779, %r2779, %r3100;
	// end inline asm
	shr.u32 	%r6261, %r2779, 3;
	xor.b32  	%r6262, %r6261, %r2773;
	xor.b32  	%r6263, %r6262, %r2777;
	add.s32 	%r6264, %r6260, %r2763;
	add.s32 	%r3019, %r6264, %r6263;
	// begin inline asm
	shf.r.wrap.b32 %r2781, %r3003, %r3003, %r3088;
	// end inline asm
	// begin inline asm
	shf.r.wrap.b32 %r2785, %r3003, %r3003, %r3092;
	// end inline asm
	shr.u32 	%r6265, %r3003, 10;
	xor.b32  	%r6266, %r6265, %r2781;
	xor.b32  	%r6267, %r6266, %r2785;
	add.s32 	%r6268, %r6267, %r2923;
	// begin inline asm
	shf.r.wrap.b32 %r2789, %r2795, %r2795, %r3096;
	// end inline asm
	// begin inline asm
	shf.r.wrap.b32 %r2793, %r2795, %r2795, %r3100;
	// end inline asm
	shr.u32 	%r6269, %r2795, 3;
	xor.b32  	%r6270, %r6269, %r2789;
	xor.b32  	%r6271, %r6270, %r2793;
	add.s32 	%r6272, %r6268, %r2779;
	add.s32 	%r3035, %r6272, %r6271;
	// begin inline asm
	shf.r.wrap.b32 %r2797, %r3019, %r3019, %r3088;
	// end inline asm
	// begin inline asm
	shf.r.wrap.b32 %r2801, %r3019, %r3019, %r3092;
	// end inline asm
	shr.u32 	%r6273, %r3019, 10;
	xor.b32  	%r6274, %r6273, %r2797;
	xor.b32  	%r6275, %r6274, %r2801;
	add.s32 	%r6276, %r6275, %r2939;
	// begin inline asm
	shf.r.wrap.b32 %r2805, %r2811, %r2811, %r3096;
	// end inline asm
	// begin inline asm
	shf.r.wrap.b32 %r2809, %r2811, %r2811, %r3100;
	// end inline asm
	shr.u32 	%r6277, %r2811, 3;
	xor.b32  	%r6278, %r6277, %r2805;
	xor.b32  	%r6279, %r6278, %r2809;
	add.s32 	%r6280, %r6276, %r2795;
	add.s32 	%r3051, %r6280, %r6279;
	// begin inline asm
	shf.r.wrap.b32 %r2813, %r3035, %r3035, %r3088;
	// end inline asm
	// begin inline asm
	shf.r.wrap.b32 %r2817, %r3035, %r3035, %r3092;
	// end inline asm
	shr.u32 	%r6281, %r3035, 10;
	xor.b32  	%r6282, %r6281, %r2813;
	xor.b32  	%r6283, %r6282, %r2817;
	add.s32 	%r6284, %r6283, %r2955;
	// begin inline asm
	shf.r.wrap.b32 %r2821, %r2606, %r2606, %r3096;
	// end inline asm
	// begin inline asm
	shf.r.wrap.b32 %r2825, %r2606, %r2606, %r3100;
	// end inline asm
	shr.u32 	%r6285, %r2606, 3;
	xor.b32  	%r6286, %r6285, %r2821;
	xor.b32  	%r6287, %r6286, %r2825;
	add.s32 	%r6288, %r6284, %r2811;
	add.s32 	%r3067, %r6288, %r6287;
	// begin inline asm
	shf.r.wrap.b32 %r2829, %r3051, %r3051, %r3088;
	// end inline asm
	// begin inline asm
	shf.r.wrap.b32 %r2833, %r3051, %r3051, %r3092;
	// end inline asm
	shr.u32 	%r6289, %r3051, 10;
	xor.b32  	%r6290, %r6289, %r2829;
	xor.b32  	%r6291, %r6290, %r2833;
	add.s32 	%r6292, %r6291, %r2971;
	// begin inline asm
	shf.r.wrap.b32 %r2837, %r2843, %r2843, %r3096;
	// end inline asm
	// begin inline asm
	shf.r.wrap.b32 %r2841, %r2843, %r2843, %r3100;
	// end inline asm
	shr.u32 	%r6293, %r2843, 3;
	xor.b32  	%r6294, %r6293, %r2837;
	xor.b32  	%r6295, %r6294, %r2841;
	add.s32 	%r6296, %r6292, %r2606;
	add.s32 	%r3083, %r6296, %r6295;
	// begin inline asm
	shf.r.wrap.b32 %r2845, %r3067, %r3067, %r3088;
	// end inline asm
	// begin inline asm
	shf.r.wrap.b32 %r2849, %r3067, %r3067, %r3092;
	// end inline asm
	shr.u32 	%r6297, %r3067, 10;
	xor.b32  	%r6298, %r6297, %r2845;
	xor.b32  	%r6299, %r6298, %r2849;
	add.s32 	%r6300, %r6299, %r2987;
	// begin inline asm
	shf.r.wrap.b32 %r2853, %r2859, %r2859, %r3096;
	// end inline asm
	// begin inline asm
	shf.r.wrap.b32 %r2857, %r2859, %r2859, %r3100;
	// end inline asm
	shr.u32 	%r6301, %r2859, 3;
	xor.b32  	%r6302, %r6301, %r2853;
	xor.b32  	%r6303, %r6302, %r2857;
	add.s32 	%r6304, %r6300, %r2843;
	add.s32 	%r3099, %r6304, %r6303;
	// begin inline asm
	shf.r.wrap.b32 %r2861, %r3083, %r3083, %r3088;
	// end inline asm
	// begin inline asm
	shf.r.wrap.b32 %r2865, %r3083, %r3083, %r3092;
	// end inline asm
	shr.u32 	%r6305, %r3083, 10;
	xor.b32  	%r6306, %r6305, %r2861;
	xor.b32  	%r6307, %r6306, %r2865;
	add.s32 	%r6308, %r6307, %r3003;
	// begin inline asm
	shf.r.wrap.b32 %r2869, %r2875, %r2875, %r3096;
	// end inline asm
	// begin inline asm
	shf.r.wrap.b32 %r2873, %r2875, %r2875, %r3100;
	// end inline asm
	shr.u32 	%r6309, %r2875, 3;
	xor.b32  	%r6310, %r6309, %r2869;
	xor.b32  	%r6311, %r6310, %r2873;
	add.s32 	%r6312, %r6308, %r2859;
	add.s32 	%r2899, %r6312, %r6311;
	// begin inline asm
	shf.r.wrap.b32 %r2877, %r3099, %r3099, %r3088;
	// end inline asm
	// begin inline asm
	shf.r.wrap.b32 %r2881, %r3099, %r3099, %r3092;
	// end inline asm
	shr.u32 	%r6313, %r3099, 10;
	xor.b32  	%r6314, %r6313, %r2877;
	xor.b32  	%r6315, %r6314, %r2881;
	add.s32 	%r6316, %r6315, %r3019;
	// begin inline asm
	shf.r.wrap.b32 %r2885, %r2891, %r2891, %r3096;
	// end inline asm
	// begin inline asm
	shf.r.wrap.b32 %r2889, %r2891, %r2891, %r3100;
	// end inline asm
	shr.u32 	%r6317, %r2891, 3;
	xor.b32  	%r6318, %r6317, %r2885;
	xor.b32  	%r6319, %r6318, %r2889;
	add.s32 	%r6320, %r6316, %r2875;
	add.s32 	%r2915, %r6320, %r6319;
	// begin inline asm
	shf.r.wrap.b32 %r2893, %r2899, %r2899, %r3088;
	// end inline asm
	// begin inline asm
	shf.r.wrap.b32 %r2897, %r2899, %r2899, %r3092;
	// end inline asm
	shr.u32 	%r6321, %r2899, 10;
	xor.b32  	%r6322, %r6321, %r2893;
	xor.b32  	%r6323, %r6322, %r2897;
	add.s32 	%r6324, %r6323, %r3035;
	// begin inline asm
	shf.r.wrap.b32 %r2901, %r2907, %r2907, %r3096;
	// end inline asm
	// begin inline asm
	shf.r.wrap.b32 %r2905, %r2907, %r2907, %r3100;
	// end inline asm
	shr.u32 	%r6325, %r2907, 3;
	xor.b32  	%r6326, %r6325, %r2901;
	xor.b32  	%r6327, %r6326, %r2905;
	add.s32 	%r6328, %r6324, %r2891;
	add.s32 	%r2931, %r6328, %r6327;
	// begin inline asm
	shf.r.wrap.b32 %r2909, %r2915, %r2915, %r3088;
	// end inline asm
	// begin inline asm
	shf.r.wrap.b32 %r2913, %r2915, %r2915, %r3092;
	// end inline asm
	shr.u32 	%r6329, %r2915, 10;
	xor.b32  	%r6330, %r6329, %r2909;
	xor.b32  	%r6331, %r6330, %r2913;
	add.s32 	%r6332, %r6331, %r3051;
	// begin inline asm
	shf.r.wrap.b32 %r2917, %r2923, %r2923, %r3096;
	// end inline asm
	// begin inline asm
	shf.r.wrap.b32 %r2921, %r2923, %r2923, %r3100;
	// end inline asm
	shr.u32 	%r6333, %r2923, 3;
	xor.b32  	%r6334, %r6333, %r2917;
	xor.b32  	%r6335, %r6334, %r2921;
	add.s32 	%r6336, %r6332, %r2907;
	add.s32 	%r2947, %r6336, %r6335;
	// begin inline asm
	shf.r.wrap.b32 %r2925, %r2931, %r2931, %r3088;
	// end inline asm
	// begin inline asm
	shf.r.wrap.b32 %r2929, %r2931, %r2931, %r3092;
	// end inline asm
	shr.u32 	%r6337, %r2931, 10;
	xor.b32  	%r6338, %r6337, %r2925;
	xor.b32  	%r6339, %r6338, %r2929;
	add.s32 	%r6340, %r6339, %r3067;
	// begin inline asm
	shf.r.wrap.b32 %r2933, %r2939, %r2939, %r3096;
	// end inline asm
	// begin inline asm
	shf.r.wrap.b32 %r2937, %r2939, %r2939, %r3100;
	// end inline asm
	shr.u32 	%r6341, %r2939, 3;
	xor.b32  	%r6342, %r6341, %r2933;
	xor.b32  	%r6343, %r6342, %r2937;
	add.s32 	%r6344, %r6340, %r2923;
	add.s32 	%r2963, %r6344, %r6343;
	// begin inline asm
	shf.r.wrap.b32 %r2941, %r2947, %r2947, %r3088;
	// end inline asm
	// begin inline asm
	shf.r.wrap.b32 %r2945, %r2947, %r2947, %r3092;
	// end inline asm
	shr.u32 	%r6345, %r2947, 10;
	xor.b32  	%r6346, %r6345, %r2941;
	xor.b32  	%r6347, %r6346, %r2945;
	add.s32 	%r6348, %r6347, %r3083;
	// begin inline asm
	shf.r.wrap.b32 %r2949, %r2955, %r2955, %r3096;
	// end inline asm
	// begin inline asm
	shf.r.wrap.b32 %r2953, %r2955, %r2955, %r3100;
	// end inline asm
	shr.u32 	%r6349, %r2955, 3;
	xor.b32  	%r6350, %r6349, %r2949;
	xor.b32  	%r6351, %r6350, %r2953;
	add.s32 	%r6352, %r6348, %r2939;
	add.s32 	%r2979, %r6352, %r6351;
	// begin inline asm
	shf.r.wrap.b32 %r2957, %r2963, %r2963, %r3088;
	// end inline asm
	// begin inline asm
	shf.r.wrap.b32 %r2961, %r2963, %r2963, %r3092;
	// end inline asm
	shr.u32 	%r6353, %r2963, 10;
	xor.b32  	%r6354, %r6353, %r2957;
	xor.b32  	%r6355, %r6354, %r2961;
	add.s32 	%r6356, %r6355, %r3099;
	// begin inline asm
	shf.r.wrap.b32 %r2965, %r2971, %r2971, %r3096;
	// end inline asm
	// begin inline asm
	shf.r.wrap.b32 %r2969, %r2971, %r2971, %r3100;
	// end inline asm
	shr.u32 	%r6357, %r2971, 3;
	xor.b32  	%r6358, %r6357, %r2965;
	xor.b32  	%r6359, %r6358, %r2969;
	add.s32 	%r6360, %r6356, %r2955;
	add.s32 	%r2995, %r6360, %r6359;
	// begin inline asm
	shf.r.wrap.b32 %r2973, %r2979, %r2979, %r3088;
	// end inline asm
	// begin inline asm
	shf.r.wrap.b32 %r2977, %r2979, %r2979, %r3092;
	// end inline asm
	shr.u32 	%r6361, %r2979, 10;
	xor.b32  	%r6362, %r6361, %r2973;
	xor.b32  	%r6363, %r6362, %r2977;
	add.s32 	%r6364, %r6363, %r2899;
	// begin inline asm
	shf.r.wrap.b32 %r2981, %r2987, %r2987, %r3096;
	// end inline asm
	// begin inline asm
	shf.r.wrap.b32 %r2985, %r2987, %r2987, %r3100;
	// end inline asm
	shr.u32 	%r6365, %r2987, 3;
	xor.b32  	%r6366, %r6365, %r2981;
	xor.b32  	%r6367, %r6366, %r2985;
	add.s32 	%r6368, %r6364, %r2971;
	add.s32 	%r3011, %r6368, %r6367;
	// begin inline asm
	shf.r.wrap.b32 %r2989, %r2995, %r2995, %r3088;
	// end inline asm
	// begin inline asm
	shf.r.wrap.b32 %r2993, %r2995, %r2995, %r3092;
	// end inline asm
	shr.u32 	%r6369, %r2995, 10;
	xor.b32  	%r6370, %r6369, %r2989;
	xor.b32  	%r6371, %r6370, %r2993;
	add.s32 	%r6372, %r6371, %r2915;
	// begin inline asm
	shf.r.wrap.b32 %r2997, %r3003, %r3003, %r3096;
	// end inline asm
	// begin inline asm
	shf.r.wrap.b32 %r3001, %r3003, %r3003, %r3100;
	// end inline asm
	shr.u32 	%r6373, %r3003, 3;
	xor.b32  	%r6374, %r6373, %r2997;
	xor.b32  	%r6375, %r6374, %r3001;
	add.s32 	%r6376, %r6372, %r2987;
	add.s32 	%r3027, %r6376, %r6375;
	// begin inline asm
	shf.r.wrap.b32 %r3005, %r3011, %r3011, %r3088;
	// end inline asm
	// begin inline asm
	shf.r.wrap.b32 %r3009, %r3011, %r3011, %r3092;
	// end inline asm
	shr.u32 	%r6377, %r3011, 10;
	xor.b32  	%r6378, %r6377, %r3005;
	xor.b32  	%r6379, %r6378, %r3009;
	add.s32 	%r6380, %r6379, %r2931;
	// begin inline asm
	shf.r.wrap.b32 %r3013, %r3019, %r3019, %r3096;
	// end inline asm
	// begin inline asm
	shf.r.wrap.b32 %r3017, %r3019, %r3019, %r3100;
	// end inline asm
	shr.u32 	%r6381, %r3019, 3;
	xor.b32  	%r6382, %r6381, %r3013;
	xor.b32  	%r6383, %r6382, %r3017;
	add.s32 	%r6384, %r6380, %r3003;
	add.s32 	%r3043, %r6384, %r6383;
	// begin inline asm
	shf.r.wrap.b32 %r3021, %r3027, %r3027, %r3088;
	// end inline asm
	// begin inline asm
	shf.r.wrap.b32 %r3025, %r3027, %r3027, %r3092;
	// end inline asm
	shr.u32 	%r6385, %r3027, 10;
	xor.b32  	%r6386, %r6385, %r3021;
	xor.b32  	%r6387, %r6386, %r3025;
	add.s32 	%r6388, %r6387, %r2947;
	// begin inline asm
	shf.r.wrap.b32 %r3029, %r3035, %r3035, %r3096;
	// end inline asm
	// begin inline asm
	shf.r.wrap.b32 %r3033, %r3035, %r3035, %r3100;
	// end inline asm
	shr.u32 	%r6389, %r3035, 3;
	xor.b32  	%r6390, %r6389, %r3029;
	xor.b32  	%r6391, %r6390, %r3033;
	add.s32 	%r6392, %r6388, %r3019;
	add.s32 	%r3059, %r6392, %r6391;
	// begin inline asm
	shf.r.wrap.b32 %r3037, %r3043, %r3043, %r3088;
	// end inline asm
	// begin inline asm
	shf.r.wrap.b32 %r3041, %r3043, %r3043, %r3092;
	// end inline asm
	shr.u32 	%r6393, %r3043, 10;
	xor.b32  	%r6394, %r6393, %r3037;
	xor.b32  	%r6395, %r6394, %r3041;
	add.s32 	%r6396, %r6395, %r2963;
	// begin inline asm
	shf.r.wrap.b32 %r3045, %r3051, %r3051, %r3096;
	// end inline asm
	// begin inline asm
	shf.r.wrap.b32 %r3049, %r3051, %r3051, %r3100;
	// end inline asm
	shr.u32 	%r6397, %r3051, 3;
	xor.b32  	%r6398, %r6397, %r3045;
	xor.b32  	%r6399, %r6398, %r3049;
	add.s32 	%r6400, %r6396, %r3035;
	add.s32 	%r3075, %r6400, %r6399;
	// begin inline asm
	shf.r.wrap.b32 %r3053, %r3059, %r3059, %r3088;
	// end inline asm
	// begin inline asm
	shf.r.wrap.b32 %r3057, %r3059, %r3059, %r3092;
	// end inline asm
	shr.u32 	%r6401, %r3059, 10;
	xor.b32  	%r6402, %r6401, %r3053;
	xor.b32  	%r6403, %r6402, %r3057;
	add.s32 	%r6404, %r6403, %r2979;
	// begin inline asm
	shf.r.wrap.b32 %r3061, %r3067, %r3067, %r3096;
	// end inline asm
	// begin inline asm
	shf.r.wrap.b32 %r3065, %r3067, %r3067, %r3100;
	// end inline asm
	shr.u32 	%r6405, %r3067, 3;
	xor.b32  	%r6406, %r6405, %r3061;
	xor.b32  	%r6407, %r6406, %r3065;
	add.s32 	%r6408, %r6404, %r3051;
	add.s32 	%r3091, %r6408, %r6407;
	// begin inline asm
	shf.r.wrap.b32 %r3069, %r3075, %r3075, %r3088;
	// end inline asm
	// begin inline asm
	shf.r.wrap.b32 %r3073, %r3075, %r3075, %r3092;
	// end inline asm
	shr.u32 	%r6409, %r3075, 10;
	xor.b32  	%r6410, %r6409, %r3069;
	xor.b32  	%r6411, %r6410, %r3073;
	add.s32 	%r6412, %r6411, %r2995;
	// begin inline asm
	shf.r.wrap.b32 %r3077, %r3083, %r3083, %r3096;
	// end inline asm
	// begin inline asm
	shf.r.wrap.b32 %r3081, %r3083, %r3083, %r3100;
	// end inline asm
	shr.u32 	%r6413, %r3083, 3;
	xor.b32  	%r6414, %r6413, %r3077;
	xor.b32  	%r6415, %r6414, %r3081;
	add.s32 	%r6416, %r6412, %r3067;
	add.s32 	%r6417, %r6416, %r6415;
	// begin inline asm
	shf.r.wrap.b32 %r3085, %r3091, %r3091, %r3088;
	// end inline asm
	// begin inline asm
	shf.r.wrap.b32 %r3089, %r3091, %r3091, %r3092;
	// end inline asm
	shr.u32 	%r6418, %r3091, 10;
	xor.b32  	%r6419, %r6418, %r3085;
	xor.b32  	%r6420, %r6419, %r3089;
	add.s32 	%r6421, %r6420, %r3011;
	// begin inline asm
	shf.r.wrap.b32 %r3093, %r3099, %r3099, %r3096;
	// end inline asm
	// begin inline asm
	shf.r.wrap.b32 %r3097, %r3099, %r3099, %r3100;
	// end inline asm
	shr.u32 	%r6422, %r3099, 3;
	xor.b32  	%r6423, %r6422, %r3093;
	xor.b32  	%r6424, %r6423, %r3097;
	add.s32 	%r6425, %r6421, %r3083;
	add.s32 	%r6426, %r6425, %r6424;
	mov.b32 	%r3111, 1359893119;
	// begin inline asm
	shf.r.wrap.b32 %r3101, %r3111, %r3111, %r4616;
	// end inline asm
	// begin inline asm
	shf.r.wrap.b32 %r3105, %r3111, %r3111, %r4620;
	// end inline asm
	xor.b32  	%r6427, %r3105, %r3101;
	// begin inline asm
	shf.r.wrap.b32 %r3109, %r3111, %r3111, %r4624;
	// end inline asm
	xor.b32  	%r6428, %r6427, %r3109;
	add.s32 	%r6429, %r6428, %r6069;
	add.s32 	%r6430, %r6429, -1108294083;
	mov.b32 	%r3123, 1779033703;
	// begin inline asm
	shf.r.wrap.b32 %r3113, %r3123, %r3123, %r4628;
	// end inline asm
	// begin inline asm
	shf.r.wrap.b32 %r3117, %r3123, %r3123, %r4632;
	// end inline asm
	xor.b32  	%r6431, %r3117, %r3113;
	// begin inline asm
	shf.r.wrap.b32 %r3121, %r3123, %r3123, %r4636;
	// end inline asm
	xor.b32  	%r6432, %r6431, %r3121;
	add.s32 	%r3126, %r6429, 1665186679;
	add.s32 	%r6433, %r6430, %r6432;
	add.s32 	%r3138, %r6433, 980412007;
	// begin inline asm
	shf.r.wrap.b32 %r3125, %r3126, %r3126, %r4616;
	// end inline asm
	// begin inline asm
	shf.r.wrap.b32 %r3129, %r3126, %r3126, %r4620;
	// end inline asm
	xor.b32  	%r6434, %r3129, %r3125;
	// begin inline asm
	shf.r.wrap.b32 %r3133, %r3126, %r3126, %r4624;
	// end inline asm
	xor.b32  	%r6435, %r6434, %r3133;
	and.b32  	%r6436, %r3126, 1359893119;
	sub.s32 	%r6437, -1665186680, %r6429;
	and.b32  	%r6438, %r6437, -1694144372;
	or.b32  	%r6439, %r6436, %r6438;
	add.s32 	%r6440, %r6439, %r6435;
	add.s32 	%r6441, %r6440, %r2347;
	add.s32 	%r6442, %r6441, -1866785220;
	// begin inline asm
	shf.r.wrap.b32 %r3137, %r3138, %r3138, %r4628;
	// end inline asm
	// begin inline asm
	shf.r.wrap.b32 %r3141, %r3138, %r3138, %r4632;
	// end inline asm
	xor.b32  	%r6443, %r3141, %r3137;
	// begin inline asm
	shf.r.wrap.b32 %r3145, %r3138, %r3138, %r4636;
	// end inline asm
	xor.b32  	%r6444, %r6443, %r3145;
	and.b32  	%r6445, %r3138, -781301534;
	add.s32 	%r6446, %r6444, %r6445;
	add.s32 	%r6447, %r6446, %r6442;
	add.s32 	%r3150, %r6441, -852880978;
	add.s32 	%r3162, %r6447, 704751109;
	// begin inline asm
	shf.r.wrap.b32 %r3149, %r3150, %r3150, %r4616;
	// end inline asm
	// begin inline asm
	shf.r.wrap.b32 %r3153, %r3150, %r3150, %r4620;
	// end inline asm
	xor.b32  	%r6448, %r3153, %r3149;
	// begin inline asm
	shf.r.wrap.b32 %r3157, %r3150, %r3150, %r4624;
	// end inline asm
	xor.b32  	%r6449, %r6448, %r3157;
	and.b32  	%r6450, %r3150, %r3126;
	sub.s32 	%r6451, -1294602671, %r6441;
	and.b32  	%r6452, %r6451, 1359893119;
	or.b32  	%r6453, %r6450, %r6452;
	add.s32 	%r6454, %r6449, %r6453;
	add.s32 	%r6455, %r6454, %r2363;
	add.s32 	%r6456, %r6455, 1355179099;
	// begin inline asm
	shf.r.wrap.b32 %r3161, %r3162, %r3162, %r4628;
	// end inline asm
	// begin inline asm
	shf.r.wrap.b32 %r3165, %r3162, %r3162, %r4632;
	// end inline asm
	xor.b32  	%r6457, %r3165, %r3161;
	// begin inline asm
	shf.r.wrap.b32 %r3169, %r3162, %r3162, %r4636;
	// end inline asm
	xor.b32  	%r6458, %r6457, %r3169;
	xor.b32  	%r6459, %r3138, 1779033703;
	and.b32  	%r6460, %r3162, %r6459;
	and.b32  	%r6461, %r3138, 1779033703;
	xor.b32  	%r6462, %r6460, %r6461;
	add.s32 	%r6463, %r6458, %r6462;
	add.s32 	%r3174, %r6455, 204346080;
	add.s32 	%r3195, %r6463, %r6456;
	// begin inline asm
	shf.r.wrap.b32 %r3173, %r3174, %r3174, %r4616;
	// end inline asm
	// begin inline asm
	shf.r.wrap.b32 %r3177, %r3174, %r3174, %r4620;
	// end inline asm
	xor.b32  	%r6464, %r3177, %r3173;
	// begin inline asm
	shf.r.wrap.b32 %r3181, %r3174, %r3174, %r4624;
	// end inline asm
	xor.b32  	%r6465, %r6464, %r3181;
	and.b32  	%r6466, %r3174, %r3150;
	sub.s32 	%r6467, -204346081, %r6455;
	and.b32  	%r6468, %r6467, %r3126;
	or.b32  	%r6469, %r6466, %r6468;
	add.s32 	%r6470, %r6465, %r6469;
	add.s32 	%r6471, %r6470, %r2379;
	add.s32 	%r6472, %r6471, 985935396;
	// begin inline asm
	shf.r.wrap.b32 %r3185, %r3195, %r3195, %r4628;
	// end inline asm
	// begin inline asm
	shf.r.wrap.b32 %r3189, %r3195, %r3195, %r4632;
	// end inline asm
	xor.b32  	%r6473, %r3189, %r3185;
	// begin inline asm
	shf.r.wrap.b32 %r3193, %r3195, %r3195, %r4636;
	// end inline asm
	xor.b32  	%r6474, %r6473, %r3193;
	xor.b32  	%r6475, %r3162, %r3138;
	and.b32  	%r6476, %r3195, %r6475;
	and.b32  	%r6477, %r3162, %r3138;
	xor.b32  	%r6478, %r6476, %r6477;
	add.s32 	%r6479, %r6474, %r6478;
	add.s32 	%r3198, %r6471, -1529998197;
	add.s32 	%r3219, %r6479, %r6472;
	// begin inline asm
	shf.r.wrap.b32 %r3197, %r3198, %r3198, %r4616;
	// end inline asm
	// begin inline asm
	shf.r.wrap.b32 %r3201, %r3198, %r3198, %r4620;
	// end inline asm
	xor.b32  	%r6480, %r3201, %r3197;
	// begin inline asm
	shf.r.wrap.b32 %r3205, %r3198, %r3198, %r4624;
	// end inline asm
	xor.b32  	%r6481, %r6480, %r3205;
	and.b32  	%r6482, %r3198, %r3174;
	sub.s32 	%r6483, 1529998196, %r6471;
	and.b32  	%r6484, %r6483, %r3150;
	or.b32  	%r6485, %r6482, %r6484;
	add.s32 	%r6486, %r6430, %r6481;
	add.s32 	%r6487, %r6486, %r6485;
	add.s32 	%r6488, %r6487, %r2395;
	add.s32 	%r6489, %r6488, -559499371;
	// begin inline asm
	shf.r.wrap.b32 %r3209, %r3219, %r3219, %r4628;
	// end inline asm
	// begin inline asm
	shf.r.wrap.b32 %r3213, %r3219, %r3219, %r4632;
	// end inline asm
	xor.b32  	%r6490, %r3213, %r3209;
	// begin inline asm
	shf.r.wrap.b32 %r3217, %r3219, %r3219, %r4636;
	// end inline asm
	xor.b32  	%r6491, %r6490, %r3217;
	xor.b32  	%r6492, %r3195, %r3162;
	and.b32  	%r6493, %r3219, %r6492;
	and.b32  	%r6494, %r3195, %r3162;
	xor.b32  	%r6495, %r6493, %r6494;
	add.s32 	%r6496, %r6491, %r6495;
	add.s32 	%r3231, %r6489, %r3138;
	add.s32 	%r3243, %r6496, %r6489;
	// begin inline asm
	shf.r.wrap.b32 %r3221, %r3231, %r3231, %r4616;
	// end inline asm
	// begin inline asm
	shf.r.wrap.b32 %r3225, %r3231, %r3231, %r4620;
	// end inline asm
	xor.b32  	%r6497, %r3225, %r3221;
	// begin inline asm
	shf.r.wrap.b32 %r3229, %r3231, %r3231, %r4624;
	// end inline asm
	xor.b32  	%r6498, %r6497, %r3229;
	and.b32  	%r6499, %r3231, %r3198;
	not.b32 	%r6500, %r3231;
	and.b32  	%r6501, %r3174, %r6500;
	or.b32  	%r6502, %r6499, %r6501;
	add.s32 	%r6503, %r6442, %r6498;
	add.s32 	%r6504, %r6503, %r6502;
	add.s32 	%r6505, %r6504, %r2411;
	add.s32 	%r6506, %r6505, -1772092061;
	// begin inline asm
	shf.r.wrap.b32 %r3233, %r3243, %r3243, %r4628;
	// end inline asm
	// begin inline asm
	shf.r.wrap.b32 %r3237, %r3243, %r3243, %r4632;
	// end inline asm
	xor.b32  	%r6507, %r3237, %r3233;
	// begin inline asm
	shf.r.wrap.b32 %r3241, %r3243, %r3243, %r4636;
	// end inline asm
	xor.b32  	%r6508, %r6507, %r3241;
	xor.b32  	%r6509, %r3219, %r3195;
	and.b32  	%r6510, %r3243, %r6509;
	and.b32  	%r6511, %r3219, %r3195;
	xor.b32  	%r6512, %r6510, %r6511;
	add.s32 	%r6513, %r6508, %r6512;
	add.s32 	%r3255, %r6506, %r3162;
	add.s32 	%r3267, %r6513, %r6506;
	// begin inline asm
	shf.r.wrap.b32 %r3245, %r3255, %r3255, %r4616;
	// end inline asm
	// begin inline asm
	shf.r.wrap.b32 %r3249, %r3255, %r3255, %r4620;
	// end inline asm
	xor.b32  	%r6514, %r3249, %r3245;
	// begin inline asm
	shf.r.wrap.b32 %r3253, %r3255, %r3255, %r4624;
	// end inline asm
	xor.b32  	%r6515, %r6514, %r3253;
	and.b32  	%r6516, %r3255, %r3231;
	not.b32 	%r6517, %r3255;
	and.b32  	%r6518, %r3198, %r6517;
	or.b32  	%r6519, %r6516, %r6518;
	add.s32 	%r6520, %r6456, %r6515;
	add.s32 	%r6521, %r6520, %r6519;
	add.s32 	%r6522, %r6521, %r2427;
	add.s32 	%r6523, %r6522, 1302802729;
	// begin inline asm
	shf.r.wrap.b32 %r3257, %r3267, %r3267, %r4628;
	// end inline asm
	// begin inline asm
	shf.r.wrap.b32 %r3261, %r3267, %r3267, %r4632;
	// end inline asm
	xor.b32  	%r6524, %r3261, %r3257;
	// begin inline asm
	shf.r.wrap.b32 %r3265, %r3267, %r3267, %r4636;
	// end inline asm
	xor.b32  	%r6525, %r6524, %r3265;
	xor.b32  	%r6526, %r3243, %r3219;
	and.b32  	%r6527, %r3267, %r6526;
	and.b32  	%r6528, %r3243, %r3219;
	xor.b32  	%r6529, %r6527, %r6528;
	add.s32 	%r6530, %r6525, %r6529;
	add.s32 	%r3279, %r6523, %r3195;
	add.s32 	%r3291, %r6530, %r6523;
	// begin inline asm
	shf.r.wrap.b32 %r3269, %r3279, %r3279, %r4616;
	// end inline asm
	// begin inline asm
	shf.r.wrap.b32 %r3273, %r3279, %r3279, %r4620;
	// end inline asm
	xor.b32  	%r6531, %r3273, %r3269;
	// begin inline asm
	shf.r.wrap.b32 %r3277, %r3279, %r3279, %r4624;
	// end inline asm
	xor.b32  	%r6532, %r6531, %r3277;
	and.b32  	%r6533, %r3279, %r3255;
	not.b32 	%r6534, %r3279;
	and.b32  	%r6535, %r3231, %r6534;
	or.b32  	%r6536, %r6533, %r6535;
	add.s32 	%r6537, %r6472, %r6532;
	add.s32 	%r6538, %r6537, %r6536;
	add.s32 	%r6539, %r6538, %r2443;
	add.s32 	%r6540, %r6539, 354829628;
	// begin inline asm
	shf.r.wrap.b32 %r3281, %r3291, %r3291, %r4628;
	// end inline asm
	// begin inline asm
	shf.r.wrap.b32 %r3285, %r3291, %r3291, %r4632;
	// end inline asm
	xor.b32  	%r6541, %r3285, %r3281;
	// begin inline asm
	shf.r.wrap.b32 %r3289, %r3291, %r3291, %r4636;
	// end inline asm
	xor.b32  	%r6542, %r6541, %r3289;
	xor.b32  	%r6543, %r3267, %r3243;
	and.b32  	%r6544, %r3291, %r6543;
	and.b32  	%r6545, %r3267, %r3243;
	xor.b32  	%r6546, %r6544, %r6545;
	add.s32 	%r6547, %r6542, %r6546;
	add.s32 	%r3303, %r6540, %r3219;
	add.s32 	%r3315, %r6547, %r6540;
	// begin inline asm
	shf.r.wrap.b32 %r3293, %r3303, %r3303, %r4616;
	// end inline asm
	// begin inline asm
	shf.r.wrap.b32 %r3297, %r3303, %r3303, %r4620;
	// end inline asm
	xor.b32  	%r6548, %r3297, %r3293;
	// begin inline asm
	shf.r.wrap.b32 %r3301, %r3303, %r3303, %r4624;
	// end inline asm
	xor.b32  	%r6549, %r6548, %r3301;
	and.b32  	%r6550, %r3303, %r3279;
	not.b32 	%r6551, %r3303;
	and.b32  	%r6552, %r3255, %r6551;
	or.b32  	%r6553, %r6550, %r6552;
	add.s32 	%r6554, %r3231, %r6549;
	add.s32 	%r6555, %r6554, %r6553;
	add.s32 	%r6556, %r6555, 1476897432;
	// begin inline asm
	shf.r.wrap.b32 %r3305, %r3315, %r3315, %r4628;
	// end inline asm
	// begin inline asm
	shf.r.wrap.b32 %r3309, %r3315, %r3315, %r4632;
	// end inline asm
	xor.b32  	%r6557, %r3309, %r3305;
	// begin inline asm
	shf.r.wrap.b32 %r3313, %r3315, %r3315, %r4636;
	// end inline asm
	xor.b32  	%r6558, %r6557, %r3313;
	xor.b32  	%r6559, %r3291, %r3267;
	and.b32  	%r6560, %r3315, %r6559;
	and.b32  	%r6561, %r3291, %r3267;
	xor.b32  	%r6562, %r6560, %r6561;
	add.s32 	%r6563, %r6558, %r6562;
	add.s32 	%r3327, %r6556, %r3243;
	add.s32 	%r3339, %r6563, %r6556;
	// begin inline asm
	shf.r.wrap.b32 %r3317, %r3327, %r3327, %r4616;
	// end inline asm
	// begin inline asm
	shf.r.wrap.b32 %r3321, %r3327, %r3327, %r4620;
	// end inline asm
	xor.b32  	%r6564, %r3321, %r3317;
	// begin inline asm
	shf.r.wrap.b32 %r3325, %r3327, %r3327, %r4624;
	// end inline asm
	xor.b32  	%r6565, %r6564, %r3325;
	and.b32  	%r6566, %r3327, %r3303;
	not.b32 	%r6567, %r3327;
	and.b32  	%r6568, %r3279, %r6567;
	or.b32  	%r6569, %r6566, %r6568;
	add.s32 	%r6570, %r3255, %r6565;
	add.s32 	%r6571, %r6570, %r6569;
	add.s32 	%r6572, %r6571, 310598401;
	// begin inline asm
	shf.r.wrap.b32 %r3329, %r3339, %r3339, %r4628;
	// end inline asm
	// begin inline asm
	shf.r.wrap.b32 %r3333, %r3339, %r3339, %r4632;
	// end inline asm
	xor.b32  	%r6573, %r3333, %r3329;
	// begin inline asm
	shf.r.wrap.b32 %r3337, %r3339, %r3339, %r4636;
	// end inline asm
	xor.b32  	%r6574, %r6573, %r3337;
	xor.b32  	%r6575, %r3315, %r3291;
	and.b32  	%r6576, %r3339, %r6575;
	and.b32  	%r6577, %r3315, %r3291;
	xor.b32  	%r6578, %r6576, %r6577;
	add.s32 	%r6579, %r6574, %r6578;
	add.s32 	%r3351, %r6572, %r3267;
	add.s32 	%r3363, %r6579, %r6572;
	// begin inline asm
	shf.r.wrap.b32 %r3341, %r3351, %r3351, %r4616;
	// end inline asm
	// begin inline asm
	shf.r.wrap.b32 %r3345, %r3351, %r3351, %r4620;
	// end inline asm
	xor.b32  	%r6580, %r3345, %r3341;
	// begin inline asm
	shf.r.wrap.b32 %r3349, %r3351, %r3351, %r4624;
	// end inline asm
	xor.b32  	%r6581, %r6580, %r3349;
	and.b32  	%r6582, %r3351, %r3327;
	not.b32 	%r6583, %r3351;
	and.b32  	%r6584, %r3303, %r6583;
	or.b32  	%r6585, %r6582, %r6584;
	add.s32 	%r6586, %r3279, %r6581;
	add.s32 	%r6587, %r6586, %r6585;
	add.s32 	%r6588, %r6587, 607225278;
	// begin inline asm
	shf.r.wrap.b32 %r3353, %r3363, %r3363, %r4628;
	// end inline asm
	// begin inline asm
	shf.r.wrap.b32 %r3357, %r3363, %r3363, %r4632;
	// end inline asm
	xor.b32  	%r6589, %r3357, %r3353;
	// begin inline asm
	shf.r.wrap.b32 %r3361, %r3363, %r3363, %r4636;
	// end inline asm
	xor.b32  	%r6590, %r6589, %r3361;
	xor.b32  	%r6591, %r3339, %r3315;
	and.b32  	%r6592, %r3363, %r6591;
	and.b32  	%r6593, %r3339, %r3315;
	xor.b32  	%r6594, %r6592, %r6593;
	add.s32 	%r6595, %r6590, %r6594;
	add.s32 	%r3375, %r6588, %r3291;
	add.s32 	%r3387, %r6595, %r6588;
	// begin inline asm
	shf.r.wrap.b32 %r3365, %r3375, %r3375, %r4616;
	// end inline asm
	// begin inline asm
	shf.r.wrap.b32 %r3369, %r3375, %r3375, %r4620;
	// end inline asm
	xor.b32  	%r6596, %r3369, %r3365;
	// begin inline asm
	shf.r.wrap.b32 %r3373, %r3375, %r3375, %r4624;
	// end inline asm
	xor.b32  	%r6597, %r6596, %r3373;
	and.b32  	%r6598, %r3375, %r3351;
	not.b32 	%r6599, %r3375;
	and.b32  	%r6600, %r3327, %r6599;
	or.b32  	%r6601, %r6598, %r6600;
	add.s32 	%r6602, %r3303, %r6597;
	add.s32 	%r6603, %r6602, %r6601;
	add.s32 	%r6604, %r6603, 1426881987;
	// begin inline asm
	shf.r.wrap.b32 %r3377, %r3387, %r3387, %r4628;
	// end inline asm
	// begin inline asm
	shf.r.wrap.b32 %r3381, %r3387, %r3387, %r4632;
	// end inline asm
	xor.b32  	%r6605, %r3381, %r3377;
	// begin inline asm
	shf.r.wrap.b32 %r3385, %r3387, %r3387, %r4636;
	// end inline asm
	xor.b32  	%r6606, %r6605, %r3385;
	xor.b32  	%r6607, %r3363, %r3339;
	and.b32  	%r6608, %r3387, %r6607;
	and.b32  	%r6609, %r3363, %r3339;
	xor.b32  	%r6610, %r6608, %r6609;
	add.s32 	%r6611, %r6606, %r6610;
	add.s32 	%r3399, %r6604, %r3315;
	add.s32 	%r3411, %r6611, %r6604;
	// begin inline asm
	shf.r.wrap.b32 %r3389, %r3399, %r3399, %r4616;
	// end inline asm
	// begin inline asm
	shf.r.wrap.b32 %r3393, %r3399, %r3399, %r4620;
	// end inline asm
	xor.b32  	%r6612, %r3393, %r3389;
	// begin inline asm
	shf.r.wrap.b32 %r3397, %r3399, %r3399, %r4624;
	// end inline asm
	xor.b32  	%r6613, %r6612, %r3397;
	and.b32  	%r6614, %r3399, %r3375;
	not.b32 	%r6615, %r3399;
	and.b32  	%r6616, %r3351, %r6615;
	or.b32  	%r6617, %r6614, %r6616;
	add.s32 	%r6618, %r3327, %r6613;
	add.s32 	%r6619, %r6618, %r6617;
	add.s32 	%r6620, %r6619, 1925078388;
	// begin inline asm
	shf.r.wrap.b32 %r3401, %r3411, %r3411, %r4628;
	// end inline asm
	// begin inline asm
	shf.r.wrap.b32 %r3405, %r3411, %r3411, %r4632;
	// end inline asm
	xor.b32  	%r6621, %r3405, %r3401;
	// begin inline asm
	shf.r.wrap.b32 %r3409, %r3411, %r3411, %r4636;
	// end inline asm
	xor.b32  	%r6622, %r6621, %r3409;
	xor.b32  	%r6623, %r3387, %r3363;
	and.b32  	%r6624, %r3411, %r6623;
	and.b32  	%r6625, %r3387, %r3363;
	xor.b32  	%r6626, %r6624, %r6625;
	add.s32 	%r6627, %r6622, %r6626;
	add.s32 	%r3423, %r6620, %r3339;
	add.s32 	%r3435, %r6627, %r6620;
	// begin inline asm
	shf.r.wrap.b32 %r3413, %r3423, %r3423, %r4616;
	// end inline asm
	// begin inline asm
	shf.r.wrap.b32 %r3417, %r3423, %r3423, %r4620;
	// end inline asm
	xor.b32  	%r6628, %r3417, %r3413;
	// begin inline asm
	shf.r.wrap.b32 %r3421, %r3423, %r3423, %r4624;
	// end inline asm
	xor.b32  	%r6629, %r6628, %r3421;
	and.b32  	%r6630, %r3423, %r3399;
	not.b32 	%r6631, %r3423;
	and.b32  	%r6632, %r3375, %r6631;
	or.b32  	%r6633, %r6630, %r6632;
	add.s32 	%r6634, %r3351, %r6629;
	add.s32 	%r6635, %r6634, %r6633;
	add.s32 	%r6636, %r6635, -2132889090;
	// begin inline asm
	shf.r.wrap.b32 %r3425, %r3435, %r3435, %r4628;
	// end inline asm
	// begin inline asm
	shf.r.wrap.b32 %r3429, %r3435, %r3435, %r4632;
	// end inline asm
	xor.b32  	%r6637, %r3429, %r3425;
	// begin inline asm
	shf.r.wrap.b32 %r3433, %r3435, %r3435, %r4636;
	// end inline asm
	xor.b32  	%r6638, %r6637, %r3433;
	xor.b32  	%r6639, %r3411, %r3387;
	and.b32  	%r6640, %r3435, %r6639;
	and.b32  	%r6641, %r3411, %r3387;
	xor.b32  	%r6642, %r6640, %r6641;
	add.s32 	%r6643, %r6638, %r6642;
	add.s32 	%r3447, %r6636, %r3363;
	add.s32 	%r3459, %r6643, %r6636;
	// begin inline asm
	shf.r.wrap.b32 %r3437, %r3447, %r3447, %r4616;
	// end inline asm
	// begin inline asm
	shf.r.wrap.b32 %r3441, %r3447, %r3447, %r4620;
	// end inline asm
	xor.b32  	%r6644, %r3441, %r3437;
	// begin inline asm
	shf.r.wrap.b32 %r3445, %r3447, %r3447, %r4624;
	// end inline asm
	xor.b32  	%r6645, %r6644, %r3445;
	and.b32  	%r6646, %r3447, %r3423;
	not.b32 	%r6647, %r3447;
	and.b32  	%r6648, %r3399, %r6647;
	or.b32  	%r6649, %r6646, %r6648;
	add.s32 	%r6650, %r3375, %r6645;
	add.s32 	%r6651, %r6650, %r6649;
	add.s32 	%r6652, %r6651, -1680079193;
	// begin inline asm
	shf.r.wrap.b32 %r3449, %r3459, %r3459, %r4628;
	// end inline asm
	// begin inline asm
	shf.r.wrap.b32 %r3453, %r3459, %r3459, %r4632;
	// end inline asm
	xor.b32  	%r6653, %r3453, %r3449;
	// begin inline asm
	shf.r.wrap.b32 %r3457, %r3459, %r3459, %r4636;
	// end inline asm
	xor.b32  	%r6654, %r6653, %r3457;
	xor.b32  	%r6655, %r3435, %r3411;
	and.b32  	%r6656, %r3459, %r6655;
	and.b32  	%r6657, %r3435, %r3411;
	xor.b32  	%r6658, %r6656, %r6657;
	add.s32 	%r6659, %r6654, %r6658;
	add.s32 	%r3471, %r6652, %r3387;
	add.s32 	%r3483, %r6659, %r6652;
	// begin inline asm
	shf.r.wrap.b32 %r3461, %r3471, %r3471, %r4616;
	// end inline asm
	// begin inline asm
	shf.r.wrap.b32 %r3465, %r3471, %r3471, %r4620;
	// end inline asm
	xor.b32  	%r6660, %r3465, %r3461;
	// begin inline asm
	shf.r.wrap.b32 %r3469, %r3471, %r3471, %r4624;
	// end inline asm
	xor.b32  	%r6661, %r6660, %r3469;
	and.b32  	%r6662, %r3471, %r3447;
	not.b32 	%r6663, %r3471;
	and.b32  	%r6664, %r3423, %r6663;
	or.b32  	%r6665, %r6662, %r6664;
	add.s32 	%r6666, %r3399, %r6661;
	add.s32 	%r6667, %r6666, %r6665;
	add.s32 	%r6668, %r6667, -1046744460;
	// begin inline asm
	shf.r.wrap.b32 %r3473, %r3483, %r3483, %r4628;
	// end inline asm
	// begin inline asm
	shf.r.wrap.b32 %r3477, %r3483, %r3483, %r4632;
	// end inline asm
	xor.b32  	%r6669, %r3477, %r3473;
	// begin inline asm
	shf.r.wrap.b32 %r3481, %r3483, %r3483, %r4636;
	// end inline asm
	xor.b32  	%r6670, %r6669, %r3481;
	xor.b32  	%r6671, %r3459, %r3435;
	and.b32  	%r6672, %r3483, %r6671;
	and.b32  	%r6673, %r3459, %r3435;
	xor.b32  	%r6674, %r6672, %r6673;
	add.s32 	%r6675, %r6670, %r6674;
	add.s32 	%r3495, %r6668, %r3411;
	add.s32 	%r3507, %r6675, %r6668;
	// begin inline asm
	shf.r.wrap.b32 %r3485, %r3495, %r3495, %r4616;
	// end inline asm
	// begin inline asm
	shf.r.wrap.b32 %r3489, %r3495, %r3495, %r4620;
	// end inline asm
	xor.b32  	%r6676, %r3489, %r3485;
	// begin inline asm
	shf.r.wrap.b32 %r3493, %r3495, %r3495, %r4624;
	// end inline asm
	xor.b32  	%r6677, %r6676, %r3493;
	and.b32  	%r6678, %r3495, %r3471;
	not.b32 	%r6679, %r3495;
	and.b32  	%r6680, %r3447, %r6679;
	or.b32  	%r6681, %r6678, %r6680;
	add.s32 	%r6682, %r3423, %r6677;
	add.s32 	%r6683, %r6682, %r6681;
	add.s32 	%r6684, %r6683, %r2587;
	add.s32 	%r6685, %r6684, -459576895;
	// begin inline asm
	shf.r.wrap.b32 %r3497, %r3507, %r3507, %r4628;
	// end inline asm
	// begin inline asm
	shf.r.wrap.b32 %r3501, %r3507, %r3507, %r4632;
	// end inline asm
	xor.b32  	%r6686, %r3501, %r3497;
	// begin inline asm
	shf.r.wrap.b32 %r3505, %r3507, %r3507, %r4636;
	// end inline asm
	xor.b32  	%r6687, %r6686, %r3505;
	xor.b32  	%r6688, %r3483, %r3459;
	and.b32  	%r6689, %r3507, %r6688;
	and.b32  	%r6690, %r3483, %r3459;
	xor.b32  	%r6691, %r6689, %r6690;
	add.s32 	%r6692, %r6687, %r6691;
	add.s32 	%r3519, %r6685, %r3435;
	add.s32 	%r3531, %r6692, %r6685;
	// begin inline asm
	shf.r.wrap.b32 %r3509, %r3519, %r3519, %r4616;
	// end inline asm
	// begin inline asm
	shf.r.wrap.b32 %r3513, %r3519, %r3519, %r4620;
	// end inline asm
	xor.b32  	%r6693, %r3513, %r3509;
	// begin inline asm
	shf.r.wrap.b32 %r3517, %r3519, %r3519, %r4624;
	// end inline asm
	xor.b32  	%r6694, %r6693, %r3517;
	and.b32  	%r6695, %r3519, %r3495;
	not.b32 	%r6696, %r3519;
	and.b32  	%r6697, %r3471, %r6696;
	or.b32  	%r6698, %r6695, %r6697;
	add.s32 	%r6699, %r3447, %r6694;
	add.s32 	%r6700, %r6699, %r6698;
	add.s32 	%r6701, %r6700, %r2603;
	add.s32 	%r6702, %r6701, -272742522;
	// begin inline asm
	shf.r.wrap.b32 %r3521, %r3531, %r3531, %r4628;
	// end inline asm
	// begin inline asm
	shf.r.wrap.b32 %r3525, %r3531, %r3531, %r4632;
	// end inline asm
	xor.b32  	%r6703, %r3525, %r3521;
	// begin inline asm
	shf.r.wrap.b32 %r3529, %r3531, %r3531, %r4636;
	// end inline asm
	xor.b32  	%r6704, %r6703, %r3529;
	xor.b32  	%r6705, %r3507, %r3483;
	and.b32  	%r6706, %r3531, %r6705;
	and.b32  	%r6707, %r3507, %r3483;
	xor.b32  	%r6708, %r6706, %r6707;
	add.s32 	%r6709, %r6704, %r6708;
	add.s32 	%r3543, %r6702, %r3459;
	add.s32 	%r3555, %r6709, %r6702;
	// begin inline asm
	shf.r.wrap.b32 %r3533, %r3543, %r3543, %r4616;
	// end inline asm
	// begin inline asm
	shf.r.wrap.b32 %r3537, %r3543, %r3543, %r4620;
	// end inline asm
	xor.b32  	%r6710, %r3537, %r3533;
	// begin inline asm
	shf.r.wrap.b32 %r3541, %r3543, %r3543, %r4624;
	// end inline asm
	xor.b32  	%r6711, %r6710, %r3541;
	and.b32  	%r6712, %r3543, %r3519;
	not.b32 	%r6713, %r3543;
	and.b32  	%r6714, %r3495, %r6713;
	or.b32  	%r6715, %r6712, %r6714;
	add.s32 	%r6716, %r3471, %r6711;
	add.s32 	%r6717, %r6716, %r6715;
	add.s32 	%r6718, %r6717, %r2619;
	add.s32 	%r6719, %r6718, 264347078;
	// begin inline asm
	shf.r.wrap.b32 %r3545, %r3555, %r3555, %r4628;
	// end inline asm
	// begin inline asm
	shf.r.wrap.b32 %r3549, %r3555, %r3555, %r4632;
	// end inline asm
	xor.b32  	%r6720, %r3549, %r3545;
	// begin inline asm
	shf.r.wrap.b32 %r3553, %r3555, %r3555, %r4636;
	// end inline asm
	xor.b32  	%r6721, %r6720, %r3553;
	xor.b32  	%r6722, %r3531, %r3507;
	and.b32  	%r6723, %r3555, %r6722;
	and.b32  	%r6724, %r3531, %r3507;
	xor.b32  	%r6725, %r6723, %r6724;
	add.s32 	%r6726, %r6721, %r6725;
	add.s32 	%r3567, %r6719, %r3483;
	add.s32 	%r3579, %r6726, %r6719;
	// begin inline asm
	shf.r.wrap.b32 %r3557, %r3567, %r3567, %r4616;
	// end inline asm
	// begin inline asm
	shf.r.wrap.b32 %r3561, %r3567, %r3567, %r4620;
	// end inline asm
	xor.b32  	%r6727, %r3561, %r3557;
	// begin inline asm
	shf.r.wrap.b32 %r3565, %r3567, %r3567, %r4624;
	// end inline asm
	xor.b32  	%r6728, %r6727, %r3565;
	and.b32  	%r6729, %r3567, %r3543;
	not.b32 	%r6730, %r3567;
	and.b32  	%r6731, %r3519, %r6730;
	or.b32  	%r6732, %r6729, %r6731;
	add.s32 	%r6733, %r3495, %r6728;
	add.s32 	%r6734, %r6733, %r6732;
	add.s32 	%r6735, %r6734, %r2635;
	add.s32 	%r6736, %r6735, 604807628;
	// begin inline asm
	shf.r.wrap.b32 %r3569, %r3579, %r3579, %r4628;
	// end inline asm
	// begin inline asm
	shf.r.wrap.b32 %r3573, %r3579, %r3579, %r4632;
	// end inline asm
	xor.b32  	%r6737, %r3573, %r3569;
	// begin inline asm
	shf.r.wrap.b32 %r3577, %r3579, %r3579, %r4636;
	// end inline asm
	xor.b32  	%r6738, %r6737, %r3577;
	xor.b32  	%r6739, %r3555, %r3531;
	and.b32  	%r6740, %r3579, %r6739;
	and.b32  	%r6741, %r3555, %r3531;
	xor.b32  	%r6742, %r6740, %r6741;
	add.s32 	%r6743, %r6738, %r6742;
	add.s32 	%r3591, %r6736, %r3507;
	add.s32 	%r3603, %r6743, %r6736;
	// begin inline asm
	shf.r.wrap.b32 %r3581, %r3591, %r3591, %r4616;
	// end inline asm
	// begin inline asm
	shf.r.wrap.b32 %r3585, %r3591, %r3591, %r4620;
	// end inline asm
	xor.b32  	%r6744, %r3585, %r3581;
	// begin inline asm
	shf.r.wrap.b32 %r3589, %r3591, %r3591, %r4624;
	// end inline asm
	xor.b32  	%r6745, %r6744, %r3589;
	and.b32  	%r6746, %r3591, %r3567;
	not.b32 	%r6747, %r3591;
	and.b32  	%r6748, %r3543, %r6747;
	or.b32  	%r6749, %r6746, %r6748;
	add.s32 	%r6750, %r3519, %r6745;
	add.s32 	%r6751, %r6750, %r6749;
	add.s32 	%r6752, %r6751, %r2651;
	add.s32 	%r6753, %r6752, 770255983;
	// begin inline asm
	shf.r.wrap.b32 %r3593, %r3603, %r3603, %r4628;
	// end inline asm
	// begin inline asm
	shf.r.wrap.b32 %r3597, %r3603, %r3603, %r4632;
	// end inline asm
	xor.b32  	%r6754, %r3597, %r3593;
	// begin inline asm
	shf.r.wrap.b32 %r3601, %r3603, %r3603, %r4636;
	// end inline asm
	xor.b32  	%r6755, %r6754, %r3601;
	xor.b32  	%r6756, %r3579, %r3555;
	and.b32  	%r6757, %r3603, %r6756;
	and.b32  	%r6758, %r3579, %r3555;
	xor.b32  	%r6759, %r6757, %r6758;
	add.s32 	%r6760, %r6755, %r6759;
	add.s32 	%r3615, %r6753, %r3531;
	add.s32 	%r3627, %r6760, %r6753;
	// begin inline asm
	shf.r.wrap.b32 %r3605, %r3615, %r3615, %r4616;
	// end inline asm
	// begin inline asm
	shf.r.wrap.b32 %r3609, %r3615, %r3615, %r4620;
	// end inline asm
	xor.b32  	%r6761, %r3609, %r3605;
	// begin inline asm
	shf.r.wrap.b32 %r3613, %r3615, %r3615, %r4624;
	// end inline asm
	xor.b32  	%r6762, %r6761, %r3613;
	and.b32  	%r6763, %r3615, %r3591;
	not.b32 	%r6764, %r3615;
	and.b32  	%r6765, %r3567, %r6764;
	or.b32  	%r6766, %r6763, %r6765;
	add.s32 	%r6767, %r3543, %r6762;
	add.s32 	%r6768, %r6767, %r6766;
	add.s32 	%r6769, %r6768, %r2667;
	add.s32 	%r6770, %r6769, 1249150122;
	// begin inline asm
	shf.r.wrap.b32 %r3617, %r3627, %r3627, %r4628;
	// end inline asm
	// begin inline asm
	shf.r.wrap.b32 %r3621, %r3627, %r3627, %r4632;
	// end inline asm
	xor.b32  	%r6771, %r3621, %r3617;
	// begin inline asm
	shf.r.wrap.b32 %r3625, %r3627, %r3627, %r4636;
	// end inline asm
	xor.b32  	%r6772, %r6771, %r3625;
	xor.b32  	%r6773, %r3603, %r3579;
	and.b32  	%r6774, %r3627, %r6773;
	and.b32  	%r6775, %r3603, %r3579;
	xor.b32  	%r6776, %r6774, %r6775;
	add.s32 	%r6777, %r6772, %r6776;
	add.s32 	%r3639, %r6770, %r3555;
	add.s32 	%r3651, %r6777, %r6770;
	// begin inline asm
	shf.r.wrap.b32 %r3629, %r3639, %r3639, %r4616;
	// end inline asm
	// begin inline asm
	shf.r.wrap.b32 %r3633, %r3639, %r3639, %r4620;
	// end inline asm
	xor.b32  	%r6778, %r3633, %r3629;
	// begin inline asm
	shf.r.wrap.b32 %r3637, %r3639, %r3639, %r4624;
	// end inline asm
	xor.b32  	%r6779, %r6778, %r3637;
	and.b32  	%r6780, %r3639, %r3615;
	not.b32 	%r6781, %r3639;
	and.b32  	%r6782, %r3591, %r6781;
	or.b32  	%r6783, %r6780, %r6782;
	add.s32 	%r6784, %r3567, %r6779;
	add.s32 	%r6785, %r6784, %r6783;
	add.s32 	%r6786, %r6785, %r2462;
	add.s32 	%r6787, %r6786, 1555081692;
	// begin inline asm
	shf.r.wrap.b32 %r3641, %r3651, %r3651, %r4628;
	// end inline asm
	// begin inline asm
	shf.r.wrap.b32 %r3645, %r3651, %r3651, %r4632;
	// end inline asm
	xor.b32  	%r6788, %r3645, %r3641;
	// begin inline asm
	shf.r.wrap.b32 %r3649, %r3651, %r3651, %r4636;
	// end inline asm
	xor.b32  	%r6789, %r6788, %r3649;
	xor.b32  	%r6790, %r3627, %r3603;
	and.b32  	%r6791, %r3651, %r6790;
	and.b32  	%r6792, %r3627, %r3603;
	xor.b32  	%r6793, %r6791, %r6792;
	add.s32 	%r6794, %r6789, %r6793;
	add.s32 	%r3663, %r6787, %r3579;
	add.s32 	%r3675, %r6794, %r6787;
	// begin inline asm
	shf.r.wrap.b32 %r3653, %r3663, %r3663, %r4616;
	// end inline asm
	// begin inline asm
	shf.r.wrap.b32 %r3657, %r3663, %r3663, %r4620;
	// end inline asm
	xor.b32  	%r6795, %r3657, %r3653;
	// begin inline asm
	shf.r.wrap.b32 %r3661, %r3663, %r3663, %r4624;
	// end inline asm
	xor.b32  	%r6796, %r6795, %r3661;
	and.b32  	%r6797, %r3663, %r3639;
	not.b32 	%r6798, %r3663;
	and.b32  	%r6799, %r3615, %r6798;
	or.b32  	%r6800, %r6797, %r6799;
	add.s32 	%r6801, %r3591, %r6796;
	add.s32 	%r6802, %r6801, %r6800;
	add.s32 	%r6803, %r6802, %r2699;
	add.s32 	%r6804, %r6803, 1996064986;
	// begin inline asm
	shf.r.wrap.b32 %r3665, %r3675, %r3675, %r4628;
	// end inline asm
	// begin inline asm
	shf.r.wrap.b32 %r3669, %r3675, %r3675, %r4632;
	// end inline asm
	xor.b32  	%r6805, %r3669, %r3665;
	// begin inline asm
	shf.r.wrap.b32 %r3673, %r3675, %r3675, %r4636;
	// end inline asm
	xor.b32  	%r6806, %r6805, %r3673;
	xor.b32  	%r6807, %r3651, %r3627;
	and.b32  	%r6808, %r3675, %r6807;
	and.b32  	%r6809, %r3651, %r3627;
	xor.b32  	%r6810, %r6808, %r6809;
	add.s32 	%r6811, %r6806, %r6810;
	add.s32 	%r3687, %r6804, %r3603;
	add.s32 	%r3699, %r6811, %r6804;
	// begin inline asm
	shf.r.wrap.b32 %r3677, %r3687, %r3687, %r4616;
	// end inline asm
	// begin inline asm
	shf.r.wrap.b32 %r3681, %r3687, %r3687, %r4620;
	// end inline asm
	xor.b32  	%r6812, %r3681, %r3677;
	// begin inline asm
	shf.r.wrap.b32 %r3685, %r3687, %r3687, %r4624;
	// end inline asm
	xor.b32  	%r6813, %r6812, %r3685;
	and.b32  	%r6814, %r3687, %r3663;
	not.b32 	%r6815, %r3687;
	and.b32  	%r6816, %r3639, %r6815;
	or.b32  	%r6817, %r6814, %r6816;
	add.s32 	%r6818, %r3615, %r6813;
	add.s32 	%r6819, %r6818, %r6817;
	add.s32 	%r6820, %r6819, %r2494;
	add.s32 	%r6821, %r6820, -1740746414;
	// begin inline asm
	shf.r.wrap.b32 %r3689, %r3699, %r3699, %r4628;
	// end inline asm
	// begin inline asm
	shf.r.wrap.b32 %r3693, %r3699, %r3699, %r4632;
	// end inline asm
	xor.b32  	%r6822, %r3693, %r3689;
	// begin inline asm
	shf.r.wrap.b32 %r3697, %r3699, %r3699, %r4636;
	// end inline asm
	xor.b32  	%r6823, %r6822, %r3697;
	xor.b32  	%r6824, %r3675, %r3651;
	and.b32  	%r6825, %r3699, %r6824;
	and.b32  	%r6826, %r3675, %r3651;
	xor.b32  	%r6827, %r6825, %r6826;
	add.s32 	%r6828, %r6823, %r6827;
	add.s32 	%r3711, %r6821, %r3627;
	add.s32 	%r3723, %r6828, %r6821;
	// begin inline asm
	shf.r.wrap.b32 %r3701, %r3711, %r3711, %r4616;
	// end inline asm
	// begin inline asm
	shf.r.wrap.b32 %r3705, %r3711, %r3711, %r4620;
	// end inline asm
	xor.b32  	%r6829, %r3705, %r3701;
	// begin inline asm
	shf.r.wrap.b32 %r3709, %r3711, %r3711, %r4624;
	// end inline asm
	xor.b32  	%r6830, %r6829, %r3709;
	and.b32  	%r6831, %r3711, %r3687;
	not.b32 	%r6832, %r3711;
	and.b32  	%r6833, %r3663, %r6832;
	or.b32  	%r6834, %r6831, %r6833;
	add.s32 	%r6835, %r3639, %r6830;
	add.s32 	%r6836, %r6835, %r6834;
	add.s32 	%r6837, %r6836, %r2731;
	add.s32 	%r6838, %r6837, -1473132947;
	// begin inline asm
	shf.r.wrap.b32 %r3713, %r3723, %r3723, %r4628;
	// end inline asm
	// begin inline asm
	shf.r.wrap.b32 %r3717, %r3723, %r3723, %r4632;
	// end inline asm
	xor.b32  	%r6839, %r3717, %r3713;
	// begin inline asm
	shf.r.wrap.b32 %r3721, %r3723, %r3723, %r4636;
	// end inline asm
	xor.b32  	%r6840, %r6839, %r3721;
	xor.b32  	%r6841, %r3699, %r3675;
	and.b32  	%r6842, %r3723, %r6841;
	and.b32  	%r6843, %r3699, %r3675;
	xor.b32  	%r6844, %r6842, %r6843;
	add.s32 	%r6845, %r6840, %r6844;
	add.s32 	%r3735, %r6838, %r3651;
	add.s32 	%r3747, %r6845, %r6838;
	// begin inline asm
	shf.r.wrap.b32 %r3725, %r3735, %r3735, %r4616;
	// end inline asm
	// begin inline asm
	shf.r.wrap.b32 %r3729, %r3735, %r3735, %r4620;
	// end inline asm
	xor.b32  	%r6846, %r3729, %r3725;
	// begin inline asm
	shf.r.wrap.b32 %r3733, %r3735, %r3735, %r4624;
	// end inline asm
	xor.b32  	%r6847, %r6846, %r3733;
	and.b32  	%r6848, %r3735, %r3711;
	not.b32 	%r6849, %r3735;
	and.b32  	%r6850, %r3687, %r6849;
	or.b32  	%r6851, %r6848, %r6850;
	add.s32 	%r6852, %r3663, %r6847;
	add.s32 	%r6853, %r6852, %r6851;
	add.s32 	%r6854, %r6853, %r2747;
	add.s32 	%r6855, %r6854, -1341970488;
	// begin inline asm
	shf.r.wrap.b32 %r3737, %r3747, %r3747, %r4628;
	// end inline asm
	// begin inline asm
	shf.r.wrap.b32 %r3741, %r3747, %r3747, %r4632;
	// end inline asm
	xor.b32  	%r6856, %r3741, %r3737;
	// begin inline asm
	shf.r.wrap.b32 %r3745, %r3747, %r3747, %r4636;
	// end inline asm
	xor.b32  	%r6857, %r6856, %r3745;
	xor.b32  	%r6858, %r3723, %r3699;
	and.b32  	%r6859, %r3747, %r6858;
	and.b32  	%r6860, %r3723, %r3699;
	xor.b32  	%r6861, %r6859, %r6860;
	add.s32 	%r6862, %r6857, %r6861;
	add.s32 	%r3759, %r6855, %r3675;
	add.s32 	%r3771, %r6862, %r6855;
	// begin inline asm
	shf.r.wrap.b32 %r3749, %r3759, %r3759, %r4616;
	// end inline asm
	// begin inline asm
	shf.r.wrap.b32 %r3753, %r3759, %r3759, %r4620;
	// end inline asm
	xor.b32  	%r6863, %r3753, %r3749;
	// begin inline asm
	shf.r.wrap.b32 %r3757, %r3759, %r3759, %r4624;
	// end inline asm
	xor.b32  	%r6864, %r6863, %r3757;
	and.b32  	%r6865, %r3759, %r3735;
	not.b32 	%r6866, %r3759;
	and.b32  	%r6867, %r3711, %r6866;
	or.b32  	%r6868, %r6865, %r6867;
	add.s32 	%r6869, %r3687, %r6864;
	add.s32 	%r6870, %r6869, %r6868;
	add.s32 	%r6871, %r6870, %r2763;
	add.s32 	%r6872, %r6871, -1084653625;
	// begin inline asm
	shf.r.wrap.b32 %r3761, %r3771, %r3771, %r4628;
	// end inline asm
	// begin inline asm
	shf.r.wrap.b32 %r3765, %r3771, %r3771, %r4632;
	// end inline asm
	xor.b32  	%r6873, %r3765, %r3761;
	// begin inline asm
	shf.r.wrap.b32 %r3769, %r3771, %r3771, %r4636;
	// end inline asm
	xor.b32  	%r6874, %r6873, %r3769;
	xor.b32  	%r6875, %r3747, %r3723;
	and.b32  	%r6876, %r3771, %r6875;
	and.b32  	%r6877, %r3747, %r3723;
	xor.b32  	%r6878, %r6876, %r6877;
	add.s32 	%r6879, %r6874, %r6878;
	add.s32 	%r3783, %r6872, %r3699;
	add.s32 	%r3795, %r6879, %r6872;
	// begin inline asm
	shf.r.wrap.b32 %r3773, %r3783, %r3783, %r4616;
	// end inline asm
	// begin inline asm
	shf.r.wrap.b32 %r3777, %r3783, %r3783, %r4620;
	// end inline asm
	xor.b32  	%r6880, %r3777, %r3773;
	// begin inline asm
	shf.r.wrap.b32 %r3781, %r3783, %r3783, %r4624;
	// end inline asm
	xor.b32  	%r6881, %r6880, %r3781;
	and.b32  	%r6882, %r3783, %r3759;
	not.b32 	%r6883, %r3783;
	and.b32  	%r6884, %r3735, %r6883;
	or.b32  	%r6885, %r6882, %r6884;
	add.s32 	%r6886, %r3711, %r6881;
	add.s32 	%r6887, %r6886, %r6885;
	add.s32 	%r6888, %r6887, %r2779;
	add.s32 	%r6889, %r6888, -958395405;
	// begin inline asm
	shf.r.wrap.b32 %r3785, %r3795, %r3795, %r4628;
	// end inline asm
	// begin inline asm
	shf.r.wrap.b32 %r3789, %r3795, %r3795, %r4632;
	// end inline asm
	xor.b32  	%r6890, %r3789, %r3785;
	// begin inline asm
	shf.r.wrap.b32 %r3793, %r3795, %r3795, %r4636;
	// end inline asm
	xor.b32  	%r6891, %r6890, %r3793;
	xor.b32  	%r6892, %r3771, %r3747;
	and.b32  	%r6893, %r3795, %r6892;
	and.b32  	%r6894, %r3771, %r3747;
	xor.b32  	%r6895, %r6893, %r6894;
	add.s32 	%r6896, %r6891, %r6895;
	add.s32 	%r3807, %r6889, %r3723;
	add.s32 	%r3819, %r6896, %r6889;
	// begin inline asm
	shf.r.wrap.b32 %r3797, %r3807, %r3807, %r4616;
	// end inline asm
	// begin inline asm
	shf.r.wrap.b32 %r3801, %r3807, %r3807, %r4620;
	// end inline asm
	xor.b32  	%r6897, %r3801, %r3797;
	// begin inline asm
	shf.r.wrap.b32 %r3805, %r3807, %r3807, %r4624;
	// end inline asm
	xor.b32  	%r6898, %r6897, %r3805;
	and.b32  	%r6899, %r3807, %r3783;
	not.b32 	%r6900, %r3807;
	and.b32  	%r6901, %r3759, %r6900;
	or.b32  	%r6902, %r6899, %r6901;
	add.s32 	%r6903, %r3735, %r6898;
	add.s32 	%r6904, %r6903, %r6902;
	add.s32 	%r6905, %r6904, %r2795;
	add.s32 	%r6906, %r6905, -710438585;
	// begin inline asm
	shf.r.wrap.b32 %r3809, %r3819, %r3819, %r4628;
	// end inline asm
	// begin inline asm
	shf.r.wrap.b32 %r3813, %r3819, %r3819, %r4632;
	// end inline asm
	xor.b32  	%r6907, %r3813, %r3809;
	// begin inline asm
	shf.r.wrap.b32 %r3817, %r3819, %r3819, %r4636;
	// end inline asm
	xor.b32  	%r6908, %r6907, %r3817;
	xor.b32  	%r6909, %r3795, %r3771;
	and.b32  	%r6910, %r3819, %r6909;
	and.b32  	%r6911, %r3795, %r3771;
	xor.b32  	%r6912, %r6910, %r6911;
	add.s32 	%r6913, %r6908, %r6912;
	add.s32 	%r3831, %r6906, %r3747;
	add.s32 	%r3843, %r6913, %r6906;
	// begin inline asm
	shf.r.wrap.b32 %r3821, %r3831, %r3831, %r4616;
	// end inline asm
	// begin inline asm
	shf.r.wrap.b32 %r3825, %r3831, %r3831, %r4620;
	// end inline asm
	xor.b32  	%r6914, %r3825, %r3821;
	// begin inline asm
	shf.r.wrap.b32 %r3829, %r3831, %r3831, %r4624;
	// end inline asm
	xor.b32  	%r6915, %r6914, %r3829;
	and.b32  	%r6916, %r3831, %r3807;
	not.b32 	%r6917, %r3831;
	and.b32  	%r6918, %r3783, %r6917;
	or.b32  	%r6919, %r6916, %r6918;
	add.s32 	%r6920, %r3759, %r6915;
	add.s32 	%r6921, %r6920, %r6919;
	add.s32 	%r6922, %r6921, %r2811;
	add.s32 	%r6923, %r6922, 113926993;
	// begin inline asm
	shf.r.wrap.b32 %r3833, %r3843, %r3843, %r4628;
	// end inline asm
	// begin inline asm
	shf.r.wrap.b32 %r3837, %r3843, %r3843, %r4632;
	// end inline asm
	xor.b32  	%r6924, %r3837, %r3833;
	// begin inline asm
	shf.r.wrap.b32 %r3841, %r3843, %r3843, %r4636;
	// end inline asm
	xor.b32  	%r6925, %r6924, %r3841;
	xor.b32  	%r6926, %r3819, %r3795;
	and.b32  	%r6927, %r3843, %r6926;
	and.b32  	%r6928, %r3819, %r3795;
	xor.b32  	%r6929, %r6927, %r6928;
	add.s32 	%r6930, %r6925, %r6929;
	add.s32 	%r3855, %r6923, %r3771;
	add.s32 	%r3867, %r6930, %r6923;
	// begin inline asm
	shf.r.wrap.b32 %r3845, %r3855, %r3855, %r4616;
	// end inline asm
	// begin inline asm
	shf.r.wrap.b32 %r3849, %r3855, %r3855, %r4620;
	// end inline asm
	xor.b32  	%r6931, %r3849, %r3845;
	// begin inline asm
	shf.r.wrap.b32 %r3853, %r3855, %r3855, %r4624;
	// end inline asm
	xor.b32  	%r6932, %r6931, %r3853;
	and.b32  	%r6933, %r3855, %r3831;
	not.b32 	%r6934, %r3855;
	and.b32  	%r6935, %r3807, %r6934;
	or.b32  	%r6936, %r6933, %r6935;
	add.s32 	%r6937, %r3783, %r6932;
	add.s32 	%r6938, %r6937, %r6936;
	add.s32 	%r6939, %r6938, %r2606;
	add.s32 	%r6940, %r6939, 338241895;
	// begin inline asm
	shf.r.wrap.b32 %r3857, %r3867, %r3867, %r4628;
	// end inline asm
	// begin inline asm
	shf.r.wrap.b32 %r3861, %r3867, %r3867, %r4632;
	// end inline asm
	xor.b32  	%r6941, %r3861, %r3857;
	// begin inline asm
	shf.r.wrap.b32 %r3865, %r3867, %r3867, %r4636;
	// end inline asm
	xor.b32  	%r6942, %r6941, %r3865;
	xor.b32  	%r6943, %r3843, %r3819;
	and.b32  	%r6944, %r3867, %r6943;
	and.b32  	%r6945, %r3843, %r3819;
	xor.b32  	%r6946, %r6944, %r6945;
	add.s32 	%r6947, %r6942, %r6946;
	add.s32 	%r3879, %r6940, %r3795;
	add.s32 	%r3891, %r6947, %r6940;
	// begin inline asm
	shf.r.wrap.b32 %r3869, %r3879, %r3879, %r4616;
	// end inline asm
	// begin inline asm
	shf.r.wrap.b32 %r3873, %r3879, %r3879, %r4620;
	// end inline asm
	xor.b32  	%r6948, %r3873, %r3869;
	// begin inline asm
	shf.r.wrap.b32 %r3877, %r3879, %r3879, %r4624;
	// end inline asm
	xor.b32  	%r6949, %r6948, %r3877;
	and.b32  	%r6950, %r3879, %r3855;
	not.b32 	%r6951, %r3879;
	and.b32  	%r6952, %r3831, %r6951;
	or.b32  	%r6953, %r6950, %r6952;
	add.s32 	%r6954, %r3807, %r6949;
	add.s32 	%r6955, %r6954, %r6953;
	add.s32 	%r6956, %r6955, %r2843;
	add.s32 	%r6957, %r6956, 666307205;
	// begin inline asm
	shf.r.wrap.b32 %r3881, %r3891, %r3891, %r4628;
	// end inline asm
	// begin inline asm
	shf.r.wrap.b32 %r3885, %r3891, %r3891, %r4632;
	// end inline asm
	xor.b32  	%r6958, %r3885, %r3881;
	// begin inline asm
	shf.r.wrap.b32 %r3889, %r3891, %r3891, %r4636;
	// end inline asm
	xor.b32  	%r6959, %r6958, %r3889;
	xor.b32  	%r6960, %r3867, %r3843;
	and.b32  	%r6961, %r3891, %r6960;
	and.b32  	%r6962, %r3867, %r3843;
	xor.b32  	%r6963, %r6961, %r6962;
	add.s32 	%r6964, %r6959, %r6963;
	add.s32 	%r3903, %r6957, %r3819;
	add.s32 	%r3915, %r6964, %r6957;
	// begin inline asm
	shf.r.wrap.b32 %r3893, %r3903, %r3903, %r4616;
	// end inline asm
	// begin inline asm
	shf.r.wrap.b32 %r3897, %r3903, %r3903, %r4620;
	// end inline asm
	xor.b32  	%r6965, %r3897, %r3893;
	// begin inline asm
	shf.r.wrap.b32 %r3901, %r3903, %r3903, %r4624;
	// end inline asm
	xor.b32  	%r6966, %r6965, %r3901;
	and.b32  	%r6967, %r3903, %r3879;
	not.b32 	%r6968, %r3903;
	and.b32  	%r6969, %r3855, %r6968;
	or.b32  	%r6970, %r6967, %r6969;
	add.s32 	%r6971, %r3831, %r6966;
	add.s32 	%r6972, %r6971, %r6970;
	add.s32 	%r6973, %r6972, %r2859;
	add.s32 	%r6974, %r6973, 773529912;
	// begin inline asm
	shf.r.wrap.b32 %r3905, %r3915, %r3915, %r4628;
	// end inline asm
	// begin inline asm
	shf.r.wrap.b32 %r3909, %r3915, %r3915, %r4632;
	// end inline asm
	xor.b32  	%r6975, %r3909, %r3905;
	// begin inline asm
	shf.r.wrap.b32 %r3913, %r3915, %r3915, %r4636;
	// end inline asm
	xor.b32  	%r6976, %r6975, %r3913;
	xor.b32  	%r6977, %r3891, %r3867;
	and.b32  	%r6978, %r3915, %r6977;
	and.b32  	%r6979, %r3891, %r3867;
	xor.b32  	%r6980, %r6978, %r6979;
	add.s32 	%r6981, %r6976, %r6980;
	add.s32 	%r3927, %r6974, %r3843;
	add.s32 	%r3939, %r6981, %r6974;
	// begin inline asm
	shf.r.wrap.b32 %r3917, %r3927, %r3927, %r4616;
	// end inline asm
	// begin inline asm
	shf.r.wrap.b32 %r3921, %r3927, %r3927, %r4620;
	// end inline asm
	xor.b32  	%r6982, %r3921, %r3917;
	// begin inline asm
	shf.r.wrap.b32 %r3925, %r3927, %r3927, %r4624;
	// end inline asm
	xor.b32  	%r6983, %r6982, %r3925;
	and.b32  	%r6984, %r3927, %r3903;
	not.b32 	%r6985, %r3927;
	and.b32  	%r6986, %r3879, %r6985;
	or.b32  	%r6987, %r6984, %r6986;
	add.s32 	%r6988, %r3855, %r6983;
	add.s32 	%r6989, %r6988, %r6987;
	add.s32 	%r6990, %r6989, %r2875;
	add.s32 	%r6991, %r6990, 1294757372;
	// begin inline asm
	shf.r.wrap.b32 %r3929, %r3939, %r3939, %r4628;
	// end inline asm
	// begin inline asm
	shf.r.wrap.b32 %r3933, %r3939, %r3939, %r4632;
	// end inline asm
	xor.b32  	%r6992, %r3933, %r3929;
	// begin inline asm
	shf.r.wrap.b32 %r3937, %r3939, %r3939, %r4636;
	// end inline asm
	xor.b32  	%r6993, %r6992, %r3937;
	xor.b32  	%r6994, %r3915, %r3891;
	and.b32  	%r6995, %r3939, %r6994;
	and.b32  	%r6996, %r3915, %r3891;
	xor.b32  	%r6997, %r6995, %r6996;
	add.s32 	%r6998, %r6993, %r6997;
	add.s32 	%r3951, %r6991, %r3867;
	add.s32 	%r3963, %r6998, %r6991;
	// begin inline asm
	shf.r.wrap.b32 %r3941, %r3951, %r3951, %r4616;
	// end inline asm
	// begin inline asm
	shf.r.wrap.b32 %r3945, %r3951, %r3951, %r4620;
	// end inline asm
	xor.b32  	%r6999, %r3945, %r3941;
	// begin inline asm
	shf.r.wrap.b32 %r3949, %r3951, %r3951, %r4624;
	// end inline asm
	xor.b32  	%r7000, %r6999, %r3949;
	and.b32  	%r7001, %r3951, %r3927;
	not.b32 	%r7002, %r3951;
	and.b32  	%r7003, %r3903, %r7002;
	or.b32  	%r7004, %r7001, %r7003;
	add.s32 	%r7005, %r3879, %r7000;
	add.s32 	%r7006, %r7005, %r7004;
	add.s32 	%r7007, %r7006, %r2891;
	add.s32 	%r7008, %r7007, 1396182291;
	// begin inline asm
	shf.r.wrap.b32 %r3953, %r3963, %r3963, %r4628;
	// end inline asm
	// begin inline asm
	shf.r.wrap.b32 %r3957, %r3963, %r3963, %r4632;
	// end inline asm
	xor.b32  	%r7009, %r3957, %r3953;
	// begin inline asm
	shf.r.wrap.b32 %r3961, %r3963, %r3963, %r4636;
	// end inline asm
	xor.b32  	%r7010, %r7009, %r3961;
	xor.b32  	%r7011, %r3939, %r3915;
	and.b32  	%r7012, %r3963, %r7011;
	and.b32  	%r7013, %r3939, %r3915;
	xor.b32  	%r7014, %r7012, %r7013;
	add.s32 	%r7015, %r7010, %r7014;
	add.s32 	%r3975, %r7008, %r3891;
	add.s32 	%r3987, %r7015, %r7008;
	// begin inline asm
	shf.r.wrap.b32 %r3965, %r3975, %r3975, %r4616;
	// end inline asm
	// begin inline asm
	shf.r.wrap.b32 %r3969, %r3975, %r3975, %r4620;
	// end inline asm
	xor.b32  	%r7016, %r3969, %r3965;
	// begin inline asm
	shf.r.wrap.b32 %r3973, %r3975, %r3975, %r4624;
	// end inline asm
	xor.b32  	%r7017, %r7016, %r3973;
	and.b32  	%r7018, %r3975, %r3951;
	not.b32 	%r7019, %r3975;
	and.b32  	%r7020, %r3927, %r7019;
	or.b32  	%r7021, %r7018, %r7020;
	add.s32 	%r7022, %r3903, %r7017;
	add.s32 	%r7023, %r7022, %r7021;
	add.s32 	%r7024, %r7023, %r2907;
	add.s32 	%r7025, %r7024, 1695183700;
	// begin inline asm
	shf.r.wrap.b32 %r3977, %r3987, %r3987, %r4628;
	// end inline asm
	// begin inline asm
	shf.r.wrap.b32 %r3981, %r3987, %r3987, %r4632;
	// end inline asm
	xor.b32  	%r7026, %r3981, %r3977;
	// begin inline asm
	shf.r.wrap.b32 %r3985, %r3987, %r3987, %r4636;
	// end inline asm
	xor.b32  	%r7027, %r7026, %r3985;
	xor.b32  	%r7028, %r3963, %r3939;
	and.b32  	%r7029, %r3987, %r7028;
	and.b32  	%r7030, %r3963, %r3939;
	xor.b32  	%r7031, %r7029, %r7030;
	add.s32 	%r7032, %r7027, %r7031;
	add.s32 	%r3999, %r7025, %r3915;
	add.s32 	%r4011, %r7032, %r7025;
	// begin inline asm
	shf.r.wrap.b32 %r3989, %r3999, %r3999, %r4616;
	// end inline asm
	// begin inline asm
	shf.r.wrap.b32 %r3993, %r3999, %r3999, %r4620;
	// end inline asm
	xor.b32  	%r7033, %r3993, %r3989;
	// begin inline asm
	shf.r.wrap.b32 %r3997, %r3999, %r3999, %r4624;
	// end inline asm
	xor.b32  	%r7034, %r7033, %r3997;
	and.b32  	%r7035, %r3999, %r3975;
	not.b32 	%r7036, %r3999;
	and.b32  	%r7037, %r3951, %r7036;
	or.b32  	%r7038, %r7035, %r7037;
	add.s32 	%r7039, %r3927, %r7034;
	add.s32 	%r7040, %r7039, %r7038;
	add.s32 	%r7041, %r7040, %r2923;
	add.s32 	%r7042, %r7041, 1986661051;
	// begin inline asm
	shf.r.wrap.b32 %r4001, %r4011, %r4011, %r4628;
	// end inline asm
	// begin inline asm
	shf.r.wrap.b32 %r4005, %r4011, %r4011, %r4632;
	// end inline asm
	xor.b32  	%r7043, %r4005, %r4001;
	// begin inline asm
	shf.r.wrap.b32 %r4009, %r4011, %r4011, %r4636;
	// end inline asm
	xor.b32  	%r7044, %r7043, %r4009;
	xor.b32  	%r7045, %r3987, %r3963;
	and.b32  	%r7046, %r4011, %r7045;
	and.b32  	%r7047, %r3987, %r3963;
	xor.b32  	%r7048, %r7046, %r7047;
	add.s32 	%r7049, %r7044, %r7048;
	add.s32 	%r4023, %r7042, %r3939;
	add.s32 	%r4035, %r7049, %r7042;
	// begin inline asm
	shf.r.wrap.b32 %r4013, %r4023, %r4023, %r4616;
	// end inline asm
	// begin inline asm
	shf.r.wrap.b32 %r4017, %r4023, %r4023, %r4620;
	// end inline asm
	xor.b32  	%r7050, %r4017, %r4013;
	// begin inline asm
	shf.r.wrap.b32 %r4021, %r4023, %r4023, %r4624;
	// end inline asm
	xor.b32  	%r7051, %r7050, %r4021;
	and.b32  	%r7052, %r4023, %r3999;
	not.b32 	%r7053, %r4023;
	and.b32  	%r7054, %r3975, %r7053;
	or.b32  	%r7055, %r7052, %r7054;
	add.s32 	%r7056, %r3951, %r7051;
	add.s32 	%r7057, %r7056, %r7055;
	add.s32 	%r7058, %r7057, %r2939;
	add.s32 	%r7059, %r7058, -2117940946;
	// begin inline asm
	shf.r.wrap.b32 %r4025, %r4035, %r4035, %r4628;
	// end inline asm
	// begin inline asm
	shf.r.wrap.b32 %r4029, %r4035, %r4035, %r4632;
	// end inline asm
	xor.b32  	%r7060, %r4029, %r4025;
	// begin inline asm
	shf.r.wrap.b32 %r4033, %r4035, %r4035, %r4636;
	// end inline asm
	xor.b32  	%r7061, %r7060, %r4033;
	xor.b32  	%r7062, %r4011, %r3987;
	and.b32  	%r7063, %r4035, %r7062;
	and.b32  	%r7064, %r4011, %r3987;
	xor.b32  	%r7065, %r7063, %r7064;
	add.s32 	%r7066, %r7061, %r7065;
	add.s32 	%r4047, %r7059, %r3963;
	add.s32 	%r4059, %r7066, %r7059;
	// begin inline asm
	shf.r.wrap.b32 %r4037, %r4047, %r4047, %r4616;
	// end inline asm
	// begin inline asm
	shf.r.wrap.b32 %r4041, %r4047, %r4047, %r4620;
	// end inline asm
	xor.b32  	%r7067, %r4041, %r4037;
	// begin inline asm
	shf.r.wrap.b32 %r4045, %r4047, %r4047, %r4624;
	// end inline asm
	xor.b32  	%r7068, %r7067, %r4045;
	and.b32  	%r7069, %r4047, %r4023;
	not.b32 	%r7070, %r4047;
	and.b32  	%r7071, %r3999, %r7070;
	or.b32  	%r7072, %r7069, %r7071;
	add.s32 	%r7073, %r3975, %r7068;
	add.s32 	%r7074, %r7073, %r7072;
	add.s32 	%r7075, %r7074, %r2955;
	add.s32 	%r7076, %r7075, -1838011259;
	// begin inline asm
	shf.r.wrap.b32 %r4049, %r4059, %r4059, %r4628;
	// end inline asm
	// begin inline asm
	shf.r.wrap.b32 %r4053, %r4059, %r4059, %r4632;
	// end inline asm
	xor.b32  	%r7077, %r4053, %r4049;
	// begin inline asm
	shf.r.wrap.b32 %r4057, %r4059, %r4059, %r4636;
	// end inline asm
	xor.b32  	%r7078, %r7077, %r4057;
	xor.b32  	%r7079, %r4035, %r4011;
	and.b32  	%r7080, %r4059, %r7079;
	and.b32  	%r7081, %r4035, %r4011;
	xor.b32  	%r7082, %r7080, %r7081;
	add.s32 	%r7083, %r7078, %r7082;
	add.s32 	%r4071, %r7076, %r3987;
	add.s32 	%r4083, %r7083, %r7076;
	// begin inline asm
	shf.r.wrap.b32 %r4061, %r4071, %r4071, %r4616;
	// end inline asm
	// begin inline asm
	shf.r.wrap.b32 %r4065, %r4071, %r4071, %r4620;
	// end inline asm
	xor.b32  	%r7084, %r4065, %r4061;
	// begin inline asm
	shf.r.wrap.b32 %r4069, %r4071, %r4071, %r4624;
	// end inline asm
	xor.b32  	%r7085, %r7084, %r4069;
	and.b32  	%r7086, %r4071, %r4047;
	not.b32 	%r7087, %r4071;
	and.b32  	%r7088, %r4023, %r7087;
	or.b32  	%r7089, %r7086, %r7088;
	add.s32 	%r7090, %r3999, %r7085;
	add.s32 	%r7091, %r7090, %r7089;
	add.s32 	%r7092, %r7091, %r2971;
	add.s32 	%r7093, %r7092, -1564481375;
	// begin inline asm
	shf.r.wrap.b32 %r4073, %r4083, %r4083, %r4628;
	// end inline asm
	// begin inline asm
	shf.r.wrap.b32 %r4077, %r4083, %r4083, %r4632;
	// end inline asm
	xor.b32  	%r7094, %r4077, %r4073;
	// begin inline asm
	shf.r.wrap.b32 %r4081, %r4083, %r4083, %r4636;
	// end inline asm
	xor.b32  	%r7095, %r7094, %r4081;
	xor.b32  	%r7096, %r4059, %r4035;
	and.b32  	%r7097, %r4083, %r7096;
	and.b32  	%r7098, %r4059, %r4035;
	xor.b32  	%r7099, %r7097, %r7098;
	add.s32 	%r7100, %r7095, %r7099;
	add.s32 	%r4095, %r7093, %r4011;
	add.s32 	%r4107, %r7100, %r7093;
	// begin inline asm
	shf.r.wrap.b32 %r4085, %r4095, %r4095, %r4616;
	// end inline asm
	// begin inline asm
	shf.r.wrap.b32 %r4089, %r4095, %r4095, %r4620;
	// end inline asm
	xor.b32  	%r7101, %r4089, %r4085;
	// begin inline asm
	shf.r.wrap.b32 %r4093, %r4095, %r4095, %r4624;
	// end inline asm
	xor.b32  	%r7102, %r7101, %r4093;
	and.b32  	%r7103, %r4095, %r4071;
	not.b32 	%r7104, %r4095;
	and.b32  	%r7105, %r4047, %r7104;
	or.b32  	%r7106, %r7103, %r7105;
	add.s32 	%r7107, %r4023, %r7102;
	add.s32 	%r7108, %r7107, %r7106;
	add.s32 	%r7109, %r7108, %r2987;
	add.s32 	%r7110, %r7109, -1474664885;
	// begin inline asm
	shf.r.wrap.b32 %r4097, %r4107, %r4107, %r4628;
	// end inline asm
	// begin inline asm
	shf.r.wrap.b32 %r4101, %r4107, %r4107, %r4632;
	// end inline asm
	xor.b32  	%r7111, %r4101, %r4097;
	// begin inline asm
	shf.r.wrap.b32 %r4105, %r4107, %r4107, %r4636;
	// end inline asm
	xor.b32  	%r7112, %r7111, %r4105;
	xor.b32  	%r7113, %r4083, %r4059;
	and.b32  	%r7114, %r4107, %r7113;
	and.b32  	%r7115, %r4083, %r4059;
	xor.b32  	%r7116, %r7114, %r7115;
	add.s32 	%r7117, %r7112, %r7116;
	add.s32 	%r4119, %r7110, %r4035;
	add.s32 	%r4131, %r7117, %r7110;
	// begin inline asm
	shf.r.wrap.b32 %r4109, %r4119, %r4119, %r4616;
	// end inline asm
	// begin inline asm
	shf.r.wrap.b32 %r4113, %r4119, %r4119, %r4620;
	// end inline asm
	xor.b32  	%r7118, %r4113, %r4109;
	// begin inline asm
	shf.r.wrap.b32 %r4117, %r4119, %r4119, %r4624;
	// end inline asm
	xor.b32  	%r7119, %r7118, %r4117;
	and.b32  	%r7120, %r4119, %r4095;
	not.b32 	%r7121, %r4119;
	and.b32  	%r7122, %r4071, %r7121;
	or.b32  	%r7123, %r7120, %r7122;
	add.s32 	%r7124, %r4047, %r7119;
	add.s32 	%r7125, %r7124, %r7123;
	add.s32 	%r7126, %r7125, %r3003;
	add.s32 	%r7127, %r7126, -1035236496;
	// begin inline asm
	shf.r.wrap.b32 %r4121, %r4131, %r4131, %r4628;
	// end inline asm
	// begin inline asm
	shf.r.wrap.b32 %r4125, %r4131, %r4131, %r4632;
	// end inline asm
	xor.b32  	%r7128, %r4125, %r4121;
	// begin inline asm
	shf.r.wrap.b32 %r4129, %r4131, %r4131, %r4636;
	// end inline asm
	xor.b32  	%r7129, %r7128, %r4129;
	xor.b32  	%r7130, %r4107, %r4083;
	and.b32  	%r7131, %r4131, %r7130;
	and.b32  	%r7132, %r4107, %r4083;
	xor.b32  	%r7133, %r7131, %r7132;
	add.s32 	%r7134, %r7129, %r7133;
	add.s32 	%r4143, %r7127, %r4059;
	add.s32 	%r4155, %r7134, %r7127;
	// begin inline asm
	shf.r.wrap.b32 %r4133, %r4143, %r4143, %r4616;
	// end inline asm
	// begin inline asm
	shf.r.wrap.b32 %r4137, %r4143, %r4143, %r4620;
	// end inline asm
	xor.b32  	%r7135, %r4137, %r4133;
	// begin inline asm
	shf.r.wrap.b32 %r4141, %r4143, %r4143, %r4624;
	// end inline asm
	xor.b32  	%r7136, %r7135, %r4141;
	and.b32  	%r7137, %r4143, %r4119;
	not.b32 	%r7138, %r4143;
	and.b32  	%r7139, %r4095, %r7138;
	or.b32  	%r7140, %r7137, %r7139;
	add.s32 	%r7141, %r4071, %r7136;
	add.s32 	%r7142, %r7141, %r7140;
	add.s32 	%r7143, %r7142, %r3019;
	add.s32 	%r7144, %r7143, -949202525;
	// begin inline asm
	shf.r.wrap.b32 %r4145, %r4155, %r4155, %r4628;
	// end inline asm
	// begin inline asm
	shf.r.wrap.b32 %r4149, %r4155, %r4155, %r4632;
	// end inline asm
	xor.b32  	%r7145, %r4149, %r4145;
	// begin inline asm
	shf.r.wrap.b32 %r4153, %r4155, %r4155, %r4636;
	// end inline asm
	xor.b32  	%r7146, %r7145, %r4153;
	xor.b32  	%r7147, %r4131, %r4107;
	and.b32  	%r7148, %r4155, %r7147;
	and.b32  	%r7149, %r4131, %r4107;
	xor.b32  	%r7150, %r7148, %r7149;
	add.s32 	%r7151, %r7146, %r7150;
	add.s32 	%r4167, %r7144, %r4083;
	add.s32 	%r4179, %r7151, %r7144;
	// begin inline asm
	shf.r.wrap.b32 %r4157, %r4167, %r4167, %r4616;
	// end inline asm
	// begin inline asm
	shf.r.wrap.b32 %r4161, %r4167, %r4167, %r4620;
	// end inline asm
	xor.b32  	%r7152, %r4161, %r4157;
	// begin inline asm
	shf.r.wrap.b32 %r4165, %r4167, %r4167, %r4624;
	// end inline asm
	xor.b32  	%r7153, %r7152, %r4165;
	and.b32  	%r7154, %r4167, %r4143;
	not.b32 	%r7155, %r4167;
	and.b32  	%r7156, %r4119, %r7155;
	or.b32  	%r7157, %r7154, %r7156;
	add.s32 	%r7158, %r4095, %r7153;
	add.s32 	%r7159, %r7158, %r7157;
	add.s32 	%r7160, %r7159, %r3035;
	add.s32 	%r7161, %r7160, -778901479;
	// begin inline asm
	shf.r.wrap.b32 %r4169, %r4179, %r4179, %r4628;
	// end inline asm
	// begin inline asm
	shf.r.wrap.b32 %r4173, %r4179, %r4179, %r4632;
	// end inline asm
	xor.b32  	%r7162, %r4173, %r4169;
	// begin inline asm
	shf.r.wrap.b32 %r4177, %r4179, %r4179, %r4636;
	// end inline asm
	xor.b32  	%r7163, %r7162, %r4177;
	xor.b32  	%r7164, %r4155, %r4131;
	and.b32  	%r7165, %r4179, %r7164;
	and.b32  	%r7166, %r4155, %r4131;
	xor.b32  	%r7167, %r7165, %r7166;
	add.s32 	%r7168, %r7163, %r7167;
	add.s32 	%r4191, %r7161, %r4107;
	add.s32 	%r4203, %r7168, %r7161;
	// begin inline asm
	shf.r.wrap.b32 %r4181, %r4191, %r4191, %r4616;
	// end inline asm
	// begin inline asm
	shf.r.wrap.b32 %r4185, %r4191, %r4191, %r4620;
	// end inline asm
	xor.b32  	%r7169, %r4185, %r4181;
	// begin inline asm
	shf.r.wrap.b32 %r4189, %r4191, %r4191, %r4624;
	// end inline asm
	xor.b32  	%r7170, %r7169, %r4189;
	and.b32  	%r7171, %r4191, %r4167;
	not.b32 	%r7172, %r4191;
	and.b32  	%r7173, %r4143, %r7172;
	or.b32  	%r7174, %r7171, %r7173;
	add.s32 	%r7175, %r4119, %r7170;
	add.s32 	%r7176, %r7175, %r7174;
	add.s32 	%r7177, %r7176, %r3051;
	add.s32 	%r7178, %r7177, -694614492;
	// begin inline asm
	shf.r.wrap.b32 %r4193, %r4203, %r4203, %r4628;
	// end inline asm
	// begin inline asm
	shf.r.wrap.b32 %r4197, %r4203, %r4203, %r4632;
	// end inline asm
	xor.b32  	%r7179, %r4197, %r4193;
	// begin inline asm
	shf.r.wrap.b32 %r4201, %r4203, %r4203, %r4636;
	// end inline asm
	xor.b32  	%r7180, %r7179, %r4201;
	xor.b32  	%r7181, %r4179, %r4155;
	and.b32  	%r7182, %r4203, %r7181;
	and.b32  	%r7183, %r4179, %r4155;
	xor.b32  	%r7184, %r7182, %r7183;
	add.s32 	%r7185, %r7180, %r7184;
	add.s32 	%r4215, %r7178, %r4131;
	add.s32 	%r4227, %r7185, %r7178;
	// begin inline asm
	shf.r.wrap.b32 %r4205, %r4215, %r4215, %r4616;
	// end inline asm
	// begin inline asm
	shf.r.wrap.b32 %r4209, %r4215, %r4215, %r4620;
	// end inline asm
	xor.b32  	%r7186, %r4209, %r4205;
	// begin inline asm
	shf.r.wrap.b32 %r4213, %r4215, %r4215, %r4624;
	// end inline asm
	xor.b32  	%r7187, %r7186, %r4213;
	and.b32  	%r7188, %r4215, %r4191;
	not.b32 	%r7189, %r4215;
	and.b32  	%r7190, %r4167, %r7189;
	or.b32  	%r7191, %r7188, %r7190;
	add.s32 	%r7192, %r4143, %r7187;
	add.s32 	%r7193, %r7192, %r7191;
	add.s32 	%r7194, %r7193, %r3067;
	add.s32 	%r7195, %r7194, -200395387;
	// begin inline asm
	shf.r.wrap.b32 %r4217, %r4227, %r4227, %r4628;
	// end inline asm
	// begin inline asm
	shf.r.wrap.b32 %r4221, %r4227, %r4227, %r4632;
	// end inline asm
	xor.b32  	%r7196, %r4221, %r4217;
	// begin inline asm
	shf.r.wrap.b32 %r4225, %r4227, %r4227, %r4636;
	// end inline asm
	xor.b32  	%r7197, %r7196, %r4225;
	xor.b32  	%r7198, %r4203, %r4179;
	and.b32  	%r7199, %r4227, %r7198;
	and.b32  	%r7200, %r4203, %r4179;
	xor.b32  	%r7201, %r7199, %r7200;
	add.s32 	%r7202, %r7197, %r7201;
	add.s32 	%r4239, %r7195, %r4155;
	add.s32 	%r4251, %r7202, %r7195;
	// begin inline asm
	shf.r.wrap.b32 %r4229, %r4239, %r4239, %r4616;
	// end inline asm
	// begin inline asm
	shf.r.wrap.b32 %r4233, %r4239, %r4239, %r4620;
	// end inline asm
	xor.b32  	%r7203, %r4233, %r4229;
	// begin inline asm
	shf.r.wrap.b32 %r4237, %r4239, %r4239, %r4624;
	// end inline asm
	xor.b32  	%r7204, %r7203, %r4237;
	and.b32  	%r7205, %r4239, %r4215;
	not.b32 	%r7206, %r4239;
	and.b32  	%r7207, %r4191, %r7206;
	or.b32  	%r7208, %r7205, %r7207;
	add.s32 	%r7209, %r4167, %r7204;
	add.s32 	%r7210, %r7209, %r7208;
	add.s32 	%r7211, %r7210, %r3083;
	add.s32 	%r7212, %r7211, 275423344;
	// begin inline asm
	shf.r.wrap.b32 %r4241, %r4251, %r4251, %r4628;
	// end inline asm
	// begin inline asm
	shf.r.wrap.b32 %r4245, %r4251, %r4251, %r4632;
	// end inline asm
	xor.b32  	%r7213, %r4245, %r4241;
	// begin inline asm
	shf.r.wrap.b32 %r4249, %r4251, %r4251, %r4636;
	// end inline asm
	xor.b32  	%r7214, %r7213, %r4249;
	xor.b32  	%r7215, %r4227, %r4203;
	and.b32  	%r7216, %r4251, %r7215;
	and.b32  	%r7217, %r4227, %r4203;
	xor.b32  	%r7218, %r7216, %r7217;
	add.s32 	%r7219, %r7214, %r7218;
	add.s32 	%r4263, %r7212, %r4179;
	add.s32 	%r4275, %r7219, %r7212;
	// begin inline asm
	shf.r.wrap.b32 %r4253, %r4263, %r4263, %r4616;
	// end inline asm
	// begin inline asm
	shf.r.wrap.b32 %r4257, %r4263, %r4263, %r4620;
	// end inline asm
	xor.b32  	%r7220, %r4257, %r4253;
	// begin inline asm
	shf.r.wrap.b32 %r4261, %r4263, %r4263, %r4624;
	// end inline asm
	xor.b32  	%r7221, %r7220, %r4261;
	and.b32  	%r7222, %r4263, %r4239;
	not.b32 	%r7223, %r4263;
	and.b32  	%r7224, %r4215, %r7223;
	or.b32  	%r7225, %r7222, %r7224;
	add.s32 	%r7226, %r4191, %r7221;
	add.s32 	%r7227, %r7226, %r7225;
	add.s32 	%r7228, %r7227, %r3099;
	add.s32 	%r7229, %r7228, 430227734;
	// begin inline asm
	shf.r.wrap.b32 %r4265, %r4275, %r4275, %r4628;
	// end inline asm
	// begin inline asm
	shf.r.wrap.b32 %r4269, %r4275, %r4275, %r4632;
	// end inline asm
	xor.b32  	%r7230, %r4269, %r4265;
	// begin inline asm
	shf.r.wrap.b32 %r4273, %r4275, %r4275, %r4636;
	// end inline asm
	xor.b32  	%r7231, %r7230, %r4273;
	xor.b32  	%r7232, %r4251, %r4227;
	and.b32  	%r7233, %r4275, %r7232;
	and.b32  	%r7234, %r4251, %r4227;
	xor.b32  	%r7235, %r7233, %r7234;
	add.s32 	%r7236, %r7231, %r7235;
	add.s32 	%r4287, %r7229, %r4203;
	add.s32 	%r4299, %r7236, %r7229;
	// begin inline asm
	shf.r.wrap.b32 %r4277, %r4287, %r4287, %r4616;
	// end inline asm
	// begin inline asm
	shf.r.wrap.b32 %r4281, %r4287, %r4287, %r4620;
	// end inline asm
	xor.b32  	%r7237, %r4281, %r4277;
	// begin inline asm
	shf.r.wrap.b32 %r4285, %r4287, %r4287, %r4624;
	// end inline asm
	xor.b32  	%r7238, %r7237, %r4285;
	and.b32  	%r7239, %r4287, %r4263;
	not.b32 	%r7240, %r4287;
	and.b32  	%r7241, %r4239, %r7240;
	or.b32  	%r7242, %r7239, %r7241;
	add.s32 	%r7243, %r4215, %r7238;
	add.s32 	%r7244, %r7243, %r7242;
	add.s32 	%r7245, %r7244, %r2899;
	add.s32 	%r7246, %r7245, 506948616;
	// begin inline asm
	shf.r.wrap.b32 %r4289, %r4299, %r4299, %r4628;
	// end inline asm
	// begin inline asm
	shf.r.wrap.b32 %r4293, %r4299, %r4299, %r4632;
	// end inline asm
	xor.b32  	%r7247, %r4293, %r4289;
	// begin inline asm
	shf.r.wrap.b32 %r4297, %r4299, %r4299, %r4636;
	// end inline asm
	xor.b32  	%r7248, %r7247, %r4297;
	xor.b32  	%r7249, %r4275, %r4251;
	and.b32  	%r7250, %r4299, %r7249;
	and.b32  	%r7251, %r4275, %r4251;
	xor.b32  	%r7252, %r7250, %r7251;
	add.s32 	%r7253, %r7248, %r7252;
	add.s32 	%r4311, %r7246, %r4227;
	add.s32 	%r4323, %r7253, %r7246;
	// begin inline asm
	shf.r.wrap.b32 %r4301, %r4311, %r4311, %r4616;
	// end inline asm
	// begin inline asm
	shf.r.wrap.b32 %r4305, %r4311, %r4311, %r4620;
	// end inline asm
	xor.b32  	%r7254, %r4305, %r4301;
	// begin inline asm
	shf.r.wrap.b32 %r4309, %r4311, %r4311, %r4624;
	// end inline asm
	xor.b32  	%r7255, %r7254, %r4309;
	and.b32  	%r7256, %r4311, %r4287;
	not.b32 	%r7257, %r4311;
	and.b32  	%r7258, %r4263, %r7257;
	or.b32  	%r7259, %r7256, %r7258;
	add.s32 	%r7260, %r4239, %r7255;
	add.s32 	%r7261, %r7260, %r7259;
	add.s32 	%r7262, %r7261, %r2915;
	add.s32 	%r7263, %r7262, 659060556;
	// begin inline asm
	shf.r.wrap.b32 %r4313, %r4323, %r4323, %r4628;
	// end inline asm
	// begin inline asm
	shf.r.wrap.b32 %r4317, %r4323, %r4323, %r4632;
	// end inline asm
	xor.b32  	%r7264, %r4317, %r4313;
	// begin inline asm
	shf.r.wrap.b32 %r4321, %r4323, %r4323, %r4636;
	// end inline asm
	xor.b32  	%r7265, %r7264, %r4321;
	xor.b32  	%r7266, %r4299, %r4275;
	and.b32  	%r7267, %r4323, %r7266;
	and.b32  	%r7268, %r4299, %r4275;
	xor.b32  	%r7269, %r7267, %r7268;
	add.s32 	%r7270, %r7265, %r7269;
	add.s32 	%r4335, %r7263, %r4251;
	add.s32 	%r4347, %r7270, %r7263;
	// begin inline asm
	shf.r.wrap.b32 %r4325, %r4335, %r4335, %r4616;
	// end inline asm
	// begin inline asm
	shf.r.wrap.b32 %r4329, %r4335, %r4335, %r4620;
	// end inline asm
	xor.b32  	%r7271, %r4329, %r4325;
	// begin inline asm
	shf.r.wrap.b32 %r4333, %r4335, %r4335, %r4624;
	// end inline asm
	xor.b32  	%r7272, %r7271, %r4333;
	and.b32  	%r7273, %r4335, %r4311;
	not.b32 	%r7274, %r4335;
	and.b32  	%r7275, %r4287, %r7274;
	or.b32  	%r7276, %r7273, %r7275;
	add.s32 	%r7277, %r4263, %r7272;
	add.s32 	%r7278, %r7277, %r7276;
	add.s32 	%r7279, %r7278, %r2931;
	add.s32 	%r7280, %r7279, 883997877;
	// begin inline asm
	shf.r.wrap.b32 %r4337, %r4347, %r4347, %r4628;
	// end inline asm
	// begin inline asm
	shf.r.wrap.b32 %r4341, %r4347, %r4347, %r4632;
	// end inline asm
	xor.b32  	%r7281, %r4341, %r4337;
	// begin inline asm
	shf.r.wrap.b32 %r4345, %r4347, %r4347, %r4636;
	// end inline asm
	xor.b32  	%r7282, %r7281, %r4345;
	xor.b32  	%r7283, %r4323, %r4299;
	and.b32  	%r7284, %r4347, %r7283;
	and.b32  	%r7285, %r4323, %r4299;
	xor.b32  	%r7286, %r7284, %r7285;
	add.s32 	%r7287, %r7282, %r7286;
	add.s32 	%r4359, %r7280, %r4275;
	add.s32 	%r4371, %r7287, %r7280;
	// begin inline asm
	shf.r.wrap.b32 %r4349, %r4359, %r4359, %r4616;
	// end inline asm
	// begin inline asm
	shf.r.wrap.b32 %r4353, %r4359, %r4359, %r4620;
	// end inline asm
	xor.b32  	%r7288, %r4353, %r4349;
	// begin inline asm
	shf.r.wrap.b32 %r4357, %r4359, %r4359, %r4624;
	// end inline asm
	xor.b32  	%r7289, %r7288, %r4357;
	and.b32  	%r7290, %r4359, %r4335;
	not.b32 	%r7291, %r4359;
	and.b32  	%r7292, %r4311, %r7291;
	or.b32  	%r7293, %r7290, %r7292;
	add.s32 	%r7294, %r4287, %r7289;
	add.s32 	%r7295, %r7294, %r7293;
	add.s32 	%r7296, %r7295, %r2947;
	add.s32 	%r7297, %r7296, 958139571;
	// begin inline asm
	shf.r.wrap.b32 %r4361, %r4371, %r4371, %r4628;
	// end inline asm
	// begin inline asm
	shf.r.wrap.b32 %r4365, %r4371, %r4371, %r4632;
	// end inline asm
	xor.b32  	%r7298, %r4365, %r4361;
	// begin inline asm
	shf.r.wrap.b32 %r4369, %r4371, %r4371, %r4636;
	// end inline asm
	xor.b32  	%r7299, %r7298, %r4369;
	xor.b32  	%r7300, %r4347, %r4323;
	and.b32  	%r7301, %r4371, %r7300;
	and.b32  	%r7302, %r4347, %r4323;
	xor.b32  	%r7303, %r7301, %r7302;
	add.s32 	%r7304, %r7299, %r7303;
	add.s32 	%r4383, %r7297, %r4299;
	add.s32 	%r4395, %r7304, %r7297;
	// begin inline asm
	shf.r.wrap.b32 %r4373, %r4383, %r4383, %r4616;
	// end inline asm
	// begin inline asm
	shf.r.wrap.b32 %r4377, %r4383, %r4383, %r4620;
	// end inline asm
	xor.b32  	%r7305, %r4377, %r4373;
	// begin inline asm
	shf.r.wrap.b32 %r4381, %r4383, %r4383, %r4624;
	// end inline asm
	xor.b32  	%r7306, %r7305, %r4381;
	and.b32  	%r7307, %r4383, %r4359;
	not.b32 	%r7308, %r4383;
	and.b32  	%r7309, %r4335, %r7308;
	or.b32  	%r7310, %r7307, %r7309;
	add.s32 	%r7311, %r4311, %r7306;
	add.s32 	%r7312, %r7311, %r7310;
	add.s32 	%r7313, %r7312, %r2963;
	add.s32 	%r7314, %r7313, 1322822218;
	// begin inline asm
	shf.r.wrap.b32 %r4385, %r4395, %r4395, %r4628;
	// end inline asm
	// begin inline asm
	shf.r.wrap.b32 %r4389, %r4395, %r4395, %r4632;
	// end inline asm
	xor.b32  	%r7315, %r4389, %r4385;
	// begin inline asm
	shf.r.wrap.b32 %r4393, %r4395, %r4395, %r4636;
	// end inline asm
	xor.b32  	%r7316, %r7315, %r4393;
	xor.b32  	%r7317, %r4371, %r4347;
	and.b32  	%r7318, %r4395, %r7317;
	and.b32  	%r7319, %r4371, %r4347;
	xor.b32  	%r7320, %r7318, %r7319;
	add.s32 	%r7321, %r7316, %r7320;
	add.s32 	%r4407, %r7314, %r4323;
	add.s32 	%r4419, %r7321, %r7314;
	// begin inline asm
	shf.r.wrap.b32 %r4397, %r4407, %r4407, %r4616;
	// end inline asm
	// begin inline asm
	shf.r.wrap.b32 %r4401, %r4407, %r4407, %r4620;
	// end inline asm
	xor.b32  	%r7322, %r4401, %r4397;
	// begin inline asm
	shf.r.wrap.b32 %r4405, %r4407, %r4407, %r4624;
	// end inline asm
	xor.b32  	%r7323, %r7322, %r4405;
	and.b32  	%r7324, %r4407, %r4383;
	not.b32 	%r7325, %r4407;
	and.b32  	%r7326, %r4359, %r7325;
	or.b32  	%r7327, %r7324, %r7326;
	add.s32 	%r7328, %r4335, %r7323;
	add.s32 	%r7329, %r7328, %r7327;
	add.s32 	%r7330, %r7329, %r2979;
	add.s32 	%r7331, %r7330, 1537002063;
	// begin inline asm
	shf.r.wrap.b32 %r4409, %r4419, %r4419, %r4628;
	// end inline asm
	// begin inline asm
	shf.r.wrap.b32 %r4413, %r4419, %r4419, %r4632;
	// end inline asm
	xor.b32  	%r7332, %r4413, %r4409;
	// begin inline asm
	shf.r.wrap.b32 %r4417, %r4419, %r4419, %r4636;
	// end inline asm
	xor.b32  	%r7333, %r7332, %r4417;
	xor.b32  	%r7334, %r4395, %r4371;
	and.b32  	%r7335, %r4419, %r7334;
	and.b32  	%r7336, %r4395, %r4371;
	xor.b32  	%r7337, %r7335, %r7336;
	add.s32 	%r7338, %r7333, %r7337;
	add.s32 	%r4431, %r7331, %r4347;
	add.s32 	%r4443, %r7338, %r7331;
	// begin inline asm
	shf.r.wrap.b32 %r4421, %r4431, %r4431, %r4616;
	// end inline asm
	// begin inline asm
	shf.r.wrap.b32 %r4425, %r4431, %r4431, %r4620;
	// end inline asm
	xor.b32  	%r7339, %r4425, %r4421;
	// begin inline asm
	shf.r.wrap.b32 %r4429, %r4431, %r4431, %r4624;
	// end inline asm
	xor.b32  	%r7340, %r7339, %r4429;
	and.b32  	%r7341, %r4431, %r4407;
	not.b32 	%r7342, %r4431;
	and.b32  	%r7343, %r4383, %r7342;
	or.b32  	%r7344, %r7341, %r7343;
	add.s32 	%r7345, %r4359, %r7340;
	add.s32 	%r7346, %r7345, %r7344;
	add.s32 	%r7347, %r7346, %r2995;
	add.s32 	%r7348, %r7347, 1747873779;
	// begin inline asm
	shf.r.wrap.b32 %r4433, %r4443, %r4443, %r4628;
	// end inline asm
	// begin inline asm
	shf.r.wrap.b32 %r4437, %r4443, %r4443, %r4632;
	// end inline asm
	xor.b32  	%r7349, %r4437, %r4433;
	// begin inline asm
	shf.r.wrap.b32 %r4441, %r4443, %r4443, %r4636;
	// end inline asm
	xor.b32  	%r7350, %r7349, %r4441;
	xor.b32  	%r7351, %r4419, %r4395;
	and.b32  	%r7352, %r4443, %r7351;
	and.b32  	%r7353, %r4419, %r4395;
	xor.b32  	%r7354, %r7352, %r7353;
	add.s32 	%r7355, %r7350, %r7354;
	add.s32 	%r4455, %r7348, %r4371;
	add.s32 	%r4467, %r7355, %r7348;
	// begin inline asm
	shf.r.wrap.b32 %r4445, %r4455, %r4455, %r4616;
	// end inline asm
	// begin inline asm
	shf.r.wrap.b32 %r4449, %r4455, %r4455, %r4620;
	// end inline asm
	xor.b32  	%r7356, %r4449, %r4445;
	// begin inline asm
	shf.r.wrap.b32 %r4453, %r4455, %r4455, %r4624;
	// end inline asm
	xor.b32  	%r7357, %r7356, %r4453;
	and.b32  	%r7358, %r4455, %r4431;
	not.b32 	%r7359, %r4455;
	and.b32  	%r7360, %r4407, %r7359;
	or.b32  	%r7361, %r7358, %r7360;
	add.s32 	%r7362, %r4383, %r7357;
	add.s32 	%r7363, %r7362, %r7361;
	add.s32 	%r7364, %r7363, %r3011;
	add.s32 	%r7365, %r7364, 1955562222;
	// begin inline asm
	shf.r.wrap.b32 %r4457, %r4467, %r4467, %r4628;
	// end inline asm
	// begin inline asm
	shf.r.wrap.b32 %r4461, %r4467, %r4467, %r4632;
	// end inline asm
	xor.b32  	%r7366, %r4461, %r4457;
	// begin inline asm
	shf.r.wrap.b32 %r4465, %r4467, %r4467, %r4636;
	// end inline asm
	xor.b32  	%r7367, %r7366, %r4465;
	xor.b32  	%r7368, %r4443, %r4419;
	and.b32  	%r7369, %r4467, %r7368;
	and.b32  	%r7370, %r4443, %r4419;
	xor.b32  	%r7371, %r7369, %r7370;
	add.s32 	%r7372, %r7367, %r7371;
	add.s32 	%r4479, %r7365, %r4395;
	add.s32 	%r4491, %r7372, %r7365;
	// begin inline asm
	shf.r.wrap.b32 %r4469, %r4479, %r4479, %r4616;
	// end inline asm
	// begin inline asm
	shf.r.wrap.b32 %r4473, %r4479, %r4479, %r4620;
	// end inline asm
	xor.b32  	%r7373, %r4473, %r4469;
	// begin inline asm
	shf.r.wrap.b32 %r4477, %r4479, %r4479, %r4624;
	// end inline asm
	xor.b32  	%r7374, %r7373, %r4477;
	and.b32  	%r7375, %r4479, %r4455;
	not.b32 	%r7376, %r4479;
	and.b32  	%r7377, %r4431, %r7376;
	or.b32  	%r7378, %r7375, %r7377;
	add.s32 	%r7379, %r4407, %r7374;
	add.s32 	%r7380, %r7379, %r7378;
	add.s32 	%r7381, %r7380, %r3027;
	add.s32 	%r7382, %r7381, 2024104815;
	// begin inline asm
	shf.r.wrap.b32 %r4481, %r4491, %r4491, %r4628;
	// end inline asm
	// begin inline asm
	shf.r.wrap.b32 %r4485, %r4491, %r4491, %r4632;
	// end inline asm
	xor.b32  	%r7383, %r4485, %r4481;
	// begin inline asm
	shf.r.wrap.b32 %r4489, %r4491, %r4491, %r4636;
	// end inline asm
	xor.b32  	%r7384, %r7383, %r4489;
	xor.b32  	%r7385, %r4467, %r4443;
	and.b32  	%r7386, %r4491, %r7385;
	and.b32  	%r7387, %r4467, %r4443;
	xor.b32  	%r7388, %r7386, %r7387;
	add.s32 	%r7389, %r7384, %r7388;
	add.s32 	%r4503, %r7382, %r4419;
	add.s32 	%r4515, %r7389, %r7382;
	// begin inline asm
	shf.r.wrap.b32 %r4493, %r4503, %r4503, %r4616;
	// end inline asm
	// begin inline asm
	shf.r.wrap.b32 %r4497, %r4503, %r4503, %r4620;
	// end inline asm
	xor.b32  	%r7390, %r4497, %r4493;
	// begin inline asm
	shf.r.wrap.b32 %r4501, %r4503, %r4503, %r4624;
	// end inline asm
	xor.b32  	%r7391, %r7390, %r4501;
	and.b32  	%r7392, %r4503, %r4479;
	not.b32 	%r7393, %r4503;
	and.b32  	%r7394, %r4455, %r7393;
	or.b32  	%r7395, %r7392, %r7394;
	add.s32 	%r7396, %r4431, %r7391;
	add.s32 	%r7397, %r7396, %r7395;
	add.s32 	%r7398, %r7397, %r3043;
	add.s32 	%r7399, %r7398, -2067236844;
	// begin inline asm
	shf.r.wrap.b32 %r4505, %r4515, %r4515, %r4628;
	// end inline asm
	// begin inline asm
	shf.r.wrap.b32 %r4509, %r4515, %r4515, %r4632;
	// end inline asm
	xor.b32  	%r7400, %r4509, %r4505;
	// begin inline asm
	shf.r.wrap.b32 %r4513, %r4515, %r4515, %r4636;
	// end inline asm
	xor.b32  	%r7401, %r7400, %r4513;
	xor.b32  	%r7402, %r4491, %r4467;
	and.b32  	%r7403, %r4515, %r7402;
	and.b32  	%r7404, %r4491, %r4467;
	xor.b32  	%r7405, %r7403, %r7404;
	add.s32 	%r7406, %r7401, %r7405;
	add.s32 	%r4527, %r7399, %r4443;
	add.s32 	%r4539, %r7406, %r7399;
	// begin inline asm
	shf.r.wrap.b32 %r4517, %r4527, %r4527, %r4616;
	// end inline asm
	// begin inline asm
	shf.r.wrap.b32 %r4521, %r4527, %r4527, %r4620;
	// end inline asm
	xor.b32  	%r7407, %r4521, %r4517;
	// begin inline asm
	shf.r.wrap.b32 %r4525, %r4527, %r4527, %r4624;
	// end inline asm
	xor.b32  	%r7408, %r7407, %r4525;
	and.b32  	%r7409, %r4527, %r4503;
	not.b32 	%r7410, %r4527;
	and.b32  	%r7411, %r4479, %r7410;
	or.b32  	%r7412, %r7409, %r7411;
	add.s32 	%r7413, %r4455, %r7408;
	add.s32 	%r7414, %r7413, %r7412;
	add.s32 	%r7415, %r7414, %r3059;
	add.s32 	%r7416, %r7415, -1933114872;
	// begin inline asm
	shf.r.wrap.b32 %r4529, %r4539, %r4539, %r4628;
	// end inline asm
	// begin inline asm
	shf.r.wrap.b32 %r4533, %r4539, %r4539, %r4632;
	// end inline asm
	xor.b32  	%r7417, %r4533, %r4529;
	// begin inline asm
	shf.r.wrap.b32 %r4537, %r4539, %r4539, %r4636;
	// end inline asm
	xor.b32  	%r7418, %r7417, %r4537;
	xor.b32  	%r7419, %r4515, %r4491;
	and.b32  	%r7420, %r4539, %r7419;
	and.b32  	%r7421, %r4515, %r4491;
	xor.b32  	%r7422, %r7420, %r7421;
	add.s32 	%r7423, %r7418, %r7422;
	add.s32 	%r4551, %r7416, %r4467;
	add.s32 	%r4563, %r7423, %r7416;
	// begin inline asm
	shf.r.wrap.b32 %r4541, %r4551, %r4551, %r4616;
	// end inline asm
	// begin inline asm
	shf.r.wrap.b32 %r4545, %r4551, %r4551, %r4620;
	// end inline asm
	xor.b32  	%r7424, %r4545, %r4541;
	// begin inline asm
	shf.r.wrap.b32 %r4549, %r4551, %r4551, %r4624;
	// end inline asm
	xor.b32  	%r7425, %r7424, %r4549;
	and.b32  	%r7426, %r4551, %r4527;
	not.b32 	%r7427, %r4551;
	and.b32  	%r7428, %r4503, %r7427;
	or.b32  	%r7429, %r7426, %r7428;
	add.s32 	%r7430, %r4479, %r7425;
	add.s32 	%r7431, %r7430, %r7429;
	add.s32 	%r7432, %r7431, %r3075;
	add.s32 	%r7433, %r7432, -1866530822;
	// begin inline asm
	shf.r.wrap.b32 %r4553, %r4563, %r4563, %r4628;
	// end inline asm
	// begin inline asm
	shf.r.wrap.b32 %r4557, %r4563, %r4563, %r4632;
	// end inline asm
	xor.b32  	%r7434, %r4557, %r4553;
	// begin inline asm
	shf.r.wrap.b32 %r4561, %r4563, %r4563, %r4636;
	// end inline asm
	xor.b32  	%r7435, %r7434, %r4561;
	xor.b32  	%r7436, %r4539, %r4515;
	and.b32  	%r7437, %r4563, %r7436;
	and.b32  	%r7438, %r4539, %r4515;
	xor.b32  	%r7439, %r7437, %r7438;
	add.s32 	%r7440, %r7435, %r7439;
	add.s32 	%r4575, %r7433, %r4491;
	add.s32 	%r4587, %r7440, %r7433;
	// begin inline asm
	shf.r.wrap.b32 %r4565, %r4575, %r4575, %r4616;
	// end inline asm
	// begin inline asm
	shf.r.wrap.b32 %r4569, %r4575, %r4575, %r4620;
	// end inline asm
	xor.b32  	%r7441, %r4569, %r4565;
	// begin inline asm
	shf.r.wrap.b32 %r4573, %r4575, %r4575, %r4624;
	// end inline asm
	xor.b32  	%r7442, %r7441, %r4573;
	and.b32  	%r7443, %r4575, %r4551;
	not.b32 	%r7444, %r4575;
	and.b32  	%r7445, %r4527, %r7444;
	or.b32  	%r7446, %r7443, %r7445;
	add.s32 	%r7447, %r4503, %r7442;
	add.s32 	%r7448, %r7447, %r7446;
	add.s32 	%r7449, %r7448, %r3091;
	add.s32 	%r7450, %r7449, -1538233109;
	// begin inline asm
	shf.r.wrap.b32 %r4577, %r4587, %r4587, %r4628;
	// end inline asm
	// begin inline asm
	shf.r.wrap.b32 %r4581, %r4587, %r4587, %r4632;
	// end inline asm
	xor.b32  	%r7451, %r4581, %r4577;
	// begin inline asm
	shf.r.wrap.b32 %r4585, %r4587, %r4587, %r4636;
	// end inline asm
	xor.b32  	%r7452, %r7451, %r4585;
	xor.b32  	%r7453, %r4563, %r4539;
	and.b32  	%r7454, %r4587, %r7453;
	and.b32  	%r7455, %r4563, %r4539;
	xor.b32  	%r7456, %r7454, %r7455;
	add.s32 	%r7457, %r7452, %r7456;
	add.s32 	%r4599, %r7450, %r4515;
	add.s32 	%r4611, %r7457, %r7450;
	// begin inline asm
	shf.r.wrap.b32 %r4589, %r4599, %r4599, %r4616;
	// end inline asm
	// begin inline asm
	shf.r.wrap.b32 %r4593, %r4599, %r4599, %r4620;
	// end inline asm
	xor.b32  	%r7458, %r4593, %r4589;
	// begin inline asm
	shf.r.wrap.b32 %r4597, %r4599, %r4599, %r4624;
	// end inline asm
	xor.b32  	%r7459, %r7458, %r4597;
	and.b32  	%r7460, %r4599, %r4575;
	not.b32 	%r7461, %r4599;
	and.b32  	%r7462, %r4551, %r7461;
	or.b32  	%r7463, %r7460, %r7462;
	add.s32 	%r7464, %r4527, %r7459;
	add.s32 	%r7465, %r7464, %r7463;
	add.s32 	%r7466, %r7465, %r6417;
	add.s32 	%r7467, %r7466, -1090935817;
	// begin inline asm
	shf.r.wrap.b32 %r4601, %r4611, %r4611, %r4628;
	// end inline asm
	// begin inline asm
	shf.r.wrap.b32 %r4605, %r4611, %r4611, %r4632;
	// end inline asm
	xor.b32  	%r7468, %r4605, %r4601;
	// begin inline asm
	shf.r.wrap.b32 %r4609, %r4611, %r4611, %r4636;
	// end inline asm
	xor.b32  	%r7469, %r7468, %r4609;
	xor.b32  	%r7470, %r4587, %r4563;
	and.b32  	%r7471, %r4611, %r7470;
	and.b32  	%r7472, %r4587, %r4563;
	xor.b32  	%r7473, %r7471, %r7472;
	add.s32 	%r7474, %r7469, %r7473;
	add.s32 	%r4623, %r7467, %r4539;
	add.s32 	%r4635, %r7474, %r7467;
	// begin inline asm
	shf.r.wrap.b32 %r4613, %r4623, %r4623, %r4616;
	// end inline asm
	// begin inline asm
	shf.r.wrap.b32 %r4617, %r4623, %r4623, %r4620;
	// end inline asm
	xor.b32  	%r7475, %r4617, %r4613;
	// begin inline asm
	shf.r.wrap.b32 %r4621, %r4623, %r4623, %r4624;
	// end inline asm
	xor.b32  	%r7476, %r7475, %r4621;
	and.b32  	%r7477, %r4623, %r4599;
	not.b32 	%r7478, %r4623;
	and.b32  	%r7479, %r4575, %r7478;
	or.b32  	%r7480, %r7477, %r7479;
	add.s32 	%r7481, %r4551, %r7476;
	add.s32 	%r7482, %r7481, %r7480;
	add.s32 	%r7483, %r7482, %r6426;
	add.s32 	%r7484, %r7483, -965641998;
	// begin inline asm
	shf.r.wrap.b32 %r4625, %r4635, %r4635, %r4628;
	// end inline asm
	// begin inline asm
	shf.r.wrap.b32 %r4629, %r4635, %r4635, %r4632;
	// end inline asm
	xor.b32  	%r7485, %r4629, %r4625;
	// begin inline asm
	shf.r.wrap.b32 %r4633, %r4635, %r4635, %r4636;
	// end inline asm
	xor.b32  	%r7486, %r7485, %r4633;
	xor.b32  	%r7487, %r4611, %r4587;
	and.b32  	%r7488, %r4635, %r7487;
	and.b32  	%r7489, %r4611, %r4587;
	xor.b32  	%r7490, %r7488, %r7489;
	add.s32 	%r7491, %r7490, %r7486;
	add.s32 	%r7492, %r7491, %r7484;
	add.s32 	%r4, %r7492, 1779033703;
	add.s32 	%r7493, %r4635, -1150833019;
	prmt.b32 	%r5, %r7493, %r2555, %r4644;
	add.s32 	%r7494, %r4611, 1013904242;
	prmt.b32 	%r6, %r7494, %r2555, %r4644;
	add.s32 	%r7495, %r4587, -1521486534;
	prmt.b32 	%r7, %r7495, %r2555, %r4644;
	add.s32 	%r7496, %r4563, %r7484;
	add.s32 	%r7497, %r7496, 1359893119;
	prmt.b32 	%r8, %r7497, %r2555, %r4644;
	add.s32 	%r7498, %r4623, -1694144372;
	prmt.b32 	%r9, %r7498, %r2555, %r4644;
	add.s32 	%r7499, %r4599, 528734635;
	prmt.b32 	%r10, %r7499, %r2555, %r4644;
	add.s32 	%r7500, %r4575, 1541459225;
	prmt.b32 	%r11, %r7500, %r2555, %r4644;
	ld.global.nc.u32 	%r12, [%rd1+28];
	setp.gt.u32 	%p4, %r11, %r12;
	@%p4 bra 	$L__BB1_21;
	setp.lt.u32 	%p5, %r11, %r12;
	@%p5 bra 	$L__BB1_19;
	ld.global.nc.u32 	%r13, [%rd1+24];
	setp.gt.u32 	%p6, %r10, %r13;
	@%p6 bra 	$L__BB1_21;
	setp.lt.u32 	%p7, %r10, %r13;
	@%p7 bra 	$L__BB1_19;
	ld.global.nc.u32 	%r14, [%rd1+20];
	setp.gt.u32 	%p8, %r9, %r14;
	@%p8 bra 	$L__BB1_21;
	setp.lt.u32 	%p9, %r9, %r14;
	@%p9 bra 	$L__BB1_19;
	ld.global.nc.u32 	%r15, [%rd1+16];
	setp.gt.u32 	%p10, %r8, %r15;
	@%p10 bra 	$L__BB1_21;
	setp.lt.u32 	%p11, %r8, %r15;
	@%p11 bra 	$L__BB1_19;
	ld.global.nc.u32 	%r16, [%rd1+12];
	setp.gt.u32 	%p12, %r7, %r16;
	@%p12 bra 	$L__BB1_21;
	setp.lt.u32 	%p13, %r7, %r16;
	@%p13 bra 	$L__BB1_19;
	ld.global.nc.u32 	%r17, [%rd1+8];
	setp.gt.u32 	%p14, %r6, %r17;
	@%p14 bra 	$L__BB1_21;
	setp.lt.u32 	%p15, %r6, %r17;
	@%p15 bra 	$L__BB1_19;
	ld.global.nc.u32 	%r18, [%rd1+4];
	setp.gt.u32 	%p16, %r5, %r18;
	@%p16 bra 	$L__BB1_21;
	setp.lt.u32 	%p17, %r5, %r18;
	@%p17 bra 	$L__BB1_19;
	ld.global.nc.u32 	%r7501, [%rd1];
	mov.b32 	%r7502, 291;
	mov.b32 	%r7503, 0;
	prmt.b32 	%r7504, %r4, %r7503, %r7502;
	setp.gt.u32 	%p18, %r7504, %r7501;
	@%p18 bra 	$L__BB1_21;
$L__BB1_19:
	atom.relaxed.global.cas.b32 	%r7505, [%rd2], 0, 1;
	setp.ne.s32 	%p19, %r7505, 0;
	@%p19 bra 	$L__BB1_22;
	ld.param.u64 	%rd11, [_ZN6tetsuo9optimized27mine_kernel_optimized_multiEPKjS2_S2_jPjS3_j_param_4];
	cvta.to.global.u64 	%rd10, %rd11;
	st.global.u32 	[%rd10], %r3;
	bra.uni 	$L__BB1_22;
$L__BB1_21:
	add.s32 	%r7506, %r7506, 1;
	setp.ne.s32 	%p20, %r7506, %r21;
	@%p20 bra 	$L__BB1_3;
$L__BB1_22:
	ret;

}


// ===== COMPILED SASS (sm_100) =====

	.target	sm_100

	.elftype	@"ET_EXEC"


//--------------------- .note.nv.tkinfo           --------------------------
	.section	.note.nv.tkinfo,"",@"SHT_NOTE"
	.sectionflags	@"SHF_NOTE_NV_TKINFO"
	.tkinfo
        /*0018*/ 	.word	0x00000002
        /*0030*/ 	.string	""
        /*0030*/ 	.string	"ptxas"
        /*0030*/ 	.string	"Cuda compilation tools, release 13.0, V13.0.88"
        /*0030*/ 	.string	"Build cuda_13.0.r13.0/compiler.36424714_0"
        /*0030*/ 	.string	"-arch sm_100 -m 64 "



//--------------------- .note.nv.cuinfo           --------------------------
	.section	.note.nv.cuinfo,"",@"SHT_NOTE"
	.sectionflags	@"SHF_NOTE_NV_CUINFO"
        /*0018*/ 	.short	0x0002
        /*001a*/ 	.short	0x0064
        /*001c*/ 	.short	0x0082
	.zero		2


//--------------------- .nv.info                  --------------------------
	.section	.nv.info,"",@"SHT_CUDA_INFO"
	.align	4


	//----- nvinfo : EIATTR_REGCOUNT
	.align		4
        /*0000*/ 	.byte	0x04, 0x2f
        /*0002*/ 	.short	(.L_2 - .L_1)
	.align		4
.L_1:
        /*0004*/ 	.word	index@(_ZN6tetsuo9optimized21mine_kernel_optimizedEPKjS2_S2_jPjS3_)
        /*0008*/ 	.word	0x00000028


	//----- nvinfo : EIATTR_FRAME_SIZE
	.align		4
.L_2:
        /*000c*/ 	.byte	0x04, 0x11
        /*000e*/ 	.short	(.L_4 - .L_3)
	.align		4
.L_3:
        /*0010*/ 	.word	index@(_ZN6tetsuo9optimized21mine_kernel_optimizedEPKjS2_S2_jPjS3_)
        /*0014*/ 	.word	0x00000000


	//----- nvinfo : EIATTR_REGCOUNT
	.align		4
.L_4:
        /*0018*/ 	.byte	0x04, 0x2f
        /*001a*/ 	.short	(.L_6 - .L_5)
	.align		4
.L_5:
        /*001c*/ 	.word	index@(_ZN6tetsuo9optimized27mine_kernel_optimized_multiEPKjS2_S2_jPjS3_j)
        /*0020*/ 	.word	0x00000028


	//----- nvinfo : EIATTR_FRAME_SIZE
	.align		4
.L_6:
        /*0024*/ 	.byte	0x04, 0x11
        /*0026*/ 	.short	(.L_8 - .L_7)
	.align		4
.L_7:
        /*0028*/ 	.word	index@(_ZN6tetsuo9optimized27mine_kernel_optimized_multiEPKjS2_S2_jPjS3_j)
        /*002c*/ 	.word	0x00000000


	//----- nvinfo : EIATTR_MIN_STACK_SIZE
	.align		4
.L_8:
        /*0030*/ 	.byte	0x04, 0x12
        /*0032*/ 	.short	(.L_10 - .L_9)
	.align		4
.L_9:
        /*0034*/ 	.word	index@(_ZN6tetsuo9optimized27mine_kernel_optimized_multiEPKjS2_S2_jPjS3_j)
        /*0038*/ 	.word	0x00000000


	//----- nvinfo : EIATTR_MIN_STACK_SIZE
	.align		4
.L_10:
        /*003c*/ 	.byte	0x04, 0x12
        /*003e*/ 	.short	(.L_12 - .L_11)
	.align		4
.L_11:
        /*0040*/ 	.word	index@(_ZN6tetsuo9optimized21mine_kernel_optimizedEPKjS2_S2_jPjS3_)
        /*0044*/ 	.word	0x00000000
.L_12:


//--------------------- .nv.compat                --------------------------
	.section	.nv.compat,"",@"SHT_CUDA_COMPAT_INFO"
	.align	4
        /*0000*/ 	.byte	0x02, 0x09, 0x00, 0x00, 0x02, 0x02, 0x01, 0x00, 0x02, 0x05, 0x05, 0x00, 0x03, 0x07, 0x01, 0x01
        /*0010*/ 	.byte	0x02, 0x03, 0x00, 0x00, 0x02, 0x06, 0x01, 0x00, 0x04, 0x0b, 0x08, 0x00, 0x09, 0x00, 0x00, 0x00
        /*0020*/ 	.byte	0x00, 0x00, 0x00, 0x00


//--------------------- .nv.info._ZN6tetsuo9optimized27mine_kernel_optimized_multiEPKjS2_S2_jPjS3_j --------------------------
	.section	.nv.info._ZN6tetsuo9optimized27mine_kernel_optimized_multiEPKjS2_S2_jPjS3_j,"",@"SHT_CUDA_INFO"
	.sectionflags	@""
	.align	4


	//----- nvinfo : EIATTR_CUDA_API_VERSION
	.align		4
        /*0000*/ 	.byte	0x04, 0x37
        /*0002*/ 	.short	(.L_14 - .L_13)
.L_13:
        /*0004*/ 	.word	0x00000082


	//----- nvinfo : EIATTR_KPARAM_INFO
	.align		4
.L_14:
        /*0008*/ 	.byte	0x04, 0x17
        /*000a*/ 	.short	(.L_16 - .L_15)
.L_15:
        /*000c*/ 	.word	0x00000000
        /*0010*/ 	.short	0x0006
        /*0012*/ 	.short	0x0030
        /*0014*/ 	.byte	0x00, 0xf0, 0x11, 0x00


	//----- nvinfo : EIATTR_KPARAM_INFO
	.align		4
.L_16:
        /*0018*/ 	.byte	0x04, 0x17
        /*001a*/ 	.short	(.L_18 - .L_17)
.L_17:
        /*001c*/ 	.word	0x00000000
        /*0020*/ 	.short	0x0005
        /*0022*/ 	.short	0x0028
        /*0024*/ 	.byte	0x00, 0xf5, 0x21, 0x00


	//----- nvinfo : EIATTR_KPARAM_INFO
	.align		4
.L_18:
        /*0028*/ 	.byte	0x04, 0x17
        /*002a*/ 	.short	(.L_20 - .L_19)
.L_19:
        /*002c*/ 	.word	0x00000000
        /*0030*/ 	.short	0x0004
        /*0032*/ 	.short	0x0020
        /*0034*/ 	.byte	0x00, 0xf5, 0x21, 0x00


	//----- nvinfo : EIATTR_KPARAM_INFO
	.align		4
.L_20:
        /*0038*/ 	.byte	0x04, 0x17
        /*003a*/ 	.short	(.L_22 - .L_21)
.L_21:
        /*003c*/ 	.word	0x00000000
        /*0040*/ 	.short	0x0003
        /*0042*/ 	.short	0x0018
        /*0044*/ 	.byte	0x00, 0xf0, 0x11, 0x00


	//----- nvinfo : EIATTR_KPARAM_INFO
	.align		4
.L_22:
        /*0048*/ 	.byte	0x04, 0x17
        /*004a*/ 	.short	(.L_24 - .L_23)
.L_23:
        /*004c*/ 	.word	0x00000000
        /*0050*/ 	.short	0x0002
        /*0052*/ 	.short	0x0010
        /*0054*/ 	.byte	0x00, 0xf5, 0x21, 0x00


	//----- nvinfo : EIATTR_KPARAM_INFO
	.align		4
.L_24:
        /*0058*/ 	.byte	0x04, 0x17
        /*005a*/ 	.short	(.L_26 - .L_25)
.L_25:
        /*005c*/ 	.word	0x00000000
        /*0060*/ 	.short	0x0001
        /*0062*/ 	.short	0x0008
        /*0064*/ 	.byte	0x00, 0xf5, 0x21, 0x00


	//----- nvinfo : EIATTR_KPARAM_INFO
	.align		4
.L_26:
        /*0068*/ 	.byte	0x04, 0x17
        /*006a*/ 	.short	(.L_28 - .L_27)
.L_27:
        /*006c*/ 	.word	0x00000000
        /*0070*/ 	.short	0x0000
        /*0072*/ 	.short	0x0000
        /*0074*/ 	.byte	0x00, 0xf5, 0x21, 0x00


	//----- nvinfo : EIATTR_SPARSE_MMA_MASK
	.align		4
.L_28:
        /*0078*/ 	.byte	0x03, 0x50
        /*007a*/ 	.short	0x0000


	//----- nvinfo : EIATTR_MAXREG_COUNT
	.align		4
        /*007c*/ 	.byte	0x03, 0x1b
        /*007e*/ 	.short	0x00ff


	//----- nvinfo : EIATTR_MERCURY_ISA_VERSION
	.align		4
        /*0080*/ 	.byte	0x03, 0x5f
        /*0082*/ 	.short	0x0101


	//----- nvinfo : EIATTR_VRC_CTA_INIT_COUNT
	.align		4
        /*0084*/ 	.byte	0x02, 0x4a
	.zero		1
	.zero		1


	//----- nvinfo : EIATTR_EXIT_INSTR_OFFSETS
	.align		4
        /*0088*/ 	.byte	0x04, 0x1c
        /*008a*/ 	.short	(.L_30 - .L_29)


	//   ....[0]....
.L_29:
        /*008c*/ 	.word	0x00000050


	//   ....[1]....
        /*0090*/ 	.word	0x00000080


	//   ....[2]....
        /*0094*/ 	.word	0x0000ab20


	//   ....[3]....
        /*0098*/ 	.word	0x0000abb0


	//   ....[4]....
        /*009c*/ 	.word	0x0000abe0


	//----- nvinfo : EIATTR_CRS_STACK_SIZE
	.align		4
.L_30:
        /*00a0*/ 	.byte	0x04, 0x1e
        /*00a2*/ 	.short	(.L_32 - .L_31)
.L_31:
        /*00a4*/ 	.word	0x00000000


	//----- nvinfo : EIATTR_CBANK_PARAM_SIZE
	.align		4
.L_32:
        /*00a8*/ 	.byte	0x03, 0x19
        /*00aa*/ 	.short	0x0034


	//----- nvinfo : EIATTR_PARAM_CBANK
	.align		4
        /*00ac*/ 	.byte	0x04, 0x0a
        /*00ae*/ 	.short	(.L_34 - .L_33)
	.align		4
.L_33:
        /*00b0*/ 	.word	index@(.nv.constant0._ZN6tetsuo9optimized27mine_kernel_optimized_multiEPKjS2_S2_jPjS3_j)
        /*00b4*/ 	.short	0x0380
        /*00b6*/ 	.short	0x0034


	//----- nvinfo : EIATTR_SW_WAR
	.align		4
.L_34:
        /*00b8*/ 	.byte	0x04, 0x36
        /*00ba*/ 	.short	(.L_36 - .L_35)
.L_35:
        /*00bc*/ 	.word	0x00000008
.L_36:


//--------------------- .nv.info._ZN6tetsuo9optimized21mine_kernel_optimizedEPKjS2_S2_jPjS3_ --------------------------
	.section	.nv.info._ZN6tetsuo9optimized21mine_kernel_optimizedEPKjS2_S2_jPjS3_,"",@"SHT_CUDA_INFO"
	.sectionflags	@""
	.align	4


	//----- nvinfo : EIATTR_CUDA_API_VERSION
	.align		4
        /*0000*/ 	.byte	0x04, 0x37
        /*0002*/ 	.short	(.L_38 - .L_37)
.L_37:
        /*0004*/ 	.word	0x00000082


	//----- nvinfo : EIATTR_KPARAM_INFO
	.align		4
.L_38:
        /*0008*/ 	.byte	0x04, 0x17
        /*000a*/ 	.short	(.L_40 - .L_39)
.L_39:
        /*000c*/ 	.word	0x00000000
        /*0010*/ 	.short	0x0005
        /*0012*/ 	.short	0x0028
        /*0014*/ 	.byte	0x00, 0xf5, 0x21, 0x00


	//----- nvinfo : EIATTR_KPARAM_INFO
	.align		4
.L_40:
        /*0018*/ 	.byte	0x04, 0x17
        /*001a*/ 	.short	(.L_42 - .L_41)
.L_41:
        /*001c*/ 	.word	0x00000000
        /*0020*/ 	.short	0x0004
        /*0022*/ 	.short	0x0020
        /*0024*/ 	.byte	0x00, 0xf5, 0x21, 0x00


	//----- nvinfo : EIATTR_KPARAM_INFO
	.align		4
.L_42:
        /*0028*/ 	.byte	0x04, 0x17
        /*002a*/ 	.short	(.L_44 - .L_43)
.L_43:
        /*002c*/ 	.word	0x00000000
        /*0030*/ 	.short	0x0003
        /*0032*/ 	.short	0x0018
        /*0034*/ 	.byte	0x00, 0xf0, 0x11, 0x00


	//----- nvinfo : EIATTR_KPARAM_INFO
	.align		4
.L_44:
        /*0038*/ 	.byte	0x04, 0x17
        /*003a*/ 	.short	(.L_46 - .L_45)
.L_45:
        /*003c*/ 	.word	0x00000000
        /*0040*/ 	.short	0x0002
        /*0042*/ 	.short	0x0010
        /*0044*/ 	.byte	0x00, 0xf5, 0x21, 0x00


	//----- nvinfo : EIATTR_KPARAM_INFO
	.align		4
.L_46:
        /*0048*/ 	.byte	0x04, 0x17
        /*004a*/ 	.short	(.L_48 - .L_47)
.L_47:
        /*004c*/ 	.word	0x00000000
        /*0050*/ 	.short	0x0001
        /*0052*/ 	.short	0x0008
        /*0054*/ 	.byte	0x00, 0xf5, 0x21, 0x00


	//----- nvinfo : EIATTR_KPARAM_INFO
	.align		4
.L_48:
        /*0058*/ 	.byte	0x04, 0x17
        /*005a*/ 	.short	(.L_50 - .L_49)
.L_49:
        /*005c*/ 	.word	0x00000000
        /*0060*/ 	.short	0x0000
        /*0062*/ 	.short	0x0000
        /*0064*/ 	.byte	0x00, 0xf5, 0x21, 0x00


	//----- nvinfo : EIATTR_SPARSE_MMA_MASK
	.align		4
.L_50:
        /*0068*/ 	.byte	0x03, 0x50
        /*006a*/ 	.short	0x0000


	//----- nvinfo : EIATTR_MAXREG_COUNT
	.align		4
        /*006c*/ 	.byte	0x03, 0x1b
        /*006e*/ 	.short	0x00ff


	//----- nvinfo : EIATTR_MERCURY_ISA_VERSION
	.align		4
        /*0070*/ 	.byte	0x03, 0x5f
        /*0072*/ 	.short	0x0101


	//----- nvinfo : EIATTR_VRC_CTA_INIT_COUNT
	.align		4
        /*0074*/ 	.byte	0x02, 0x4a
	.zero		1
	.zero		1


	//----- nvinfo : EIATTR_EXIT_INSTR_OFFSETS
	.align		4
        /*0078*/ 	.byte	0x04, 0x1c
        /*007a*/ 	.short	(.L_52 - .L_51)


	//   ....[0]....
.L_51:
        /*007c*/ 	.word	0x00000050


	//   ....[1]....
        /*0080*/ 	.word	0x0000a6e0


	//   ....[2]....
        /*0084*/ 	.word	0x0000a7e0


	//   ....[3]....
        /*0088*/ 	.word	0x0000a830


	//   ....[4]....
        /*008c*/ 	.word	0x0000a880


	//   ....[5]....
        /*0090*/ 	.word	0x0000a8d0


	//   ....[6]....
        /*0094*/ 	.word	0x0000a920


	//   ....[7]....
        /*0098*/ 	.word	0x0000a970


	//   ....[8]....
        /*009c*/ 	.word	0x0000a9e0


	//   ....[9]....
        /*00a0*/ 	.word	0x0000aa70


	//   ....[10]....
        /*00a4*/ 	.word	0x0000aaa0


	//----- nvinfo : EIATTR_CRS_STACK_SIZE
	.align		4
.L_52:
        /*00a8*/ 	.byte	0x04, 0x1e
        /*00aa*/ 	.short	(.L_54 - .L_53)
.L_53:
        /*00ac*/ 	.word	0x00000000


	//----- nvinfo : EIATTR_CBANK_PARAM_SIZE
	.align		4
.L_54:
        /*00b0*/ 	.byte	0x03, 0x19
        /*00b2*/ 	.short	0x0030


	//----- nvinfo : EIATTR_PARAM_CBANK
	.align		4
        /*00b4*/ 	.byte	0x04, 0x0a
        /*00b6*/ 	.short	(.L_56 - .L_55)
	.align		4
.L_55:
        /*00b8*/ 	.word	index@(.nv.constant0._ZN6tetsuo9optimized21mine_kernel_optimizedEPKjS2_S2_jPjS3_)
        /*00bc*/ 	.short	0x0380
        /*00be*/ 	.short	0x0030


	//----- nvinfo : EIATTR_SW_WAR
	.align		4
.L_56:
        /*00c0*/ 	.byte	0x04, 0x36
        /*00c2*/ 	.short	(.L_58 - .L_57)
.L_57:
        /*00c4*/ 	.word	0x00000008
.L_58:


//--------------------- .nv.callgraph             --------------------------
	.section	.nv.callgraph,"",@"SHT_CUDA_CALLGRAPH"
	.align	4
	.sectionentsize	8
	.align		4
        /*0000*/ 	.word	0x00000000
	.align		4
        /*0004*/ 	.word	0xffffffff
	.align		4
        /*0008*/ 	.word	0x00000000
	.align		4
        /*000c*/ 	.word	0xfffffffe
	.align		4
        /*0010*/ 	.word	0x00000000
	.align		4
        /*0014*/ 	.word	0xfffffffd
	.align		4
        /*0018*/ 	.word	0x00000000
	.align		4
        /*001c*/ 	.word	0xfffffffc


//--------------------- .nv.constant3             --------------------------
	.section	.nv.constant3,"a",@progbits
	.align	4
.nv.constant3:
	.type		_ZN6tetsuo9optimized6H_INITE,@object
	.size		_ZN6tetsuo9optimized6H_INITE,(.L_0 - _ZN6tetsuo9optimized6H_INITE)
_ZN6tetsuo9optimized6H_INITE:
        /*0000*/ 	.byte	0x67, 0xe6, 0x09, 0x6a, 0x85, 0xae, 0x67, 0xbb, 0x72, 0xf3, 0x6e, 0x3c, 0x3a, 0xf5, 0x4f, 0xa5
        /*0010*/ 	.byte	0x7f, 0x52, 0x0e, 0x51, 0x8c, 0x68, 0x05, 0x9b, 0xab, 0xd9, 0x83, 0x1f, 0x19, 0xcd, 0xe0, 0x5b
.L_0:


//--------------------- .text._ZN6tetsuo9optimized27mine_kernel_optimized_multiEPKjS2_S2_jPjS3_j --------------------------
	.section	.text._ZN6tetsuo9optimized27mine_kernel_optimized_multiEPKjS2_S2_jPjS3_j,"ax",@progbits
	.align	128
        .global         _ZN6tetsuo9optimized27mine_kernel_optimized_multiEPKjS2_S2_jPjS3_j
        .type           _ZN6tetsuo9optimized27mine_kernel_optimized_multiEPKjS2_S2_jPjS3_j,@function
        .size           _ZN6tetsuo9optimized27mine_kernel_optimized_multiEPKjS2_S2_jPjS3_j,(.L_x_9 - _ZN6tetsuo9optimized27mine_kernel_optimized_multiEPKjS2_S2_jPjS3_j)
        .other          _ZN6tetsuo9optimized27mine_kernel_optimized_multiEPKjS2_S2_jPjS3_j,@"STO_CUDA_ENTRY STV_DEFAULT"
_ZN6tetsuo9optimized27mine_kernel_optimized_multiEPKjS2_S2_jPjS3_j:
.text._ZN6tetsuo9optimized27mine_kernel_optimized_multiEPKjS2_S2_jPjS3_j:
[----:B------:R-:W-:Y:S08]  /*0000*/  LDC R1, c[0x0][0x37c] ;  /* 0x0000df00ff017b82 */ /* 0x000ff00000000800 */
[----:B------:R-:W0:Y:S01]  /*0010*/  LDC.64 R2, c[0x0][0x3a8] ;  /* 0x0000ea00ff027b82 */ /* 0x000e220000000a00 */
[----:B------:R-:W0:Y:S02]  /*0020*/  LDCU.64 UR10, c[0x0][0x358] ;  /* 0x00006b00ff0a77ac */ /* 0x000e240008000a00 */
[----:B0-----:R-:W2:Y:S02]  /*0030*/  LDG.E R2, desc[UR10][R2.64] ;  /* 0x0000000a02027981 */ /* 0x001ea4000c1e1900 */
[----:B--2---:R-:W-:-:S13]  /*0040*/  ISETP.NE.AND P0, PT, R2, RZ, PT ;  /* 0x000000ff0200720c */ /* 0x004fda0003f05270 */
[----:B------:R-:W-:Y:S05]  /*0050*/  @P0 EXIT ;  /* 0x000000000000094d */ /* 0x000fea0003800000 */
[----:B------:R-:W0:Y:S02]  /*0060*/  LDCU UR5, c[0x0][0x3b0] ;  /* 0x00007600ff0577ac */ /* 0x000e240008000800 */
[----:B0-----:R-:W-:-:S13]  /*0070*/  ISETP.NE.AND P0, PT, RZ, UR5, PT ;  /* 0x00000005ff007c0c */ /* 0x001fda000bf05270 */
[----:B------:R-:W-:Y:S05]  /*0080*/  @!P0 EXIT ;  /* 0x000000000000894d */ /* 0x000fea0003800000 */
[----:B------:R-:W0:Y:S01]  /*0090*/  S2R R3, SR_TID.X ;  /* 0x0000000000037919 */ /* 0x000e220000002100 */
[----:B------:R-:W1:Y:S01]  /*00a0*/  LDC R2, c[0x0][0x398] ;  /* 0x0000e600ff027b82 */ /* 0x000e620000000800 */
[----:B------:R-:W0:Y:S01]  /*00b0*/  LDCU UR4, c[0x0][0x360] ;  /* 0x00006c00ff0477ac */ /* 0x000e220008000800 */
[----:B------:R-:W-:Y:S01]  /*00c0*/  BSSY.RECONVERGENT B0, `(.L_x_0) ;  /* 0x0000aa7000007945 */ /* 0x000fe20003800200 */
[----:B------:R-:W0:Y:S01]  /*00d0*/  S2R R0, SR_CTAID.X ;  /* 0x0000000000007919 */ /* 0x000e220000002500 */
[----:B------:R-:W2:Y:S01]  /*00e0*/  LDCU UR9, c[0x0][0x3b0] ;  /* 0x00007600ff0977ac */ /* 0x000ea20008000800 */
[----:B0-----:R-:W-:Y:S02]  /*00f0*/  IMAD R3, R0, UR4, R3 ;  /* 0x0000000400037c24 */ /* 0x001fe4000f8e0203 */
[----:B------:R-:W-:Y:S02]  /*0100*/  IMAD.MOV.U32 R0, RZ, RZ, RZ ;  /* 0x000000ffff007224 */ /* 0x000fe400078e00ff */
[----:B-12---:R-:W-:-:S07]  /*0110*/  IMAD R3, R3, UR5, R2 ;  /* 0x0000000503037c24 */ /* 0x006fce000f8e0202 */
.L_x_4:
[----:B------:R-:W0:Y:S08]  /*0120*/  LDC.64 R10, c[0x0][0x380] ;  /* 0x0000e000ff0a7b82 */ /* 0x000e300000000a00 */
[----:B------:R-:W1:Y:S01]  /*0130*/  LDC.64 R14, c[0x0][0x388] ;  /* 0x0000e200ff0e7b82 */ /* 0x000e620000000a00 */
[----:B0-----:R-:W2:Y:S04]  /*0140*/  LDG.E.CONSTANT R13, desc[UR10][R10.64+0x10] ;  /* 0x0000100a0a0d7981 */ /* 0x001ea8000c1e9900 */
[----:B------:R-:W3:Y:S04]  /*0150*/  LDG.E.CONSTANT R7, desc[UR10][R10.64+0x14] ;  /* 0x0000140a0a077981 */ /* 0x000ee8000c1e9900 */
[----:B------:R-:W3:Y:S04]  /*0160*/  LDG.E.CONSTANT R4, desc[UR10][R10.64+0x18] ;  /* 0x0000180a0a047981 */ /* 0x000ee8000c1e9900 */
[----:B-1----:R-:W4:Y:S04]  /*0170*/  LDG.E.CONSTANT R30, desc[UR10][R14.64] ;  /* 0x0000000a0e1e7981 */ /* 0x002f28000c1e9900 */
[----:B------:R-:W5:Y:S04]  /*0180*/  LDG.E.CONSTANT R9, desc[UR10][R10.64+0x1c] ;  /* 0x00001c0a0a097981 */ /* 0x000f68000c1e9900 */
[----:B------:R-:W5:Y:S04]  /*0190*/  LDG.E.CONSTANT R12, desc[UR10][R10.64+0xc] ;  /* 0x00000c0a0a0c7981 */ /* 0x000f68000c1e9900 */
[----:B------:R-:W5:Y:S04]  /*01a0*/  LDG.E.CONSTANT R8, desc[UR10][R14.64+0x4] ;  /* 0x0000040a0e087981 */ /* 0x000f68000c1e9900 */
[----:B------:R-:W5:Y:S04]  /*01b0*/  LDG.E.CONSTANT R5, desc[UR10][R10.64+0x8] ;  /* 0x0000080a0a057981 */ /* 0x000f68000c1e9900 */
[----:B------:R-:W5:Y:S04]  /*01c0*/  LDG.E.CONSTANT R24, desc[UR10][R14.64+0x8] ;  /* 0x0000080a0e187981 */ /* 0x000f68000c1e9900 */
[----:B------:R0:W5:Y:S04]  /*01d0*/  LDG.E.CONSTANT R6, desc[UR10][R10.64+0x4] ;  /* 0x0000040a0a067981 */ /* 0x000168000c1e9900 */
[----:B------:R-:W5:Y:S01]  /*01e0*/  LDG.E.CONSTANT R2, desc[UR10][R10.64] ;  /* 0x0000000a0a027981 */ /* 0x000f62000c1e9900 */
[----:B--2---:R-:W-:-:S02]  /*01f0*/  R2UR UR8, R13 ;  /* 0x000000000d0872ca */ /* 0x004fc400000e0000 */
[----:B----4-:R-:W-:-:S11]  /*0200*/  PRMT R30, R30, 0x123, RZ ;  /* 0x000001231e1e7816 */ /* 0x010fd600000000ff */
[----:B------:R-:W-:Y:S02]  /*0210*/  USHF.R.W.U32 UR4, UR8, 0x6, UR8 ;  /* 0x0000000608047899 */ /* 0x000fe40008001e08 */
[----:B---3--:R-:W-:Y:S01]  /*0220*/  LOP3.LUT R16, R7, UR8, R4, 0xe2, !PT ;  /* 0x0000000807107c12 */ /* 0x008fe2000f8ee204 */
[----:B------:R-:W-:Y:S02]  /*0230*/  USHF.R.W.U32 UR5, UR8, 0xb, UR8 ;  /* 0x0000000b08057899 */ /* 0x000fe40008001e08 */
[----:B------:R-:W-:-:S04]  /*0240*/  USHF.R.W.U32 UR6, UR8, 0x19, UR8 ;  /* 0x0000001908067899 */ /* 0x000fc80008001e08 */
[----:B------:R-:W-:-:S06]  /*0250*/  ULOP3.LUT UR4, UR6, UR5, UR4, 0x96, !UPT ;  /* 0x0000000506047292 */ /* 0x000fcc000f8e9604 */
[----:B-----5:R-:W-:-:S04]  /*0260*/  IADD3 R19, PT, PT, R9, UR4, R16 ;  /* 0x0000000409137c10 */ /* 0x020fc8000fffe010 */
[----:B------:R-:W-:Y:S02]  /*0270*/  IADD3 R19, PT, PT, R19, 0x428a2f98, R30 ;  /* 0x428a2f9813137810 */ /* 0x000fe40007ffe01e */
[----:B------:R-:W-:-:S03]  /*0280*/  PRMT R24, R24, 0x123, RZ ;  /* 0x0000012318187816 */ /* 0x000fc600000000ff */
[----:B------:R-:W-:Y:S01]  /*0290*/  IMAD.IADD R20, R12, 0x1, R19 ;  /* 0x000000010c147824 */ /* 0x000fe200078e0213 */
[----:B------:R-:W-:Y:S01]  /*02a0*/  R2UR UR7, R2 ;  /* 0x00000000020772ca */ /* 0x000fe200000e0000 */
[----:B------:R-:W-:-:S03]  /*02b0*/  IMAD.IADD R2, R3, 0x1, R0 ;  /* 0x0000000103027824 */ /* 0x000fc600078e0200 */
[C-C-:B0-----:R-:W-:Y:S02]  /*02c0*/  SHF.R.W.U32 R10, R20.reuse, 0x6, R20.reuse ;  /* 0x00000006140a7819 */ /* 0x141fe40000001e14 */
[C-C-:B------:R-:W-:Y:S02]  /*02d0*/  SHF.R.W.U32 R11, R20.reuse, 0xb, R20.reuse ;  /* 0x0000000b140b7819 */ /* 0x140fe40000001e14 */
[----:B------:R-:W-:Y:S02]  /*02e0*/  SHF.R.W.U32 R13, R20, 0x19, R20 ;  /* 0x00000019140d7819 */ /* 0x000fe40000001e14 */
[----:B------:R-:W-:Y:S02]  /*02f0*/  PRMT R33, R2, 0x123, RZ ;  /* 0x0000012302217816 */ /* 0x000fe400000000ff */
[----:B------:R-:W-:Y:S02]  /*0300*/  LOP3.LUT R11, R13, R11, R10, 0x96, !PT ;  /* 0x0000000b0d0b7212 */ /* 0x000fe400078e960a */
[----:B------:R-:W-:Y:S01]  /*0310*/  LOP3.LUT R10, R7, UR8, R20, 0xd8, !PT ;  /* 0x00000008070a7c12 */ /* 0x000fe2000f8ed814 */
[----:B------:R-:W-:-:S02]  /*0320*/  USHF.R.W.U32 UR4, UR7, 0x2, UR7 ;  /* 0x0000000207047899 */ /* 0x000fc40008001e07 */
[----:B------:R-:W-:Y:S01]  /*0330*/  USHF.R.W.U32 UR5, UR7, 0xd, UR7 ;  /* 0x0000000d07057899 */ /* 0x000fe20008001e07 */
[----:B------:R-:W-:Y:S01]  /*0340*/  IADD3 R11, PT, PT, R10, R4, R11 ;  /* 0x000000040a0b7210 */ /* 0x000fe20007ffe00b */
[----:B------:R-:W-:Y:S01]  /*0350*/  USHF.R.W.U32 UR6, UR7, 0x16, UR7 ;  /* 0x0000001607067899 */ /* 0x000fe20008001e07 */
[----:B------:R-:W-:-:S03]  /*0360*/  PRMT R10, R8, 0x123, RZ ;  /* 0x00000123080a7816 */ /* 0x000fc600000000ff */
[----:B------:R-:W-:Y:S01]  /*0370*/  ULOP3.LUT UR4, UR6, UR5, UR4, 0x96, !UPT ;  /* 0x0000000506047292 */ /* 0x000fe2000f8e9604 */
[----:B------:R-:W-:-:S05]  /*0380*/  IADD3 R8, PT, PT, R11, 0x71374491, R10 ;  /* 0x713744910b087810 */ /* 0x000fca0007ffe00a */
[----:B------:R-:W-:-:S05]  /*0390*/  IMAD.IADD R11, R5, 0x1, R8 ;  /* 0x00000001050b7824 */ /* 0x000fca00078e0208 */
[C-C-:B------:R-:W-:Y:S02]  /*03a0*/  SHF.R.W.U32 R13, R11.reuse, 0x6, R11.reuse ;  /* 0x000000060b0d7819 */ /* 0x140fe40000001e0b */
[C-C-:B------:R-:W-:Y:S02]  /*03b0*/  SHF.R.W.U32 R14, R11.reuse, 0xb, R11.reuse ;  /* 0x0000000b0b0e7819 */ /* 0x140fe40000001e0b */
[----:B------:R-:W-:-:S04]  /*03c0*/  SHF.R.W.U32 R15, R11, 0x19, R11 ;  /* 0x000000190b0f7819 */ /* 0x000fc80000001e0b */
[----:B------:R-:W-:Y:S02]  /*03d0*/  LOP3.LUT R14, R15, R14, R13, 0x96, !PT ;  /* 0x0000000e0f0e7212 */ /* 0x000fe400078e960d */
[----:B------:R-:W-:-:S04]  /*03e0*/  LOP3.LUT R13, R11, UR8, R20, 0xac, !PT ;  /* 0x000000080b0d7c12 */ /* 0x000fc8000f8eac14 */
[----:B------:R-:W-:-:S04]  /*03f0*/  IADD3 R13, PT, PT, R13, R7, R14 ;  /* 0x000000070d0d7210 */ /* 0x000fc80007ffe00e */
[----:B------:R-:W-:-:S05]  /*0400*/  IADD3 R17, PT, PT, R13, -0x4a3f0431, R24 ;  /* 0xb5c0fbcf0d117810 */ /* 0x000fca0007ffe018 */
[----:B------:R-:W-:-:S05]  /*0410*/  IMAD.IADD R18, R6, 0x1, R17 ;  /* 0x0000000106127824 */ /* 0x000fca00078e0211 */
[C-C-:B------:R-:W-:Y:S02]  /*0420*/  SHF.R.W.U32 R13, R18.reuse, 0x6, R18.reuse ;  /* 0x00000006120d7819 */ /* 0x140fe40000001e12 */
[C-C-:B------:R-:W-:Y:S02]  /*0430*/  SHF.R.W.U32 R14, R18.reuse, 0xb, R18.reuse ;  /* 0x0000000b120e7819 */ /* 0x140fe40000001e12 */
[----:B------:R-:W-:-:S04]  /*0440*/  SHF.R.W.U32 R15, R18, 0x19, R18 ;  /* 0x00000019120f7819 */ /* 0x000fc80000001e12 */
[----:B------:R-:W-:Y:S02]  /*0450*/  LOP3.LUT R13, R15, R14, R13, 0x96, !PT ;  /* 0x0000000e0f0d7212 */ /* 0x000fe400078e960d */
[----:B------:R-:W-:-:S04]  /*0460*/  LOP3.LUT R14, R20, R18, R11, 0xb8, !PT ;  /* 0x00000012140e7212 */ /* 0x000fc800078eb80b */
[----:B------:R-:W-:-:S04]  /*0470*/  IADD3 R14, PT, PT, R14, UR8, R13 ;  /* 0x000000080e0e7c10 */ /* 0x000fc8000fffe00d */
[----:B------:R-:W-:-:S05]  /*0480*/  IADD3 R16, PT, PT, R14, -0x164a245b, R33 ;  /* 0xe9b5dba50e107810 */ /* 0x000fca0007ffe021 */
[----:B------:R-:W-:-:S05]  /*0490*/  VIADD R14, R16, UR7 ;  /* 0x00000007100e7c36 */ /* 0x000fca0008000000 */
[C-C-:B------:R-:W-:Y:S02]  /*04a0*/  SHF.R.W.U32 R13, R14.reuse, 0x6, R14.reuse ;  /* 0x000000060e0d7819 */ /* 0x140fe40000001e0e */
[C-C-:B------:R-:W-:Y:S02]  /*04b0*/  SHF.R.W.U32 R22, R14.reuse, 0xb, R14.reuse ;  /* 0x0000000b0e167819 */ /* 0x140fe40000001e0e */
[----:B------:R-:W-:-:S04]  /*04c0*/  SHF.R.W.U32 R15, R14, 0x19, R14 ;  /* 0x000000190e0f7819 */ /* 0x000fc80000001e0e */
[----:B------:R-:W-:Y:S02]  /*04d0*/  LOP3.LUT R13, R15, R22, R13, 0x96, !PT ;  /* 0x000000160f0d7212 */ /* 0x000fe400078e960d */
[----:B------:R-:W-:Y:S02]  /*04e0*/  LOP3.LUT R15, R11, R14, R18, 0xb8, !PT ;  /* 0x0000000e0b0f7212 */ /* 0x000fe400078eb812 */
[----:B------:R-:W-:Y:S02]  /*04f0*/  LOP3.LUT R22, R5, UR7, R6, 0xe8, !PT ;  /* 0x0000000705167c12 */ /* 0x000fe4000f8ee806 */
[----:B------:R-:W-:Y:S02]  /*0500*/  IADD3 R15, PT, PT, R15, R20, R13 ;  /* 0x000000140f0f7210 */ /* 0x000fe40007ffe00d */
[----:B------:R-:W-:-:S03]  /*0510*/  IADD3 R19, PT, PT, R19, UR4, R22 ;  /* 0x0000000413137c10 */ /* 0x000fc6000fffe016 */
[----:B------:R-:W-:Y:S01]  /*0520*/  VIADD R15, R15, 0xb956c25b ;  /* 0xb956c25b0f0f7836 */ /* 0x000fe20000000000 */
[C-C-:B------:R-:W-:Y:S02]  /*0530*/  SHF.R.W.U32 R20, R19.reuse, 0x2, R19.reuse ;  /* 0x0000000213147819 */ /* 0x140fe40000001e13 */
[C---:B------:R-:W-:Y:S01]  /*0540*/  SHF.R.W.U32 R21, R19.reuse, 0xd, R19 ;  /* 0x0000000d13157819 */ /* 0x040fe20000001e13 */
[C---:B------:R-:W-:Y:S01]  /*0550*/  IMAD.IADD R13, R19.reuse, 0x1, R15 ;  /* 0x00000001130d7824 */ /* 0x040fe200078e020f */
[----:B------:R-:W-:-:S04]  /*0560*/  SHF.R.W.U32 R22, R19, 0x16, R19 ;  /* 0x0000001613167819 */ /* 0x000fc80000001e13 */
[C-C-:B------:R-:W-:Y:S02]  /*0570*/  SHF.R.W.U32 R23, R13.reuse, 0x6, R13.reuse ;  /* 0x000000060d177819 */ /* 0x140fe40000001e0d */
[C-C-:B------:R-:W-:Y:S02]  /*0580*/  SHF.R.W.U32 R26, R13.reuse, 0xb, R13.reuse ;  /* 0x0000000b0d1a7819 */ /* 0x140fe40000001e0d */
[----:B------:R-:W-:Y:S02]  /*0590*/  SHF.R.W.U32 R25, R13, 0x19, R13 ;  /* 0x000000190d197819 */ /* 0x000fe40000001e0d */
[----:B------:R-:W-:Y:S02]  /*05a0*/  LOP3.LUT R21, R22, R21, R20, 0x96, !PT ;  /* 0x0000001516157212 */ /* 0x000fe400078e9614 */
[----:B------:R-:W-:Y:S02]  /*05b0*/  LOP3.LUT R26, R25, R26, R23, 0x96, !PT ;  /* 0x0000001a191a7212 */ /* 0x000fe400078e9617 */
[----:B------:R-:W-:-:S02]  /*05c0*/  LOP3.LUT R23, R18, R13, R14, 0xb8, !PT ;  /* 0x0000000d12177212 */ /* 0x000fc400078eb80e */
[----:B------:R-:W-:Y:S02]  /*05d0*/  LOP3.LUT R20, R6, UR7, R19, 0xe8, !PT ;  /* 0x0000000706147c12 */ /* 0x000fe4000f8ee813 */
[----:B------:R-:W-:Y:S02]  /*05e0*/  IADD3 R23, PT, PT, R23, R11, R26 ;  /* 0x0000000b17177210 */ /* 0x000fe40007ffe01a */
[----:B------:R-:W-:-:S03]  /*05f0*/  IADD3 R8, PT, PT, R8, R21, R20 ;  /* 0x0000001508087210 */ /* 0x000fc60007ffe014 */
[----:B------:R-:W-:Y:S01]  /*0600*/  VIADD R21, R23, 0x59f111f1 ;  /* 0x59f111f117157836 */ /* 0x000fe20000000000 */
[C-C-:B------:R-:W-:Y:S02]  /*0610*/  SHF.R.W.U32 R11, R8.reuse, 0x2, R8.reuse ;  /* 0x00000002080b7819 */ /* 0x140fe40000001e08 */
[C-C-:B------:R-:W-:Y:S01]  /*0620*/  SHF.R.W.U32 R22, R8.reuse, 0xd, R8.reuse ;  /* 0x0000000d08167819 */ /* 0x140fe20000001e08 */
        /* <DEDUP_REMOVED lines=15> */
[--C-:B------:R-:W-:Y:S02]  /*0720*/  SHF.R.W.U32 R25, R23, 0x16, R23.reuse ;  /* 0x0000001617197819 */ /* 0x100fe40000001e17 */
[----:B------:R-:W-:Y:S02]  /*0730*/  LOP3.LUT R19, R8, R19, R23, 0xe8, !PT ;  /* 0x0000001308137212 */ /* 0x000fe400078ee817 */
[C-C-:B------:R-:W-:Y:S02]  /*0740*/  SHF.R.W.U32 R26, R17.reuse, 0x6, R17.reuse ;  /* 0x00000006111a7819 */ /* 0x140fe40000001e11 */
[----:B------:R-:W-:-:S02]  /*0750*/  SHF.R.W.U32 R27, R17, 0xb, R17 ;  /* 0x0000000b111b7819 */ /* 0x000fc40000001e11 */
[----:B------:R-:W-:Y:S02]  /*0760*/  SHF.R.W.U32 R28, R17, 0x19, R17 ;  /* 0x00000019111c7819 */ /* 0x000fe40000001e11 */
[----:B------:R-:W-:Y:S02]  /*0770*/  LOP3.LUT R11, R25, R22, R11, 0x96, !PT ;  /* 0x00000016190b7212 */ /* 0x000fe400078e960b */
[----:B------:R-:W-:Y:S02]  /*0780*/  LOP3.LUT R27, R28, R27, R26, 0x96, !PT ;  /* 0x0000001b1c1b7212 */ /* 0x000fe400078e961a */
[----:B------:R-:W-:Y:S02]  /*0790*/  LOP3.LUT R26, R13, R17, R20, 0xb8, !PT ;  /* 0x000000110d1a7212 */ /* 0x000fe400078eb814 */
[----:B------:R-:W-:Y:S02]  /*07a0*/  IADD3 R16, PT, PT, R16, R11, R19 ;  /* 0x0000000b10107210 */ /* 0x000fe40007ffe013 */
[----:B------:R-:W-:-:S02]  /*07b0*/  IADD3 R14, PT, PT, R26, R14, R27 ;  /* 0x0000000e1a0e7210 */ /* 0x000fc40007ffe01b */
[C-C-:B------:R-:W-:Y:S02]  /*07c0*/  SHF.R.W.U32 R19, R16.reuse, 0x2, R16.reuse ;  /* 0x0000000210137819 */ /* 0x140fe40000001e10 */
[--C-:B------:R-:W-:Y:S01]  /*07d0*/  SHF.R.W.U32 R22, R16, 0xd, R16.reuse ;  /* 0x0000000d10167819 */ /* 0x100fe20000001e10 */
[----:B------:R-:W-:Y:S01]  /*07e0*/  VIADD R14, R14, 0xab1c5ed5 ;  /* 0xab1c5ed50e0e7836 */ /* 0x000fe20000000000 */
[C-C-:B------:R-:W-:Y:S02]  /*07f0*/  SHF.R.W.U32 R25, R16.reuse, 0x16, R16.reuse ;  /* 0x0000001610197819 */ /* 0x140fe40000001e10 */
[----:B------:R-:W-:Y:S01]  /*0800*/  LOP3.LUT R8, R23, R8, R16, 0xe8, !PT ;  /* 0x0000000817087212 */ /* 0x000fe200078ee810 */
[----:B------:R-:W-:Y:S01]  /*0810*/  IMAD.IADD R11, R16, 0x1, R14 ;  /* 0x00000001100b7824 */ /* 0x000fe200078e020e */
[----:B------:R-:W-:-:S04]  /*0820*/  LOP3.LUT R22, R25, R22, R19, 0x96, !PT ;  /* 0x0000001619167212 */ /* 0x000fc800078e9613 */
[C-C-:B------:R-:W-:Y:S02]  /*0830*/  SHF.R.W.U32 R26, R11.reuse, 0x6, R11.reuse ;  /* 0x000000060b1a7819 */ /* 0x140fe40000001e0b */
[C-C-:B------:R-:W-:Y:S02]  /*0840*/  SHF.R.W.U32 R27, R11.reuse, 0xb, R11.reuse ;  /* 0x0000000b0b1b7819 */ /* 0x140fe40000001e0b */
[----:B------:R-:W-:Y:S02]  /*0850*/  SHF.R.W.U32 R28, R11, 0x19, R11 ;  /* 0x000000190b1c7819 */ /* 0x000fe40000001e0b */
[----:B------:R-:W-:Y:S02]  /*0860*/  LOP3.LUT R19, R20, R11, R17, 0xb8, !PT ;  /* 0x0000000b14137212 */ /* 0x000fe400078eb811 */
[----:B------:R-:W-:Y:S02]  /*0870*/  LOP3.LUT R26, R28, R27, R26, 0x96, !PT ;  /* 0x0000001b1c1a7212 */ /* 0x000fe400078e961a */
[----:B------:R-:W-:-:S02]  /*0880*/  IADD3 R22, PT, PT, R15, R22, R8 ;  /* 0x000000160f167210 */ /* 0x000fc40007ffe008 */
[----:B------:R-:W-:Y:S02]  /*0890*/  IADD3 R19, PT, PT, R19, R13, R26 ;  /* 0x0000000d13137210 */ /* 0x000fe40007ffe01a */
[C-C-:B------:R-:W-:Y:S02]  /*08a0*/  SHF.R.W.U32 R8, R22.reuse, 0x2, R22.reuse ;  /* 0x0000000216087819 */ /* 0x140fe40000001e16 */
[C-C-:B------:R-:W-:Y:S01]  /*08b0*/  SHF.R.W.U32 R13, R22.reuse, 0xd, R22.reuse ;  /* 0x0000000d160d7819 */ /* 0x140fe20000001e16 */
[----:B------:R-:W-:Y:S01]  /*08c0*/  VIADD R19, R19, 0xd807aa98 ;  /* 0xd807aa9813137836 */ /* 0x000fe20000000000 */
[--C-:B------:R-:W-:Y:S02]  /*08d0*/  SHF.R.W.U32 R15, R22, 0x16, R22.reuse ;  /* 0x00000016160f7819 */ /* 0x100fe40000001e16 */
[----:B------:R-:W-:Y:S02]  /*08e0*/  LOP3.LUT R23, R16, R23, R22, 0xe8, !PT ;  /* 0x0000001710177212 */ /* 0x000fe400078ee816 */
[----:B------:R-:W-:Y:S01]  /*08f0*/  LOP3.LUT R26, R15, R13, R8, 0x96, !PT ;  /* 0x0000000d0f1a7212 */ /* 0x000fe200078e9608 */
[----:B------:R-:W-:-:S03]  /*0900*/  IMAD.IADD R8, R22, 0x1, R19 ;  /* 0x0000000116087824 */ /* 0x000fc600078e0213 */
[----:B------:R-:W-:Y:S02]  /*0910*/  IADD3 R23, PT, PT, R21, R26, R23 ;  /* 0x0000001a15177210 */ /* 0x000fe40007ffe017 */
[C-C-:B------:R-:W-:Y:S02]  /*0920*/  SHF.R.W.U32 R15, R8.reuse, 0x6, R8.reuse ;  /* 0x00000006080f7819 */ /* 0x140fe40000001e08 */
[C-C-:B------:R-:W-:Y:S02]  /*0930*/  SHF.R.W.U32 R26, R8.reuse, 0xb, R8.reuse ;  /* 0x0000000b081a7819 */ /* 0x140fe40000001e08 */
[----:B------:R-:W-:Y:S02]  /*0940*/  SHF.R.W.U32 R21, R8, 0x19, R8 ;  /* 0x0000001908157819 */ /* 0x000fe40000001e08 */
[----:B------:R-:W-:Y:S02]  /*0950*/  LOP3.LUT R25, R17, R8, R11, 0xb8, !PT ;  /* 0x0000000811197212 */ /* 0x000fe400078eb80b */
[----:B------:R-:W-:-:S02]  /*0960*/  LOP3.LUT R21, R21, R26, R15, 0x96, !PT ;  /* 0x0000001a15157212 */ /* 0x000fc400078e960f */
[C-C-:B------:R-:W-:Y:S02]  /*0970*/  SHF.R.W.U32 R13, R23.reuse, 0x2, R23.reuse ;  /* 0x00000002170d7819 */ /* 0x140fe40000001e17 */
[C-C-:B------:R-:W-:Y:S02]  /*0980*/  SHF.R.W.U32 R26, R23.reuse, 0xd, R23.reuse ;  /* 0x0000000d171a7819 */ /* 0x140fe40000001e17 */
[----:B------:R-:W-:Y:S02]  /*0990*/  SHF.R.W.U32 R15, R23, 0x16, R23 ;  /* 0x00000016170f7819 */ /* 0x000fe40000001e17 */
[----:B------:R-:W-:Y:S02]  /*09a0*/  IADD3 R25, PT, PT, R25, R20, R21 ;  /* 0x0000001419197210 */ /* 0x000fe40007ffe015 */
[----:B------:R-:W-:Y:S02]  /*09b0*/  LOP3.LUT R21, R22, R16, R23, 0xe8, !PT ;  /* 0x0000001016157212 */ /* 0x000fe400078ee817 */
[----:B------:R-:W-:Y:S01]  /*09c0*/  LOP3.LUT R13, R15, R26, R13, 0x96, !PT ;  /* 0x0000001a0f0d7212 */ /* 0x000fe200078e960d */
[----:B------:R-:W-:-:S03]  /*09d0*/  VIADD R15, R25, 0x12835b01 ;  /* 0x12835b01190f7836 */ /* 0x000fc60000000000 */
[----:B------:R-:W-:Y:S01]  /*09e0*/  IADD3 R21, PT, PT, R18, R13, R21 ;  /* 0x0000000d12157210 */ /* 0x000fe20007ffe015 */
[----:B------:R-:W-:-:S03]  /*09f0*/  IMAD.IADD R13, R23, 0x1, R15 ;  /* 0x00000001170d7824 */ /* 0x000fc600078e020f */
[C-C-:B------:R-:W-:Y:S02]  /*0a00*/  SHF.R.W.U32 R16, R21.reuse, 0x2, R21.reuse ;  /* 0x0000000215107819 */ /* 0x140fe40000001e15 */
[C-C-:B------:R-:W-:Y:S02]  /*0a10*/  SHF.R.W.U32 R25, R21.reuse, 0xd, R21.reuse ;  /* 0x0000000d15197819 */ /* 0x140fe40000001e15 */
[----:B------:R-:W-:Y:S02]  /*0a20*/  SHF.R.W.U32 R18, R21, 0x16, R21 ;  /* 0x0000001615127819 */ /* 0x000fe40000001e15 */
[C-C-:B------:R-:W-:Y:S02]  /*0a30*/  SHF.R.W.U32 R20, R13.reuse, 0x6, R13.reuse ;  /* 0x000000060d147819 */ /* 0x140fe40000001e0d */
[C-C-:B------:R-:W-:Y:S02]  /*0a40*/  SHF.R.W.U32 R27, R13.reuse, 0xb, R13.reuse ;  /* 0x0000000b0d1b7819 */ /* 0x140fe40000001e0d */
[----:B------:R-:W-:-:S02]  /*0a50*/  SHF.R.W.U32 R26, R13, 0x19, R13 ;  /* 0x000000190d1a7819 */ /* 0x000fc40000001e0d */
[----:B------:R-:W-:Y:S02]  /*0a60*/  LOP3.LUT R25, R18, R25, R16, 0x96, !PT ;  /* 0x0000001912197212 */ /* 0x000fe400078e9610 */
[----:B------:R-:W-:Y:S02]  /*0a70*/  LOP3.LUT R16, R11, R13, R8, 0xb8, !PT ;  /* 0x0000000d0b107212 */ /* 0x000fe400078eb808 */
[----:B------:R-:W-:Y:S02]  /*0a80*/  LOP3.LUT R20, R26, R27, R20, 0x96, !PT ;  /* 0x0000001b1a147212 */ /* 0x000fe400078e9614 */
[----:B------:R-:W-:Y:S02]  /*0a90*/  LOP3.LUT R22, R23, R22, R21, 0xe8, !PT ;  /* 0x0000001617167212 */ /* 0x000fe400078ee815 */
[----:B------:R-:W-:Y:S02]  /*0aa0*/  IADD3 R16, PT, PT, R16, R17, R20 ;  /* 0x0000001110107210 */ /* 0x000fe40007ffe014 */
[----:B------:R-:W-:-:S03]  /*0ab0*/  IADD3 R14, PT, PT, R14, R25, R22 ;  /* 0x000000190e0e7210 */ /* 0x000fc60007ffe016 */
[----:B------:R-:W-:Y:S01]  /*0ac0*/  VIADD R18, R16, 0x243185be ;  /* 0x243185be10127836 */ /* 0x000fe20000000000 */
[C-C-:B------:R-:W-:Y:S02]  /*0ad0*/  SHF.R.W.U32 R17, R14.reuse, 0x2, R14.reuse ;  /* 0x000000020e117819 */ /* 0x140fe40000001e0e */
[C---:B------:R-:W-:Y:S01]  /*0ae0*/  SHF.R.W.U32 R20, R14.reuse, 0xd, R14 ;  /* 0x0000000d0e147819 */ /* 0x040fe20000001e0e */
[C---:B------:R-:W-:Y:S01]  /*0af0*/  IMAD.IADD R16, R21.reuse, 0x1, R18 ;  /* 0x0000000115107824 */ /* 0x040fe200078e0212 */
[--C-:B------:R-:W-:Y:S02]  /*0b00*/  SHF.R.W.U32 R22, R14, 0x16, R14.reuse ;  /* 0x000000160e167819 */ /* 0x100fe40000001e0e */
[----:B------:R-:W-:Y:S02]  /*0b10*/  LOP3.LUT R23, R21, R23, R14, 0xe8, !PT ;  /* 0x0000001715177212 */ /* 0x000fe400078ee80e */
[----:B------:R-:W-:Y:S02]  /*0b20*/  LOP3.LUT R20, R22, R20, R17, 0x96, !PT ;  /* 0x0000001416147212 */ /* 0x000fe400078e9611 */
[----:B------:R-:W-:-:S02]  /*0b30*/  SHF.R.W.U32 R22, R16, 0x6, R16 ;  /* 0x0000000610167819 */ /* 0x000fc40000001e10 */
[C-C-:B------:R-:W-:Y:S02]  /*0b40*/  SHF.R.W.U32 R25, R16.reuse, 0xb, R16.reuse ;  /* 0x0000000b10197819 */ /* 0x140fe40000001e10 */
[----:B------:R-:W-:Y:S02]  /*0b50*/  SHF.R.W.U32 R26, R16, 0x19, R16 ;  /* 0x00000019101a7819 */ /* 0x000fe40000001e10 */
[----:B------:R-:W-:Y:S02]  /*0b60*/  IADD3 R20, PT, PT, R19, R20, R23 ;  /* 0x0000001413147210 */ /* 0x000fe40007ffe017 */
[----:B------:R-:W-:Y:S02]  /*0b70*/  LOP3.LUT R32, R26, R25, R22, 0x96, !PT ;  /* 0x000000191a207212 */ /* 0x000fe400078e9616 */
[C-C-:B------:R-:W-:Y:S02]  /*0b80*/  SHF.R.W.U32 R17, R33.reuse, 0x7, R33.reuse ;  /* 0x0000000721117819 */ /* 0x140fe40000001e21 */
[----:B------:R-:W-:-:S02]  /*0b90*/  SHF.R.W.U32 R22, R33, 0x12, R33 ;  /* 0x0000001221167819 */ /* 0x000fc40000001e21 */
[----:B------:R-:W-:Y:S02]  /*0ba0*/  SHF.R.U32.HI R19, RZ, 0x3, R33 ;  /* 0x00000003ff137819 */ /* 0x000fe40000011621 */
[----:B------:R-:W-:Y:S02]  /*0bb0*/  LOP3.LUT R27, R8, R16, R13, 0xb8, !PT ;  /* 0x00000010081b7212 */ /* 0x000fe400078eb80d */
[C-C-:B------:R-:W-:Y:S02]  /*0bc0*/  SHF.R.W.U32 R23, R20.reuse, 0x2, R20.reuse ;  /* 0x0000000214177819 */ /* 0x140fe40000001e14 */
[C-C-:B------:R-:W-:Y:S02]  /*0bd0*/  SHF.R.W.U32 R26, R20.reuse, 0xd, R20.reuse ;  /* 0x0000000d141a7819 */ /* 0x140fe40000001e14 */
[----:B------:R-:W-:Y:S02]  /*0be0*/  SHF.R.W.U32 R25, R20, 0x16, R20 ;  /* 0x0000001614197819 */ /* 0x000fe40000001e14 */
[----:B------:R-:W-:-:S02]  /*0bf0*/  LOP3.LUT R17, R22, R19, R17, 0x96, !PT ;  /* 0x0000001316117212 */ /* 0x000fc400078e9611 */
[----:B------:R-:W-:Y:S02]  /*0c00*/  IADD3 R19, PT, PT, R27, R11, R32 ;  /* 0x0000000b1b137210 */ /* 0x000fe40007ffe020 */
[----:B------:R-:W-:Y:S02]  /*0c10*/  LOP3.LUT R28, R25, R26, R23, 0x96, !PT ;  /* 0x0000001a191c7212 */ /* 0x000fe400078e9617 */
[----:B------:R-:W-:Y:S01]  /*0c20*/  LOP3.LUT R21, R14, R21, R20, 0xe8, !PT ;  /* 0x000000150e157212 */ /* 0x000fe200078ee814 */
[----:B------:R-:W-:Y:S01]  /*0c30*/  VIADD R19, R19, 0x550c7dc3 ;  /* 0x550c7dc313137836 */ /* 0x000fe20000000000 */
[C-C-:B------:R-:W-:Y:S02]  /*0c40*/  SHF.R.W.U32 R11, R10.reuse, 0x7, R10.reuse ;  /* 0x000000070a0b7819 */ /* 0x140fe40000001e0a */
[--C-:B------:R-:W-:Y:S02]  /*0c50*/  SHF.R.W.U32 R22, R10, 0x12, R10.reuse ;  /* 0x000000120a167819 */ /* 0x100fe40000001e0a */
[----:B------:R-:W-:-:S02]  /*0c60*/  SHF.R.U32.HI R23, RZ, 0x3, R10 ;  /* 0x00000003ff177819 */ /* 0x000fc4000001160a */
[----:B------:R-:W-:Y:S02]  /*0c70*/  IADD3 R15, PT, PT, R15, R28, R21 ;  /* 0x0000001c0f0f7210 */ /* 0x000fe40007ffe015 */
[C-C-:B------:R-:W-:Y:S02]  /*0c80*/  SHF.R.W.U32 R25, R24.reuse, 0x7, R24.reuse ;  /* 0x0000000718197819 */ /* 0x140fe40000001e18 */
[--C-:B------:R-:W-:Y:S02]  /*0c90*/  SHF.R.W.U32 R26, R24, 0x12, R24.reuse ;  /* 0x00000012181a7819 */ /* 0x100fe40000001e18 */
[----:B------:R-:W-:Y:S02]  /*0ca0*/  SHF.R.U32.HI R27, RZ, 0x3, R24 ;  /* 0x00000003ff1b7819 */ /* 0x000fe40000011618 */
[----:B------:R-:W-:Y:S01]  /*0cb0*/  LOP3.LUT R21, R22, R23, R11, 0x96, !PT ;  /* 0x0000001716157212 */ /* 0x000fe200078e960b */
[----:B------:R-:W-:Y:S01]  /*0cc0*/  IMAD.IADD R11, R14, 0x1, R19 ;  /* 0x000000010e0b7824 */ /* 0x000fe200078e0213 */
[----:B------:R-:W-:-:S02]  /*0cd0*/  LOP3.LUT R25, R26, R27, R25, 0x96, !PT ;  /* 0x0000001b1a197212 */ /* 0x000fc400078e9619 */
[C---:B------:R-:W-:Y:S01]  /*0ce0*/  SHF.R.W.U32 R22, R15.reuse, 0x2, R15 ;  /* 0x000000020f167819 */ /* 0x040fe20000001e0f */
[----:B------:R-:W-:Y:S01]  /*0cf0*/  IMAD.IADD R30, R30, 0x1, R21 ;  /* 0x000000011e1e7824 */ /* 0x000fe200078e0215 */
        /* <DEDUP_REMOVED lines=9> */
[----:B------:R-:W-:Y:S02]  /*0d90*/  IADD3 R10, PT, PT, R25, 0x1100000, R10 ;  /* 0x01100000190a7810 */ /* 0x000fe40007ffe00a */
[----:B------:R-:W-:-:S02]  /*0da0*/  IADD3 R25, PT, PT, R22, R8, R27 ;  /* 0x0000000816197210 */ /* 0x000fc40007ffe01b */
[----:B------:R-:W-:Y:S02]  /*0db0*/  IADD3 R18, PT, PT, R18, R23, R14 ;  /* 0x0000001712127210 */ /* 0x000fe40007ffe00e */
[C-C-:B------:R-:W-:Y:S01]  /*0dc0*/  SHF.R.W.U32 R8, R30.reuse, 0x11, R30.reuse ;  /* 0x000000111e087819 */ /* 0x140fe20000001e1e */
[----:B------:R-:W-:Y:S01]  /*0dd0*/  VIADD R25, R25, 0x72be5d74 ;  /* 0x72be5d7419197836 */ /* 0x000fe20000000000 */
[--C-:B------:R-:W-:Y:S02]  /*0de0*/  SHF.R.W.U32 R21, R30, 0x13, R30.reuse ;  /* 0x000000131e157819 */ /* 0x100fe40000001e1e */
[----:B------:R-:W-:Y:S02]  /*0df0*/  SHF.R.U32.HI R14, RZ, 0xa, R30 ;  /* 0x0000000aff0e7819 */ /* 0x000fe4000001161e */
[C-C-:B------:R-:W-:Y:S02]  /*0e00*/  SHF.R.W.U32 R22, R10.reuse, 0x11, R10.reuse ;  /* 0x000000110a167819 */ /* 0x140fe40000001e0a */
[----:B------:R-:W-:-:S02]  /*0e10*/  SHF.R.W.U32 R23, R10, 0x13, R10 ;  /* 0x000000130a177819 */ /* 0x000fc40000001e0a */
[----:B------:R-:W-:Y:S02]  /*0e20*/  SHF.R.U32.HI R26, RZ, 0xa, R10 ;  /* 0x0000000aff1a7819 */ /* 0x000fe4000001160a */
[C-C-:B------:R-:W-:Y:S02]  /*0e30*/  SHF.R.W.U32 R27, R18.reuse, 0x2, R18.reuse ;  /* 0x00000002121b7819 */ /* 0x140fe40000001e12 */
[C-C-:B------:R-:W-:Y:S02]  /*0e40*/  SHF.R.W.U32 R28, R18.reuse, 0xd, R18.reuse ;  /* 0x0000000d121c7819 */ /* 0x140fe40000001e12 */
[----:B------:R-:W-:Y:S02]  /*0e50*/  SHF.R.W.U32 R29, R18, 0x16, R18 ;  /* 0x00000016121d7819 */ /* 0x000fe40000001e12 */
[----:B------:R-:W-:Y:S01]  /*0e60*/  LOP3.LUT R8, R21, R14, R8, 0x96, !PT ;  /* 0x0000000e15087212 */ /* 0x000fe200078e9608 */
[----:B------:R-:W-:Y:S01]  /*0e70*/  IMAD.IADD R14, R20, 0x1, R25 ;  /* 0x00000001140e7824 */ /* 0x000fe200078e0219 */
[----:B------:R-:W-:-:S02]  /*0e80*/  LOP3.LUT R22, R23, R26, R22, 0x96, !PT ;  /* 0x0000001a17167212 */ /* 0x000fc400078e9616 */
[----:B------:R-:W-:Y:S02]  /*0e90*/  LOP3.LUT R28, R29, R28, R27, 0x96, !PT ;  /* 0x0000001c1d1c7212 */ /* 0x000fe400078e961b */
[----:B------:R-:W-:Y:S02]  /*0ea0*/  LOP3.LUT R20, R15, R20, R18, 0xe8, !PT ;  /* 0x000000140f147212 */ /* 0x000fe400078ee812 */
[----:B------:R-:W-:Y:S02]  /*0eb0*/  IADD3 R24, PT, PT, R17, R8, R24 ;  /* 0x0000000811187210 */ /* 0x000fe40007ffe018 */
[C-C-:B------:R-:W-:Y:S02]  /*0ec0*/  SHF.R.W.U32 R21, R14.reuse, 0x6, R14.reuse ;  /* 0x000000060e157819 */ /* 0x140fe40000001e0e */
[C-C-:B------:R-:W-:Y:S02]  /*0ed0*/  SHF.R.W.U32 R26, R14.reuse, 0xb, R14.reuse ;  /* 0x0000000b0e1a7819 */ /* 0x140fe40000001e0e */
[----:B------:R-:W-:-:S02]  /*0ee0*/  SHF.R.W.U32 R23, R14, 0x19, R14 ;  /* 0x000000190e177819 */ /* 0x000fc40000001e0e */
[----:B------:R-:W-:Y:S02]  /*0ef0*/  IADD3 R33, PT, PT, R22, 0x11002000, R33 ;  /* 0x1100200016217810 */ /* 0x000fe40007ffe021 */
[----:B------:R-:W-:Y:S02]  /*0f00*/  IADD3 R20, PT, PT, R19, R28, R20 ;  /* 0x0000001c13147210 */ /* 0x000fe40007ffe014 */
[C-C-:B------:R-:W-:Y:S02]  /*0f10*/  SHF.R.W.U32 R8, R24.reuse, 0x11, R24.reuse ;  /* 0x0000001118087819 */ /* 0x140fe40000001e18 */
[--C-:B------:R-:W-:Y:S02]  /*0f20*/  SHF.R.W.U32 R17, R24, 0x13, R24.reuse ;  /* 0x0000001318117819 */ /* 0x100fe40000001e18 */
[----:B------:R-:W-:Y:S02]  /*0f30*/  SHF.R.U32.HI R19, RZ, 0xa, R24 ;  /* 0x0000000aff137819 */ /* 0x000fe40000011618 */
[----:B------:R-:W-:-:S02]  /*0f40*/  LOP3.LUT R34, R23, R26, R21, 0x96, !PT ;  /* 0x0000001a17227212 */ /* 0x000fc400078e9615 */
[C-C-:B------:R-:W-:Y:S02]  /*0f50*/  SHF.R.W.U32 R23, R33.reuse, 0x11, R33.reuse ;  /* 0x0000001121177819 */ /* 0x140fe40000001e21 */
[--C-:B------:R-:W-:Y:S02]  /*0f60*/  SHF.R.W.U32 R22, R33, 0x13, R33.reuse ;  /* 0x0000001321167819 */ /* 0x100fe40000001e21 */
[----:B------:R-:W-:Y:S02]  /*0f70*/  SHF.R.U32.HI R21, RZ, 0xa, R33 ;  /* 0x0000000aff157819 */ /* 0x000fe40000011621 */
[----:B------:R-:W-:Y:S02]  /*0f80*/  LOP3.LUT R29, R16, R14, R11, 0xb8, !PT ;  /* 0x0000000e101d7212 */ /* 0x000fe400078eb80b */
[----:B------:R-:W-:Y:S02]  /*0f90*/  LOP3.LUT R8, R17, R19, R8, 0x96, !PT ;  /* 0x0000001311087212 */ /* 0x000fe400078e9608 */
[----:B------:R-:W-:-:S02]  /*0fa0*/  SHF.R.W.U32 R26, R20, 0x2, R20 ;  /* 0x00000002141a7819 */ /* 0x000fc40000001e14 */
[C-C-:B------:R-:W-:Y:S02]  /*0fb0*/  SHF.R.W.U32 R27, R20.reuse, 0xd, R20.reuse ;  /* 0x0000000d141b7819 */ /* 0x140fe40000001e14 */
[----:B------:R-:W-:Y:S02]  /*0fc0*/  SHF.R.W.U32 R28, R20, 0x16, R20 ;  /* 0x00000016141c7819 */ /* 0x000fe40000001e14 */
[----:B------:R-:W-:Y:S02]  /*0fd0*/  LOP3.LUT R23, R22, R21, R23, 0x96, !PT ;  /* 0x0000001516177212 */ /* 0x000fe400078e9617 */
[----:B------:R-:W-:Y:S01]  /*0fe0*/  IADD3 R22, PT, PT, R29, R13, R34 ;  /* 0x0000000d1d167210 */ /* 0x000fe20007ffe022 */
[----:B------:R-:W-:Y:S01]  /*0ff0*/  VIADD R13, R8, 0x80000000 ;  /* 0x80000000080d7836 */ /* 0x000fe20000000000 */
[----:B------:R-:W-:Y:S02]  /*1000*/  LOP3.LUT R32, R28, R27, R26, 0x96, !PT ;  /* 0x0000001b1c207212 */ /* 0x000fe400078e961a */
[C-C-:B------:R-:W-:Y:S01]  /*1010*/  SHF.R.W.U32 R19, R23.reuse, 0x11, R23.reuse ;  /* 0x0000001117137819 */ /* 0x140fe20000001e17 */
[----:B------:R-:W-:Y:S01]  /*1020*/  VIADD R22, R22, 0x80deb1fe ;  /* 0x80deb1fe16167836 */ /* 0x000fe20000000000 */
[----:B------:R-:W-:-:S02]  /*1030*/  SHF.R.W.U32 R26, R23, 0x13, R23 ;  /* 0x00000013171a7819 */ /* 0x000fc40000001e17 */
[----:B------:R-:W-:Y:S02]  /*1040*/  SHF.R.U32.HI R21, RZ, 0xa, R23 ;  /* 0x0000000aff157819 */ /* 0x000fe40000011617 */
[----:B------:R-:W-:Y:S02]  /*1050*/  LOP3.LUT R27, R18, R15, R20, 0xe8, !PT ;  /* 0x0000000f121b7212 */ /* 0x000fe400078ee814 */
[C-C-:B------:R-:W-:Y:S02]  /*1060*/  SHF.R.W.U32 R28, R13.reuse, 0x11, R13.reuse ;  /* 0x000000110d1c7819 */ /* 0x140fe40000001e0d */
[--C-:B------:R-:W-:Y:S02]  /*1070*/  SHF.R.W.U32 R17, R13, 0x13, R13.reuse ;  /* 0x000000130d117819 */ /* 0x100fe40000001e0d */
[----:B------:R-:W-:Y:S02]  /*1080*/  SHF.R.U32.HI R8, RZ, 0xa, R13 ;  /* 0x0000000aff087819 */ /* 0x000fe4000001160d */
[----:B------:R-:W-:-:S02]  /*1090*/  LOP3.LUT R19, R26, R21, R19, 0x96, !PT ;  /* 0x000000151a137212 */ /* 0x000fc400078e9613 */
[----:B------:R-:W-:Y:S01]  /*10a0*/  IADD3 R25, PT, PT, R25, R32, R27 ;  /* 0x0000002019197210 */ /* 0x000fe20007ffe01b */
[----:B------:R-:W-:Y:S01]  /*10b0*/  IMAD.IADD R32, R15, 0x1, R22 ;  /* 0x000000010f207824 */ /* 0x000fe200078e0216 */
[----:B------:R-:W-:Y:S01]  /*10c0*/  LOP3.LUT R28, R17, R8, R28, 0x96, !PT ;  /* 0x00000008111c7212 */ /* 0x000fe200078e961c */
[----:B------:R-:W-:Y:S01]  /*10d0*/  IMAD.IADD R8, R30, 0x1, R19 ;  /* 0x000000011e087824 */ /* 0x000fe200078e0213 */
[C-C-:B------:R-:W-:Y:S02]  /*10e0*/  SHF.R.W.U32 R15, R25.reuse, 0x2, R25.reuse ;  /* 0x00000002190f7819 */ /* 0x140fe40000001e19 */
[C-C-:B------:R-:W-:Y:S01]  /*10f0*/  SHF.R.W.U32 R26, R25.reuse, 0xd, R25.reuse ;  /* 0x0000000d191a7819 */ /* 0x140fe20000001e19 */
[----:B------:R-:W-:Y:S01]  /*1100*/  VIADD R28, R28, 0x280 ;  /* 0x000002801c1c7836 */ /* 0x000fe20000000000 */
[----:B------:R-:W-:Y:S02]  /*1110*/  SHF.R.W.U32 R17, R25, 0x16, R25 ;  /* 0x0000001619117819 */ /* 0x000fe40000001e19 */
[----:B------:R-:W-:-:S02]  /*1120*/  SHF.R.W.U32 R21, R32, 0x6, R32 ;  /* 0x0000000620157819 */ /* 0x000fc40000001e20 */
[C-C-:B------:R-:W-:Y:S02]  /*1130*/  SHF.R.W.U32 R34, R32.reuse, 0xb, R32.reuse ;  /* 0x0000000b20227819 */ /* 0x140fe40000001e20 */
[----:B------:R-:W-:Y:S02]  /*1140*/  SHF.R.W.U32 R27, R32, 0x19, R32 ;  /* 0x00000019201b7819 */ /* 0x000fe40000001e20 */
[----:B------:R-:W-:Y:S02]  /*1150*/  LOP3.LUT R17, R17, R26, R15, 0x96, !PT ;  /* 0x0000001a11117212 */ /* 0x000fe400078e960f */
[C-C-:B------:R-:W-:Y:S02]  /*1160*/  SHF.R.W.U32 R29, R8.reuse, 0x11, R8.reuse ;  /* 0x00000011081d7819 */ /* 0x140fe40000001e08 */
[--C-:B------:R-:W-:Y:S02]  /*1170*/  SHF.R.W.U32 R26, R8, 0x13, R8.reuse ;  /* 0x00000013081a7819 */ /* 0x100fe40000001e08 */
[----:B------:R-:W-:-:S02]  /*1180*/  SHF.R.U32.HI R15, RZ, 0xa, R8 ;  /* 0x0000000aff0f7819 */ /* 0x000fc40000011608 */
[----:B------:R-:W-:Y:S02]  /*1190*/  LOP3.LUT R19, R20, R18, R25, 0xe8, !PT ;  /* 0x0000001214137212 */ /* 0x000fe400078ee819 */
[----:B------:R-:W-:Y:S02]  /*11a0*/  LOP3.LUT R21, R27, R34, R21, 0x96, !PT ;  /* 0x000000221b157212 */ /* 0x000fe400078e9615 */
[----:B------:R-:W-:Y:S02]  /*11b0*/  LOP3.LUT R27, R11, R32, R14, 0xb8, !PT ;  /* 0x000000200b1b7212 */ /* 0x000fe400078eb80e */
[----:B------:R-:W-:Y:S02]  /*11c0*/  LOP3.LUT R29, R26, R15, R29, 0x96, !PT ;  /* 0x0000000f1a1d7212 */ /* 0x000fe400078e961d */
[----:B------:R-:W-:Y:S02]  /*11d0*/  IADD3 R22, PT, PT, R22, R17, R19 ;  /* 0x0000001116167210 */ /* 0x000fe40007ffe013 */
[----:B------:R-:W-:Y:S01]  /*11e0*/  IADD3 R21, PT, PT, R27, R16, R21 ;  /* 0x000000101b157210 */ /* 0x000fe20007ffe015 */
[----:B------:R-:W-:Y:S01]  /*11f0*/  IMAD.IADD R29, R24, 0x1, R29 ;  /* 0x00000001181d7824 */ /* 0x000fe200078e021d */
[----:B------:R-:W-:-:S02]  /*1200*/  SHF.R.W.U32 R15, R28, 0x11, R28 ;  /* 0x000000111c0f7819 */ /* 0x000fc40000001e1c */
[--C-:B------:R-:W-:Y:S01]  /*1210*/  SHF.R.W.U32 R16, R28, 0x13, R28.reuse ;  /* 0x000000131c107819 */ /* 0x100fe20000001e1c */
[----:B------:R-:W-:Y:S01]  /*1220*/  VIADD R21, R21, 0x9bdc06a7 ;  /* 0x9bdc06a715157836 */ /* 0x000fe20000000000 */
[----:B------:R-:W-:Y:S02]  /*1230*/  SHF.R.U32.HI R17, RZ, 0xa, R28 ;  /* 0x0000000aff117819 */ /* 0x000fe4000001161c */
[C-C-:B------:R-:W-:Y:S02]  /*1240*/  SHF.R.W.U32 R19, R22.reuse, 0x2, R22.reuse ;  /* 0x0000000216137819 */ /* 0x140fe40000001e16 */
[C-C-:B------:R-:W-:Y:S02]  /*1250*/  SHF.R.W.U32 R26, R22.reuse, 0xd, R22.reuse ;  /* 0x0000000d161a7819 */ /* 0x140fe40000001e16 */
[----:B------:R-:W-:Y:S02]  /*1260*/  SHF.R.W.U32 R27, R22, 0x16, R22 ;  /* 0x00000016161b7819 */ /* 0x000fe40000001e16 */
[----:B------:R-:W-:-:S02]  /*1270*/  LOP3.LUT R15, R16, R17, R15, 0x96, !PT ;  /* 0x00000011100f7212 */ /* 0x000fc400078e960f */
[----:B------:R-:W-:Y:S01]  /*1280*/  LOP3.LUT R26, R27, R26, R19, 0x96, !PT ;  /* 0x0000001a1b1a7212 */ /* 0x000fe200078e9613 */
[----:B------:R-:W-:Y:S01]  /*1290*/  IMAD.IADD R27, R18, 0x1, R21 ;  /* 0x00000001121b7824 */ /* 0x000fe200078e0215 */
[C-C-:B------:R-:W-:Y:S02]  /*12a0*/  SHF.R.W.U32 R16, R29.reuse, 0x11, R29.reuse ;  /* 0x000000111d107819 */ /* 0x140fe40000001e1d */
[--C-:B------:R-:W-:Y:S02]  /*12b0*/  SHF.R.W.U32 R17, R29, 0x13, R29.reuse ;  /* 0x000000131d117819 */ /* 0x100fe40000001e1d */
[----:B------:R-:W-:Y:S02]  /*12c0*/  SHF.R.U32.HI R19, RZ, 0xa, R29 ;  /* 0x0000000aff137819 */ /* 0x000fe4000001161d */
[----:B------:R-:W-:Y:S02]  /*12d0*/  LOP3.LUT R31, R25, R20, R22, 0xe8, !PT ;  /* 0x00000014191f7212 */ /* 0x000fe400078ee816 */
[----:B------:R-:W-:-:S02]  /*12e0*/  LOP3.LUT R16, R17, R19, R16, 0x96, !PT ;  /* 0x0000001311107212 */ /* 0x000fc400078e9610 */
[----:B------:R-:W-:Y:S02]  /*12f0*/  IADD3 R19, PT, PT, R21, R26, R31 ;  /* 0x0000001a15137210 */ /* 0x000fe40007ffe01f */
[--C-:B------:R-:W-:Y:S01]  /*1300*/  SHF.R.W.U32 R18, R27, 0x6, R27.reuse ;  /* 0x000000061b127819 */ /* 0x100fe20000001e1b */
[----:B------:R-:W-:Y:S01]  /*1310*/  IMAD.IADD R17, R13, 0x1, R16 ;  /* 0x000000010d117824 */ /* 0x000fe200078e0210 */
[C-C-:B------:R-:W-:Y:S02]  /*1320*/  SHF.R.W.U32 R21, R27.reuse, 0xb, R27.reuse ;  /* 0x0000000b1b157819 */ /* 0x140fe40000001e1b */
[----:B------:R-:W-:Y:S02]  /*1330*/  SHF.R.W.U32 R26, R27, 0x19, R27 ;  /* 0x000000191b1a7819 */ /* 0x000fe40000001e1b */
[----:B------:R-:W-:Y:S02]  /*1340*/  LOP3.LUT R31, R14, R27, R32, 0xb8, !PT ;  /* 0x0000001b0e1f7212 */ /* 0x000fe400078eb820 */
[----:B------:R-:W-:-:S02]  /*1350*/  LOP3.LUT R26, R26, R21, R18, 0x96, !PT ;  /* 0x000000151a1a7212 */ /* 0x000fc400078e9612 */
[C-C-:B------:R-:W-:Y:S02]  /*1360*/  SHF.R.W.U32 R21, R17.reuse, 0x11, R17.reuse ;  /* 0x0000001111157819 */ /* 0x140fe40000001e11 */
[--C-:B------:R-:W-:Y:S02]  /*1370*/  SHF.R.W.U32 R16, R17, 0x13, R17.reuse ;  /* 0x0000001311107819 */ /* 0x100fe40000001e11 */
[----:B------:R-:W-:Y:S02]  /*1380*/  SHF.R.U32.HI R18, RZ, 0xa, R17 ;  /* 0x0000000aff127819 */ /* 0x000fe40000011611 */
[----:B------:R-:W-:Y:S02]  /*1390*/  IADD3 R26, PT, PT, R31, R11, R26 ;  /* 0x0000000b1f1a7210 */ /* 0x000fe40007ffe01a */
[----:B------:R-:W-:Y:S02]  /*13a0*/  LOP3.LUT R21, R16, R18, R21, 0x96, !PT ;  /* 0x0000001210157212 */ /* 0x000fe400078e9615 */
[C-C-:B------:R-:W-:Y:S01]  /*13b0*/  SHF.R.W.U32 R16, R19.reuse, 0x2, R19.reuse ;  /* 0x0000000213107819 */ /* 0x140fe20000001e13 */
[----:B------:R-:W-:Y:S01]  /*13c0*/  VIADD R11, R26, 0xc19bf3f4 ;  /* 0xc19bf3f41a0b7836 */ /* 0x000fe20000000000 */
[----:B------:R-:W-:-:S02]  /*13d0*/  SHF.R.W.U32 R31, R19, 0xd, R19 ;  /* 0x0000000d131f7819 */ /* 0x000fc40000001e13 */
[--C-:B------:R-:W-:Y:S02]  /*13e0*/  SHF.R.W.U32 R18, R19, 0x16, R19.reuse ;  /* 0x0000001613127819 */ /* 0x100fe40000001e13 */
[----:B------:R-:W-:Y:S02]  /*13f0*/  LOP3.LUT R26, R22, R25, R19, 0xe8, !PT ;  /* 0x00000019161a7212 */ /* 0x000fe400078ee813 */
[----:B------:R-:W-:Y:S01]  /*1400*/  LOP3.LUT R16, R18, R31, R16, 0x96, !PT ;  /* 0x0000001f12107212 */ /* 0x000fe200078e9610 */
[----:B------:R-:W-:-:S03]  /*1410*/  IMAD.IADD R18, R20, 0x1, R11 ;  /* 0x0000000114127824 */ /* 0x000fc600078e020b */
[----:B------:R-:W-:Y:S02]  /*1420*/  IADD3 R26, PT, PT, R11, R16, R26 ;  /* 0x000000100b1a7210 */ /* 0x000fe40007ffe01a */
[C-C-:B------:R-:W-:Y:S02]  /*1430*/  SHF.R.W.U32 R11, R18.reuse, 0x6, R18.reuse ;  /* 0x00000006120b7819 */ /* 0x140fe40000001e12 */
[C-C-:B------:R-:W-:Y:S02]  /*1440*/  SHF.R.W.U32 R16, R18.reuse, 0xb, R18.reuse ;  /* 0x0000000b12107819 */ /* 0x140fe40000001e12 */
[----:B------:R-:W-:-:S04]  /*1450*/  SHF.R.W.U32 R20, R18, 0x19, R18 ;  /* 0x0000001912147819 */ /* 0x000fc80000001e12 */
[----:B------:R-:W-:Y:S01]  /*1460*/  LOP3.LUT R11, R20, R16, R11, 0x96, !PT ;  /* 0x00000010140b7212 */ /* 0x000fe200078e960b */
[----:B------:R-:W-:Y:S01]  /*1470*/  IMAD.IADD R16, R28, 0x1, R21 ;  /* 0x000000011c107824 */ /* 0x000fe200078e0215 */
[----:B------:R-:W-:-:S04]  /*1480*/  LOP3.LUT R20, R32, R18, R27, 0xb8, !PT ;  /* 0x0000001220147212 */ /* 0x000fc800078eb81b */
[----:B------:R-:W-:Y:S01]  /*1490*/  IADD3 R21, PT, PT, R20, R14, R11 ;  /* 0x0000000e14157210 */ /* 0x000fe20007ffe00b */
[----:B------:R-:W-:Y:S01]  /*14a0*/  IMAD.IADD R20, R10, 0x1, R15 ;  /* 0x000000010a147824 */ /* 0x000fe200078e020f */
[C-C-:B------:R-:W-:Y:S02]  /*14b0*/  SHF.R.W.U32 R35, R16.reuse, 0x11, R16.reuse ;  /* 0x0000001110237819 */ /* 0x140fe40000001e10 */
[--C-:B------:R-:W-:Y:S02]  /*14c0*/  SHF.R.W.U32 R14, R16, 0x13, R16.reuse ;  /* 0x00000013100e7819 */ /* 0x100fe40000001e10 */
[----:B------:R-:W-:Y:S02]  /*14d0*/  SHF.R.U32.HI R11, RZ, 0xa, R16 ;  /* 0x0000000aff0b7819 */ /* 0x000fe40000011610 */
[----:B------:R-:W-:Y:S02]  /*14e0*/  SHF.R.U32.HI R15, RZ, 0x3, R30 ;  /* 0x00000003ff0f7819 */ /* 0x000fe4000001161e */
[----:B------:R-:W-:-:S02]  /*14f0*/  LOP3.LUT R35, R14, R11, R35, 0x96, !PT ;  /* 0x0000000b0e237212 */ /* 0x000fc400078e9623 */
[C-C-:B------:R-:W-:Y:S02]  /*1500*/  SHF.R.W.U32 R11, R30.reuse, 0x7, R30.reuse ;  /* 0x000000071e0b7819 */ /* 0x140fe40000001e1e */
[----:B------:R-:W-:-:S04]  /*1510*/  SHF.R.W.U32 R14, R30, 0x12, R30 ;  /* 0x000000121e0e7819 */ /* 0x000fc80000001e1e */
[----:B------:R-:W-:Y:S02]  /*1520*/  LOP3.LUT R31, R14, R15, R11, 0x96, !PT ;  /* 0x0000000f0e1f7212 */ /* 0x000fe400078e960b */
[C-C-:B------:R-:W-:Y:S02]  /*1530*/  SHF.R.W.U32 R11, R20.reuse, 0x11, R20.reuse ;  /* 0x00000011140b7819 */ /* 0x140fe40000001e14 */
[--C-:B------:R-:W-:Y:S02]  /*1540*/  SHF.R.W.U32 R14, R20, 0x13, R20.reuse ;  /* 0x00000013140e7819 */ /* 0x100fe40000001e14 */
[--C-:B------:R-:W-:Y:S02]  /*1550*/  SHF.R.U32.HI R15, RZ, 0xa, R20.reuse ;  /* 0x0000000aff0f7819 */ /* 0x100fe40000011614 */
[----:B------:R-:W-:Y:S02]  /*1560*/  IADD3 R35, PT, PT, R31, R35, R20 ;  /* 0x000000231f237210 */ /* 0x000fe40007ffe014 */
[----:B------:R-:W-:-:S03]  /*1570*/  LOP3.LUT R14, R14, R15, R11, 0x96, !PT ;  /* 0x0000000f0e0e7212 */ /* 0x000fc600078e960b */
[----:B------:R-:W-:Y:S02]  /*1580*/  VIADD R35, R35, 0x280 ;  /* 0x0000028023237836 */ /* 0x000fe40000000000 */
[----:B------:R-:W-:-:S05]  /*1590*/  IMAD.IADD R11, R33, 0x1, R14 ;  /* 0x00000001210b7824 */ /* 0x000fca00078e020e */
[C-C-:B------:R-:W-:Y:S02]  /*15a0*/  SHF.R.W.U32 R14, R11.reuse, 0x11, R11.reuse ;  /* 0x000000110b0e7819 */ /* 0x140fe40000001e0b */
[--C-:B------:R-:W-:Y:S02]  /*15b0*/  SHF.R.W.U32 R15, R11, 0x13, R11.reuse ;  /* 0x000000130b0f7819 */ /* 0x100fe40000001e0b */
[----:B------:R-:W-:-:S04]  /*15c0*/  SHF.R.U32.HI R31, RZ, 0xa, R11 ;  /* 0x0000000aff1f7819 */ /* 0x000fc8000001160b */
[----:B------:R-:W-:-:S05]  /*15d0*/  LOP3.LUT R14, R15, R31, R14, 0x96, !PT ;  /* 0x0000001f0f0e7212 */ /* 0x000fca00078e960e */
[----:B------:R-:W-:-:S05]  /*15e0*/  IMAD.IADD R34, R23, 0x1, R14 ;  /* 0x0000000117227824 */ /* 0x000fca00078e020e */
[C-C-:B------:R-:W-:Y:S02]  /*15f0*/  SHF.R.W.U32 R14, R34.reuse, 0x11, R34.reuse ;  /* 0x00000011220e7819 */ /* 0x140fe40000001e22 */
[--C-:B------:R-:W-:Y:S02]  /*1600*/  SHF.R.W.U32 R15, R34, 0x13, R34.reuse ;  /* 0x00000013220f7819 */ /* 0x100fe40000001e22 */
[----:B------:R-:W-:-:S04]  /*1610*/  SHF.R.U32.HI R31, RZ, 0xa, R34 ;  /* 0x0000000aff1f7819 */ /* 0x000fc80000011622 */
[----:B------:R-:W-:-:S04]  /*1620*/  LOP3.LUT R15, R15, R31, R14, 0x96, !PT ;  /* 0x0000001f0f0f7212 */ /* 0x000fc800078e960e */
[----:B------:R-:W-:-:S04]  /*1630*/  IADD3 R14, PT, PT, R15, 0xa00055, R8 ;  /* 0x00a000550f0e7810 */ /* 0x000fc80007ffe008 */
[C-C-:B------:R-:W-:Y:S02]  /*1640*/  SHF.R.W.U32 R15, R14.reuse, 0x11, R14.reuse ;  /* 0x000000110e0f7819 */ /* 0x140fe40000001e0e */
[--C-:B------:R-:W-:Y:S02]  /*1650*/  SHF.R.W.U32 R36, R14, 0x13, R14.reuse ;  /* 0x000000130e247819 */ /* 0x100fe40000001e0e */
[----:B------:R-:W-:-:S04]  /*1660*/  SHF.R.U32.HI R31, RZ, 0xa, R14 ;  /* 0x0000000aff1f7819 */ /* 0x000fc8000001160e */
[----:B------:R-:W-:Y:S02]  /*1670*/  LOP3.LUT R15, R36, R31, R15, 0x96, !PT ;  /* 0x0000001f240f7212 */ /* 0x000fe400078e960f */
[----:B------:R-:W-:Y:S02]  /*1680*/  SHF.R.W.U32 R36, R26, 0xd, R26 ;  /* 0x0000000d1a247819 */ /* 0x000fe40000001e1a */
[----:B------:R-:W-:Y:S02]  /*1690*/  IADD3 R15, PT, PT, R30, R15, R29 ;  /* 0x0000000f1e0f7210 */ /* 0x000fe40007ffe01d */
[----:B------:R-:W-:Y:S02]  /*16a0*/  IADD3 R30, PT, PT, R21, -0x1b64963f, R30 ;  /* 0xe49b69c1151e7810 */ /* 0x000fe40007ffe01e */
[C-C-:B------:R-:W-:Y:S02]  /*16b0*/  SHF.R.W.U32 R21, R26.reuse, 0x2, R26.reuse ;  /* 0x000000021a157819 */ /* 0x140fe40000001e1a */
[----:B------:R-:W-:Y:S01]  /*16c0*/  SHF.R.W.U32 R31, R26, 0x16, R26 ;  /* 0x000000161a1f7819 */ /* 0x000fe20000001e1a */
[----:B------:R-:W-:-:S03]  /*16d0*/  IMAD.IADD R25, R25, 0x1, R30 ;  /* 0x0000000119197824 */ /* 0x000fc600078e021e */
[----:B------:R-:W-:Y:S02]  /*16e0*/  LOP3.LUT R21, R31, R36, R21, 0x96, !PT ;  /* 0x000000241f157212 */ /* 0x000fe400078e9615 */
[----:B------:R-:W-:Y:S02]  /*16f0*/  LOP3.LUT R31, R19, R22, R26, 0xe8, !PT ;  /* 0x00000016131f7212 */ /* 0x000fe400078ee81a */
[C---:B------:R-:W-:Y:S02]  /*1700*/  SHF.R.W.U32 R36, R25.reuse, 0x19, R25 ;  /* 0x0000001919247819 */ /* 0x040fe40000001e19 */
[----:B------:R-:W-:Y:S02]  /*1710*/  IADD3 R21, PT, PT, R30, R21, R31 ;  /* 0x000000151e157210 */ /* 0x000fe40007ffe01f */
[C-C-:B------:R-:W-:Y:S02]  /*1720*/  SHF.R.W.U32 R30, R25.reuse, 0x6, R25.reuse ;  /* 0x00000006191e7819 */ /* 0x140fe40000001e19 */
[----:B------:R-:W-:-:S02]  /*1730*/  SHF.R.W.U32 R31, R25, 0xb, R25 ;  /* 0x0000000b191f7819 */ /* 0x000fc40000001e19 */
[----:B------:R-:W-:Y:S02]  /*1740*/  LOP3.LUT R37, R27, R25, R18, 0xb8, !PT ;  /* 0x000000191b257212 */ /* 0x000fe400078eb812 */
[----:B------:R-:W-:Y:S02]  /*1750*/  LOP3.LUT R31, R36, R31, R30, 0x96, !PT ;  /* 0x0000001f241f7212 */ /* 0x000fe400078e961e */
[C-C-:B------:R-:W-:Y:S02]  /*1760*/  SHF.R.W.U32 R30, R10.reuse, 0x7, R10.reuse ;  /* 0x000000070a1e7819 */ /* 0x140fe40000001e0a */
[----:B------:R-:W-:Y:S02]  /*1770*/  IADD3 R37, PT, PT, R37, R32, R31 ;  /* 0x0000002025257210 */ /* 0x000fe40007ffe01f */
[--C-:B------:R-:W-:Y:S02]  /*1780*/  SHF.R.W.U32 R31, R10, 0x12, R10.reuse ;  /* 0x000000120a1f7819 */ /* 0x100fe40000001e0a */
[----:B------:R-:W-:-:S02]  /*1790*/  SHF.R.U32.HI R32, RZ, 0x3, R10 ;  /* 0x00000003ff207819 */ /* 0x000fc4000001160a */
[----:B------:R-:W-:Y:S02]  /*17a0*/  IADD3 R37, PT, PT, R37, -0x1041b87a, R10 ;  /* 0xefbe478625257810 */ /* 0x000fe40007ffe00a */
[----:B------:R-:W-:Y:S02]  /*17b0*/  LOP3.LUT R30, R31, R32, R30, 0x96, !PT ;  /* 0x000000201f1e7212 */ /* 0x000fe400078e961e */
[C---:B------:R-:W-:Y:S01]  /*17c0*/  SHF.R.W.U32 R31, R35.reuse, 0x13, R35 ;  /* 0x00000013231f7819 */ /* 0x040fe20000001e23 */
[----:B------:R-:W-:Y:S01]  /*17d0*/  IMAD.IADD R22, R22, 0x1, R37 ;  /* 0x0000000116167824 */ /* 0x000fe200078e0225 */
[----:B------:R-:W-:Y:S01]  /*17e0*/  SHF.R.U32.HI R32, RZ, 0xa, R35 ;  /* 0x0000000aff207819 */ /* 0x000fe20000011623 */
[----:B------:R-:W-:Y:S01]  /*17f0*/  IMAD.IADD R15, R30, 0x1, R15 ;  /* 0x000000011e0f7824 */ /* 0x000fe200078e020f */
[----:B------:R-:W-:-:S04]  /*1800*/  SHF.R.W.U32 R30, R35, 0x11, R35 ;  /* 0x00000011231e7819 */ /* 0x000fc80000001e23 */
[----:B------:R-:W-:Y:S02]  /*1810*/  LOP3.LUT R31, R31, R32, R30, 0x96, !PT ;  /* 0x000000201f1f7212 */ /* 0x000fe400078e961e */
[C---:B------:R-:W-:Y:S02]  /*1820*/  SHF.R.W.U32 R30, R21.reuse, 0xd, R21 ;  /* 0x0000000d151e7819 */ /* 0x040fe40000001e15 */
[----:B------:R-:W-:Y:S02]  /*1830*/  IADD3 R31, PT, PT, R10, R31, R11 ;  /* 0x0000001f0a1f7210 */ /* 0x000fe40007ffe00b */
[C-C-:B------:R-:W-:Y:S02]  /*1840*/  SHF.R.W.U32 R10, R21.reuse, 0x2, R21.reuse ;  /* 0x00000002150a7819 */ /* 0x140fe40000001e15 */
[----:B------:R-:W-:-:S04]  /*1850*/  SHF.R.W.U32 R32, R21, 0x16, R21 ;  /* 0x0000001615207819 */ /* 0x000fc80000001e15 */
[----:B------:R-:W-:Y:S02]  /*1860*/  LOP3.LUT R10, R32, R30, R10, 0x96, !PT ;  /* 0x0000001e200a7212 */ /* 0x000fe400078e960a */
[----:B------:R-:W-:Y:S02]  /*1870*/  LOP3.LUT R30, R26, R19, R21, 0xe8, !PT ;  /* 0x000000131a1e7212 */ /* 0x000fe400078ee815 */
[C---:B------:R-:W-:Y:S02]  /*1880*/  SHF.R.W.U32 R32, R22.reuse, 0x19, R22 ;  /* 0x0000001916207819 */ /* 0x040fe40000001e16 */
[----:B------:R-:W-:Y:S02]  /*1890*/  IADD3 R10, PT, PT, R37, R10, R30 ;  /* 0x0000000a250a7210 */ /* 0x000fe40007ffe01e */
[C-C-:B------:R-:W-:Y:S02]  /*18a0*/  SHF.R.W.U32 R30, R22.reuse, 0x6, R22.reuse ;  /* 0x00000006161e7819 */ /* 0x140fe40000001e16 */
[----:B------:R-:W-:-:S02]  /*18b0*/  SHF.R.W.U32 R37, R22, 0xb, R22 ;  /* 0x0000000b16257819 */ /* 0x000fc40000001e16 */
[----:B------:R-:W-:Y:S02]  /*18c0*/  SHF.R.W.U32 R36, R10, 0x16, R10 ;  /* 0x000000160a247819 */ /* 0x000fe40000001e0a */
[----:B------:R-:W-:Y:S02]  /*18d0*/  LOP3.LUT R30, R32, R37, R30, 0x96, !PT ;  /* 0x00000025201e7212 */ /* 0x000fe400078e961e */
[----:B------:R-:W-:Y:S02]  /*18e0*/  LOP3.LUT R32, R18, R22, R25, 0xb8, !PT ;  /* 0x0000001612207212 */ /* 0x000fe400078eb819 */
[----:B------:R-:W-:Y:S02]  /*18f0*/  SHF.R.W.U32 R37, R24, 0x12, R24 ;  /* 0x0000001218257819 */ /* 0x000fe40000001e18 */
[----:B------:R-:W-:Y:S02]  /*1900*/  IADD3 R27, PT, PT, R32, R27, R30 ;  /* 0x0000001b201b7210 */ /* 0x000fe40007ffe01e */
[----:B------:R-:W-:-:S02]  /*1910*/  SHF.R.W.U32 R30, R24, 0x7, R24 ;  /* 0x00000007181e7819 */ /* 0x000fc40000001e18 */
[----:B------:R-:W-:-:S04]  /*1920*/  SHF.R.U32.HI R32, RZ, 0x3, R24 ;  /* 0x00000003ff207819 */ /* 0x000fc80000011618 */
[----:B------:R-:W-:Y:S02]  /*1930*/  LOP3.LUT R30, R37, R32, R30, 0x96, !PT ;  /* 0x00000020251e7212 */ /* 0x000fe400078e961e */
[C-C-:B------:R-:W-:Y:S02]  /*1940*/  SHF.R.W.U32 R37, R15.reuse, 0x13, R15.reuse ;  /* 0x000000130f257819 */ /* 0x140fe40000001e0f */
[----:B------:R-:W-:Y:S01]  /*1950*/  SHF.R.U32.HI R32, RZ, 0xa, R15 ;  /* 0x0000000aff207819 */ /* 0x000fe2000001160f */
[----:B------:R-:W-:Y:S01]  /*1960*/  IMAD.IADD R31, R30, 0x1, R31 ;  /* 0x000000011e1f7824 */ /* 0x000fe200078e021f */
[----:B------:R-:W-:-:S04]  /*1970*/  SHF.R.W.U32 R30, R15, 0x11, R15 ;  /* 0x000000110f1e7819 */ /* 0x000fc80000001e0f */
[----:B------:R-:W-:Y:S02]  /*1980*/  LOP3.LUT R30, R37, R32, R30, 0x96, !PT ;  /* 0x00000020251e7212 */ /* 0x000fe400078e961e */
[----:B------:R-:W-:Y:S02]  /*1990*/  SHF.R.W.U32 R32, R10, 0xd, R10 ;  /* 0x0000000d0a207819 */ /* 0x000fe40000001e0a */
[----:B------:R-:W-:Y:S02]  /*19a0*/  IADD3 R30, PT, PT, R24, R30, R17 ;  /* 0x0000001e181e7210 */ /* 0x000fe40007ffe011 */
[----:B------:R-:W-:Y:S02]  /*19b0*/  IADD3 R24, PT, PT, R27, 0xfc19dc6, R24 ;  /* 0x0fc19dc61b187810 */ /* 0x000fe40007ffe018 */
[----:B------:R-:W-:-:S03]  /*19c0*/  SHF.R.W.U32 R27, R10, 0x2, R10 ;  /* 0x000000020a1b7819 */ /* 0x000fc60000001e0a */
[----:B------:R-:W-:Y:S01]  /*19d0*/  IMAD.IADD R19, R19, 0x1, R24 ;  /* 0x0000000113137824 */ /* 0x000fe200078e0218 */
[----:B------:R-:W-:Y:S02]  /*19e0*/  LOP3.LUT R27, R36, R32, R27, 0x96, !PT ;  /* 0x00000020241b7212 */ /* 0x000fe400078e961b */
[----:B------:R-:W-:Y:S02]  /*19f0*/  LOP3.LUT R32, R21, R26, R10, 0xe8, !PT ;  /* 0x0000001a15207212 */ /* 0x000fe400078ee80a */
[C-C-:B------:R-:W-:Y:S02]  /*1a00*/  SHF.R.W.U32 R37, R19.reuse, 0xb, R19.reuse ;  /* 0x0000000b13257819 */ /* 0x140fe40000001e13 */
[----:B------:R-:W-:Y:S02]  /*1a10*/  IADD3 R27, PT, PT, R24, R27, R32 ;  /* 0x0000001b181b7210 */ /* 0x000fe40007ffe020 */
[C-C-:B------:R-:W-:Y:S02]  /*1a20*/  SHF.R.W.U32 R24, R19.reuse, 0x6, R19.reuse ;  /* 0x0000000613187819 */ /* 0x140fe40000001e13 */
[----:B------:R-:W-:-:S04]  /*1a30*/  SHF.R.W.U32 R32, R19, 0x19, R19 ;  /* 0x0000001913207819 */ /* 0x000fc80000001e13 */
[----:B------:R-:W-:Y:S02]  /*1a40*/  LOP3.LUT R37, R32, R37, R24, 0x96, !PT ;  /* 0x0000002520257212 */ /* 0x000fe400078e9618 */
[----:B------:R-:W-:Y:S02]  /*1a50*/  LOP3.LUT R24, R25, R19, R22, 0xb8, !PT ;  /* 0x0000001319187212 */ /* 0x000fe400078eb816 */
[----:B------:R-:W-:Y:S02]  /*1a60*/  SHF.R.U32.HI R32, RZ, 0x3, R33 ;  /* 0x00000003ff207819 */ /* 0x000fe40000011621 */
[----:B------:R-:W-:Y:S02]  /*1a70*/  IADD3 R18, PT, PT, R24, R18, R37 ;  /* 0x0000001218127210 */ /* 0x000fe40007ffe025 */
[C-C-:B------:R-:W-:Y:S02]  /*1a80*/  SHF.R.W.U32 R24, R33.reuse, 0x7, R33.reuse ;  /* 0x0000000721187819 */ /* 0x140fe40000001e21 */
[----:B------:R-:W-:-:S04]  /*1a90*/  SHF.R.W.U32 R37, R33, 0x12, R33 ;  /* 0x0000001221257819 */ /* 0x000fc80000001e21 */
[----:B------:R-:W-:Y:S02]  /*1aa0*/  LOP3.LUT R37, R37, R32, R24, 0x96, !PT ;  /* 0x0000002025257212 */ /* 0x000fe400078e9618 */
[--C-:B------:R-:W-:Y:S02]  /*1ab0*/  SHF.R.W.U32 R24, R31, 0x11, R31.reuse ;  /* 0x000000111f187819 */ /* 0x100fe40000001e1f */
[--C-:B------:R-:W-:Y:S01]  /*1ac0*/  SHF.R.U32.HI R32, RZ, 0xa, R31.reuse ;  /* 0x0000000aff207819 */ /* 0x100fe2000001161f */
[----:B------:R-:W-:Y:S01]  /*1ad0*/  IMAD.IADD R30, R37, 0x1, R30 ;  /* 0x00000001251e7824 */ /* 0x000fe200078e021e */
[----:B------:R-:W-:-:S04]  /*1ae0*/  SHF.R.W.U32 R37, R31, 0x13, R31 ;  /* 0x000000131f257819 */ /* 0x000fc80000001e1f */
[----:B------:R-:W-:Y:S02]  /*1af0*/  LOP3.LUT R24, R37, R32, R24, 0x96, !PT ;  /* 0x0000002025187212 */ /* 0x000fe400078e9618 */
[----:B------:R-:W-:Y:S02]  /*1b00*/  SHF.R.W.U32 R37, R27, 0xd, R27 ;  /* 0x0000000d1b257819 */ /* 0x000fe40000001e1b */
[----:B------:R-:W-:Y:S02]  /*1b10*/  IADD3 R24, PT, PT, R33, R24, R34 ;  /* 0x0000001821187210 */ /* 0x000fe40007ffe022 */
[----:B------:R-:W-:Y:S02]  /*1b20*/  IADD3 R33, PT, PT, R18, 0x240ca1cc, R33 ;  /* 0x240ca1cc12217810 */ /* 0x000fe40007ffe021 */
        /* <DEDUP_REMOVED lines=12> */
[--C-:B------:R-:W-:Y:S02]  /*1bf0*/  SHF.R.W.U32 R36, R13, 0x12, R13.reuse ;  /* 0x000000120d247819 */ /* 0x100fe40000001e0d */
[----:B------:R-:W-:Y:S02]  /*1c00*/  IADD3 R32, PT, PT, R33, R25, R32 ;  /* 0x0000001921207210 */ /* 0x000fe40007ffe020 */
[----:B------:R-:W-:-:S02]  /*1c10*/  SHF.R.W.U32 R25, R13, 0x7, R13 ;  /* 0x000000070d197819 */ /* 0x000fc40000001e0d */
[--C-:B------:R-:W-:Y:S02]  /*1c20*/  SHF.R.U32.HI R33, RZ, 0x3, R13.reuse ;  /* 0x00000003ff217819 */ /* 0x100fe4000001160d */
[----:B------:R-:W-:Y:S02]  /*1c30*/  IADD3 R32, PT, PT, R32, 0x2de92c6f, R13 ;  /* 0x2de92c6f20207810 */ /* 0x000fe40007ffe00d */
        /* <DEDUP_REMOVED lines=64> */
[----:B------:R-:W-:-:S04]  /*2040*/  SHF.R.W.U32 R33, R27, 0xb, R27 ;  /* 0x0000000b1b217819 */ /* 0x000fc80000001e1b */
[----:B------:R-:W-:Y:S02]  /*2050*/  LOP3.LUT R33, R36, R33, R28, 0x96, !PT ;  /* 0x0000002124217212 */ /* 0x000fe400078e961c */
[----:B------:R-:W-:-:S04]  /*2060*/  LOP3.LUT R28, R21, R27, R10, 0xb8, !PT ;  /* 0x0000001b151c7212 */ /* 0x000fc800078eb80a */
[----:B------:R-:W-:Y:S02]  /*2070*/  IADD3 R33, PT, PT, R28, R26, R33 ;  /* 0x0000001a1c217210 */ /* 0x000fe40007ffe021 */
[--C-:B------:R-:W-:Y:S02]  /*2080*/  SHF.R.W.U32 R26, R8, 0x7, R8.reuse ;  /* 0x00000007081a7819 */ /* 0x100fe40000001e08 */
[--C-:B------:R-:W-:Y:S02]  /*2090*/  SHF.R.U32.HI R28, RZ, 0x3, R8.reuse ;  /* 0x00000003ff1c7819 */ /* 0x100fe40000011608 */
[----:B------:R-:W-:Y:S02]  /*20a0*/  IADD3 R33, PT, PT, R33, 0x76f988da, R8 ;  /* 0x76f988da21217810 */ /* 0x000fe40007ffe008 */
[----:B------:R-:W-:Y:S02]  /*20b0*/  LOP3.LUT R26, R37, R28, R26, 0x96, !PT ;  /* 0x0000001c251a7212 */ /* 0x000fe400078e961a */
[C---:B------:R-:W-:Y:S01]  /*20c0*/  SHF.R.W.U32 R37, R25.reuse, 0x13, R25 ;  /* 0x0000001319257819 */ /* 0x040fe20000001e19 */
[----:B------:R-:W-:Y:S01]  /*20d0*/  IMAD.IADD R18, R18, 0x1, R33 ;  /* 0x0000000112127824 */ /* 0x000fe200078e0221 */
[----:B------:R-:W-:Y:S01]  /*20e0*/  SHF.R.U32.HI R28, RZ, 0xa, R25 ;  /* 0x0000000aff1c7819 */ /* 0x000fe20000011619 */
[----:B------:R-:W-:Y:S01]  /*20f0*/  IMAD.IADD R23, R26, 0x1, R23 ;  /* 0x000000011a177824 */ /* 0x000fe200078e0217 */
[----:B------:R-:W-:-:S02]  /*2100*/  SHF.R.W.U32 R26, R25, 0x11, R25 ;  /* 0x00000011191a7819 */ /* 0x000fc40000001e19 */
[----:B------:R-:W-:Y:S02]  /*2110*/  SHF.R.W.U32 R36, R18, 0x19, R18 ;  /* 0x0000001912247819 */ /* 0x000fe40000001e12 */
[----:B------:R-:W-:Y:S02]  /*2120*/  LOP3.LUT R26, R37, R28, R26, 0x96, !PT ;  /* 0x0000001c251a7212 */ /* 0x000fe400078e961a */
[C---:B------:R-:W-:Y:S02]  /*2130*/  SHF.R.W.U32 R37, R19.reuse, 0xd, R19 ;  /* 0x0000000d13257819 */ /* 0x040fe40000001e13 */
[----:B------:R-:W-:Y:S02]  /*2140*/  IADD3 R26, PT, PT, R8, R26, R15 ;  /* 0x0000001a081a7210 */ /* 0x000fe40007ffe00f */
[C-C-:B------:R-:W-:Y:S02]  /*2150*/  SHF.R.W.U32 R8, R19.reuse, 0x2, R19.reuse ;  /* 0x0000000213087819 */ /* 0x140fe40000001e13 */
[----:B------:R-:W-:-:S04]  /*2160*/  SHF.R.W.U32 R28, R19, 0x16, R19 ;  /* 0x00000016131c7819 */ /* 0x000fc80000001e13 */
[----:B------:R-:W-:Y:S02]  /*2170*/  LOP3.LUT R8, R28, R37, R8, 0x96, !PT ;  /* 0x000000251c087212 */ /* 0x000fe400078e9608 */
[----:B------:R-:W-:Y:S02]  /*2180*/  LOP3.LUT R28, R32, R13, R19, 0xe8, !PT ;  /* 0x0000000d201c7212 */ /* 0x000fe400078ee813 */
[----:B------:R-:W-:Y:S02]  /*2190*/  SHF.R.W.U32 R37, R23, 0x13, R23 ;  /* 0x0000001317257819 */ /* 0x000fe40000001e17 */
        /* <DEDUP_REMOVED lines=10> */
[--C-:B------:R-:W-:Y:S02]  /*2240*/  SHF.R.U32.HI R28, RZ, 0xa, R23.reuse ;  /* 0x0000000aff1c7819 */ /* 0x100fe40000011617 */
[----:B------:R-:W-:Y:S01]  /*2250*/  SHF.R.W.U32 R36, R8, 0x16, R8 ;  /* 0x0000001608247819 */ /* 0x000fe20000001e08 */
[----:B------:R-:W-:Y:S01]  /*2260*/  IMAD.IADD R21, R21, 0x1, R26 ;  /* 0x0000000115157824 */ /* 0x000fe200078e021a */
[----:B------:R-:W-:-:S04]  /*2270*/  SHF.R.W.U32 R26, R23, 0x11, R23 ;  /* 0x00000011171a7819 */ /* 0x000fc80000001e17 */
[----:B------:R-:W-:Y:S02]  /*2280*/  LOP3.LUT R26, R37, R28, R26, 0x96, !PT ;  /* 0x0000001c251a7212 */ /* 0x000fe400078e961a */
[----:B------:R-:W-:Y:S02]  /*2290*/  SHF.R.W.U32 R28, R8, 0x2, R8 ;  /* 0x00000002081c7819 */ /* 0x000fe40000001e08 */
[----:B------:R-:W-:Y:S02]  /*22a0*/  IADD3 R26, PT, PT, R20, R26, R31 ;  /* 0x0000001a141a7210 */ /* 0x000fe40007ffe01f */
[----:B------:R-:W-:Y:S02]  /*22b0*/  IADD3 R20, PT, PT, R33, -0x67c1aeae, R20 ;  /* 0x983e515221147810 */ /* 0x000fe40007ffe014 */
        /* <DEDUP_REMOVED lines=15> */
[----:B------:R-:W-:-:S03]  /*23b0*/  SHF.R.W.U32 R10, R21, 0x11, R21 ;  /* 0x00000011150a7819 */ /* 0x000fc60000001e15 */
[----:B------:R-:W-:Y:S01]  /*23c0*/  IMAD.IADD R20, R37, 0x1, R26 ;  /* 0x0000000125147824 */ /* 0x000fe200078e021a */
        /* <DEDUP_REMOVED lines=17> */
[--C-:B------:R-:W-:Y:S02]  /*24e0*/  SHF.R.U32.HI R29, RZ, 0x3, R11.reuse ;  /* 0x00000003ff1d7819 */ /* 0x100fe4000001160b */
[----:B------:R-:W-:Y:S02]  /*24f0*/  IADD3 R36, PT, PT, R26, R27, R36 ;  /* 0x0000001b1a247210 */ /* 0x000fe40007ffe024 */
[C-C-:B------:R-:W-:Y:S02]  /*2500*/  SHF.R.W.U32 R26, R11.reuse, 0x7, R11.reuse ;  /* 0x000000070b1a7819 */ /* 0x140fe40000001e0b */
[----:B------:R-:W-:-:S02]  /*2510*/  SHF.R.W.U32 R27, R11, 0x12, R11 ;  /* 0x000000120b1b7819 */ /* 0x000fc40000001e0b */
[----:B------:R-:W-:Y:S02]  /*2520*/  IADD3 R36, PT, PT, R36, -0x4ffcd838, R11 ;  /* 0xb00327c824247810 */ /* 0x000fe40007ffe00b */
[----:B------:R-:W-:Y:S02]  /*2530*/  LOP3.LUT R27, R27, R29, R26, 0x96, !PT ;  /* 0x0000001d1b1b7212 */ /* 0x000fe400078e961a */
[C-C-:B------:R-:W-:Y:S02]  /*2540*/  SHF.R.W.U32 R26, R20.reuse, 0x11, R20.reuse ;  /* 0x00000011141a7819 */ /* 0x140fe40000001e14 */
        /* <DEDUP_REMOVED lines=8> */
[----:B------:R-:W-:Y:S01]  /*25d0*/  LOP3.LUT R29, R29, R27, R11, 0x96, !PT ;  /* 0x0000001b1d1d7212 */ /* 0x000fe200078e960b */
[----:B------:R-:W-:Y:S01]  /*25e0*/  IMAD.IADD R11, R19, 0x1, R36 ;  /* 0x00000001130b7824 */ /* 0x000fe200078e0224 */
[----:B------:R-:W-:-:S04]  /*25f0*/  LOP3.LUT R19, R33, R8, R28, 0xe8, !PT ;  /* 0x0000000821137212 */ /* 0x000fc800078ee81c */
[----:B------:R-:W-:Y:S02]  /*2600*/  IADD3 R29, PT, PT, R36, R29, R19 ;  /* 0x0000001d241d7210 */ /* 0x000fe40007ffe013 */
[C-C-:B------:R-:W-:Y:S02]  /*2610*/  SHF.R.W.U32 R19, R11.reuse, 0x6, R11.reuse ;  /* 0x000000060b137819 */ /* 0x140fe40000001e0b */
        /* <DEDUP_REMOVED lines=9> */
[----:B------:R-:W-:-:S03]  /*26b0*/  SHF.R.U32.HI R27, RZ, 0xa, R10 ;  /* 0x0000000aff1b7819 */ /* 0x000fc6000001160a */
[----:B------:R-:W-:Y:S01]  /*26c0*/  IMAD.IADD R18, R19, 0x1, R26 ;  /* 0x0000000113127824 */ /* 0x000fe200078e021a */
[C-C-:B------:R-:W-:Y:S02]  /*26d0*/  SHF.R.W.U32 R19, R10.reuse, 0x11, R10.reuse ;  /* 0x000000110a137819 */ /* 0x140fe40000001e0a */
[----:B------:R-:W-:-:S04]  /*26e0*/  SHF.R.W.U32 R26, R10, 0x13, R10 ;  /* 0x000000130a1a7819 */ /* 0x000fc80000001e0a */
        /* <DEDUP_REMOVED lines=64> */
[----:B------:R-:W-:Y:S02]  /*2af0*/  SHF.R.U32.HI R34, RZ, 0x3, R14 ;  /* 0x00000003ff227819 */ /* 0x000fe4000001160e */
[----:B------:R-:W-:Y:S02]  /*2b00*/  IADD3 R37, PT, PT, R37, R11, R16 ;  /* 0x0000000b25257210 */ /* 0x000fe40007ffe010 */
[----:B------:R-:W-:-:S02]  /*2b10*/  SHF.R.W.U32 R11, R14, 0x7, R14 ;  /* 0x000000070e0b7819 */ /* 0x000fc40000001e0e */
        /* <DEDUP_REMOVED lines=153> */
[----:B------:R-:W-:Y:S02]  /*34b0*/  IADD3 R22, PT, PT, R35, 0x650a7354, R22 ;  /* 0x650a735423167810 */ /* 0x000fe40007ffe016 */
        /* <DEDUP_REMOVED lines=110> */
[----:B------:R-:W-:Y:S02]  /*3ba0*/  IADD3 R35, PT, PT, R35, -0x57e599b5, R10 ;  /* 0xa81a664b23237810 */ /* 0x000fe40007ffe00a */
        /* <DEDUP_REMOVED lines=103> */
[----:B------:R-:W-:Y:S02]  /*4220*/  IADD3 R11, PT, PT, R26, -0x2966f9dc, R11 ;  /* 0xd69906241a0b7810 */ /* 0x000fe40007ffe00b */
        /* <DEDUP_REMOVED lines=11> */
[C---:B------:R-:W-:Y:S02]  /*42e0*/  SHF.R.W.U32 R11, R16.reuse, 0x7, R16 ;  /* 0x00000007100b7819 */ /* 0x040fe40000001e10 */
[----:B------:R-:W-:Y:S02]  /*42f0*/  IADD3 R35, PT, PT, R35, R23, R36 ;  /* 0x0000001723237210 */ /* 0x000fe40007ffe024 */
[--C-:B------:R-:W-:Y:S02]  /*4300*/  SHF.R.W.U32 R36, R16, 0x12, R16.reuse ;  /* 0x0000001210247819 */ /* 0x100fe40000001e10 */
[----:B------:R-:W-:-:S04]  /*4310*/  SHF.R.U32.HI R23, RZ, 0x3, R16 ;  /* 0x00000003ff177819 */ /* 0x000fc80000011610 */
        /* <DEDUP_REMOVED lines=17> */
[----:B------:R-:W-:-:S02]  /*4430*/  SHF.R.W.U32 R34, R31, 0x19, R31 ;  /* 0x000000191f227819 */ /* 0x000fc40000001e1f */
[----:B------:R-:W-:Y:S02]  /*4440*/  SHF.R.U32.HI R36, RZ, 0xa, R11 ;  /* 0x0000000aff247819 */ /* 0x000fe4000001160b */
[----:B------:R-:W-:Y:S02]  /*4450*/  LOP3.LUT R37, R34, R37, R16, 0x96, !PT ;  /* 0x0000002522257212 */ /* 0x000fe400078e9610 */
[----:B------:R-:W-:Y:S02]  /*4460*/  LOP3.LUT R16, R25, R31, R26, 0xb8, !PT ;  /* 0x0000001f19107212 */ /* 0x000fe400078eb81a */
[--C-:B------:R-:W-:Y:S02]  /*4470*/  SHF.R.U32.HI R34, RZ, 0x3, R14.reuse ;  /* 0x00000003ff227819 */ /* 0x100fe4000001160e */
[----:B------:R-:W-:Y:S02]  /*4480*/  IADD3 R37, PT, PT, R16, R32, R37 ;  /* 0x0000002010257210 */ /* 0x000fe40007ffe025 */
[----:B------:R-:W-:-:S02]  /*4490*/  SHF.R.W.U32 R16, R14, 0x7, R14 ;  /* 0x000000070e107819 */ /* 0x000fc40000001e0e */
[--C-:B------:R-:W-:Y:S02]  /*44a0*/  SHF.R.W.U32 R32, R14, 0x12, R14.reuse ;  /* 0x000000120e207819 */ /* 0x100fe40000001e0e */
[----:B------:R-:W-:Y:S02]  /*44b0*/  IADD3 R37, PT, PT, R37, 0x106aa070, R14 ;  /* 0x106aa07025257810 */ /* 0x000fe40007ffe00e */
[----:B------:R-:W-:Y:S02]  /*44c0*/  LOP3.LUT R16, R32, R34, R16, 0x96, !PT ;  /* 0x0000002220107212 */ /* 0x000fe400078e9610 */
[C---:B------:R-:W-:Y:S01]  /*44d0*/  SHF.R.W.U32 R32, R11.reuse, 0x11, R11 ;  /* 0x000000110b207819 */ /* 0x040fe20000001e0b */
        /* <DEDUP_REMOVED lines=18> */
[----:B------:R-:W-:-:S02]  /*4600*/  SHF.R.W.U32 R34, R28, 0x12, R28 ;  /* 0x000000121c227819 */ /* 0x000fc40000001e1c */
[----:B------:R-:W-:Y:S02]  /*4610*/  IADD3 R28, PT, PT, R37, 0x19a4c116, R28 ;  /* 0x19a4c116251c7810 */ /* 0x000fe40007ffe01c */
[----:B------:R-:W-:Y:S02]  /*4620*/  LOP3.LUT R25, R34, R36, R25, 0x96, !PT ;  /* 0x0000002422197212 */ /* 0x000fe400078e9619 */
[C---:B------:R-:W-:Y:S01]  /*4630*/  SHF.R.W.U32 R34, R14.reuse, 0x2, R14 ;  /* 0x000000020e227819 */ /* 0x040fe20000001e0e */
[----:B------:R-:W-:Y:S01]  /*4640*/  IMAD.IADD R17, R17, 0x1, R28 ;  /* 0x0000000111117824 */ /* 0x000fe200078e021c */
        /* <DEDUP_REMOVED lines=9> */
[----:B------:R-:W-:-:S04]  /*46e0*/  LOP3.LUT R34, R31, R17, R24, 0xb8, !PT ;  /* 0x000000111f227212 */ /* 0x000fc800078eb818 */
[----:B------:R-:W-:Y:S02]  /*46f0*/  IADD3 R28, PT, PT, R34, R26, R28 ;  /* 0x0000001a221c7210 */ /* 0x000fe40007ffe01c */
[C---:B------:R-:W-:Y:S02]  /*4700*/  SHF.R.W.U32 R26, R37.reuse, 0x2, R37 ;  /* 0x00000002251a7819 */ /* 0x040fe40000001e25 */
        /* <DEDUP_REMOVED lines=14> */
[----:B------:R-:W-:Y:S02]  /*47f0*/  SHF.R.W.U32 R29, R26, 0x2, R26 ;  /* 0x000000021a1d7819 */ /* 0x000fe40000001e1a */
[----:B------:R-:W-:-:S02]  /*4800*/  IADD3 R28, PT, PT, R28, 0x2748774c, R33 ;  /* 0x2748774c1c1c7810 */ /* 0x000fc40007ffe021 */
[----:B------:R-:W-:-:S03]  /*4810*/  SHF.R.W.U32 R31, R26, 0x16, R26 ;  /* 0x000000161a1f7819 */ /* 0x000fc60000001e1a */
[----:B------:R-:W-:Y:S01]  /*4820*/  IMAD.IADD R35, R35, 0x1, R28 ;  /* 0x0000000123237824 */ /* 0x000fe200078e021c */
        /* <DEDUP_REMOVED lines=38> */
[----:B------:R-:W-:Y:S02]  /*4a90*/  IADD3 R31, PT, PT, R17, 0x4ed8aa4a, R30 ;  /* 0x4ed8aa4a111f7810 */ /* 0x000fe40007ffe01e */
[C-C-:B------:R-:W-:Y:S02]  /*4aa0*/  SHF.R.W.U32 R30, R15.reuse, 0x2, R15.reuse ;  /* 0x000000020f1e7819 */ /* 0x140fe40000001e0f */
[----:B------:R-:W-:Y:S01]  /*4ab0*/  SHF.R.W.U32 R17, R15, 0xd, R15 ;  /* 0x0000000d0f117819 */ /* 0x000fe20000001e0f */
[----:B------:R-:W-:-:S03]  /*4ac0*/  IMAD.IADD R26, R26, 0x1, R31 ;  /* 0x000000011a1a7824 */ /* 0x000fc600078e021f */
[----:B------:R-:W-:Y:S02]  /*4ad0*/  LOP3.LUT R30, R10, R17, R30, 0x96, !PT ;  /* 0x000000110a1e7212 */ /* 0x000fe400078e961e */
[C-C-:B------:R-:W-:Y:S02]  /*4ae0*/  SHF.R.W.U32 R10, R26.reuse, 0x6, R26.reuse ;  /* 0x000000061a0a7819 */ /* 0x140fe40000001e1a */
[C-C-:B------:R-:W-:Y:S02]  /*4af0*/  SHF.R.W.U32 R17, R26.reuse, 0xb, R26.reuse ;  /* 0x0000000b1a117819 */ /* 0x140fe40000001e1a */
[----:B------:R-:W-:-:S04]  /*4b00*/  SHF.R.W.U32 R22, R26, 0x19, R26 ;  /* 0x000000191a167819 */ /* 0x000fc80000001e1a */
[----:B------:R-:W-:Y:S02]  /*4b10*/  LOP3.LUT R10, R22, R17, R10, 0x96, !PT ;  /* 0x00000011160a7212 */ /* 0x000fe400078e960a */
[----:B------:R-:W-:-:S04]  /*4b20*/  LOP3.LUT R17, R24, R26, R37, 0xb8, !PT ;  /* 0x0000001a18117212 */ /* 0x000fc800078eb825 */
[----:B------:R-:W-:-:S04]  /*4b30*/  IADD3 R17, PT, PT, R17, R35, R10 ;  /* 0x0000002311117210 */ /* 0x000fc80007ffe00a */
[----:B------:R-:W-:-:S05]  /*4b40*/  IADD3 R28, PT, PT, R17, 0x5b9cca4f, R8 ;  /* 0x5b9cca4f111c7810 */ /* 0x000fca0007ffe008 */
[----:B------:R-:W-:Y:S01]  /*4b50*/  IMAD.IADD R8, R29, 0x1, R28 ;  /* 0x000000011d087824 */ /* 0x000fe200078e021c */
[----:B------:R-:W-:-:S04]  /*4b60*/  LOP3.LUT R29, R14, R29, R15, 0xe8, !PT ;  /* 0x0000001d0e1d7212 */ /* 0x000fc800078ee80f */
[C-C-:B------:R-:W-:Y:S02]  /*4b70*/  SHF.R.W.U32 R10, R8.reuse, 0x6, R8.reuse ;  /* 0x00000006080a7819 */ /* 0x140fe40000001e08 */
[C-C-:B------:R-:W-:Y:S02]  /*4b80*/  SHF.R.W.U32 R17, R8.reuse, 0xb, R8.reuse ;  /* 0x0000000b08117819 */ /* 0x140fe40000001e08 */
[----:B------:R-:W-:Y:S02]  /*4b90*/  SHF.R.W.U32 R22, R8, 0x19, R8 ;  /* 0x0000001908167819 */ /* 0x000fe40000001e08 */
[----:B------:R-:W-:Y:S02]  /*4ba0*/  IADD3 R30, PT, PT, R31, R30, R29 ;  /* 0x0000001e1f1e7210 */ /* 0x000fe40007ffe01d */
        /* <DEDUP_REMOVED lines=8> */
[----:B------:R-:W-:-:S04]  /*4c30*/  SHF.R.W.U32 R22, R17, 0x19, R17 ;  /* 0x0000001911167819 */ /* 0x000fc80000001e11 */
[----:B------:R-:W-:Y:S02]  /*4c40*/  LOP3.LUT R10, R22, R21, R10, 0x96, !PT ;  /* 0x00000015160a7212 */ /* 0x000fe400078e960a */
[----:B------:R-:W-:-:S04]  /*4c50*/  LOP3.LUT R21, R26, R17, R8, 0xb8, !PT ;  /* 0x000000111a157212 */ /* 0x000fc800078eb808 */
[----:B------:R-:W-:-:S04]  /*4c60*/  IADD3 R10, PT, PT, R21, R37, R10 ;  /* 0x00000025150a7210 */ /* 0x000fc80007ffe00a */
[----:B------:R-:W-:-:S05]  /*4c70*/  IADD3 R22, PT, PT, R10, 0x748f82ee, R27 ;  /* 0x748f82ee0a167810 */ /* 0x000fca0007ffe01b */
[----:B------:R-:W-:-:S05]  /*4c80*/  IMAD.IADD R10, R15, 0x1, R22 ;  /* 0x000000010f0a7824 */ /* 0x000fca00078e0216 */
[C-C-:B------:R-:W-:Y:S02]  /*4c90*/  SHF.R.W.U32 R21, R10.reuse, 0x6, R10.reuse ;  /* 0x000000060a157819 */ /* 0x140fe40000001e0a */
[C-C-:B------:R-:W-:Y:S02]  /*4ca0*/  SHF.R.W.U32 R24, R10.reuse, 0xb, R10.reuse ;  /* 0x0000000b0a187819 */ /* 0x140fe40000001e0a */
[----:B------:R-:W-:-:S04]  /*4cb0*/  SHF.R.W.U32 R27, R10, 0x19, R10 ;  /* 0x000000190a1b7819 */ /* 0x000fc80000001e0a */
[----:B------:R-:W-:Y:S02]  /*4cc0*/  LOP3.LUT R21, R27, R24, R21, 0x96, !PT ;  /* 0x000000181b157212 */ /* 0x000fe400078e9615 */
[----:B------:R-:W-:-:S04]  /*4cd0*/  LOP3.LUT R24, R8, R10, R17, 0xb8, !PT ;  /* 0x0000000a08187212 */ /* 0x000fc800078eb811 */
[----:B------:R-:W-:Y:S02]  /*4ce0*/  IADD3 R27, PT, PT, R24, R26, R21 ;  /* 0x0000001a181b7210 */ /* 0x000fe40007ffe015 */
[C-C-:B------:R-:W-:Y:S02]  /*4cf0*/  SHF.R.W.U32 R21, R30.reuse, 0x2, R30.reuse ;  /* 0x000000021e157819 */ /* 0x140fe40000001e1e */
[C-C-:B------:R-:W-:Y:S02]  /*4d00*/  SHF.R.W.U32 R24, R30.reuse, 0xd, R30.reuse ;  /* 0x0000000d1e187819 */ /* 0x140fe40000001e1e */
[----:B------:R-:W-:Y:S02]  /*4d10*/  SHF.R.W.U32 R26, R30, 0x16, R30 ;  /* 0x000000161e1a7819 */ /* 0x000fe40000001e1e */
[----:B------:R-:W-:Y:S02]  /*4d20*/  IADD3 R20, PT, PT, R27, 0x78a5636f, R20 ;  /* 0x78a5636f1b147810 */ /* 0x000fe40007ffe014 */
[----:B------:R-:W-:-:S03]  /*4d30*/  LOP3.LUT R27, R26, R24, R21, 0x96, !PT ;  /* 0x000000181a1b7212 */ /* 0x000fc600078e9615 */
[----:B------:R-:W-:Y:S01]  /*4d40*/  IMAD.IADD R21, R30, 0x1, R20 ;  /* 0x000000011e157824 */ /* 0x000fe200078e0214 */
[----:B------:R-:W-:-:S04]  /*4d50*/  IADD3 R27, PT, PT, R28, R27, R14 ;  /* 0x0000001b1c1b7210 */ /* 0x000fc80007ffe00e */
[C-C-:B------:R-:W-:Y:S02]  /*4d60*/  SHF.R.W.U32 R14, R21.reuse, 0x6, R21.reuse ;  /* 0x00000006150e7819 */ /* 0x140fe40000001e15 */
[C-C-:B------:R-:W-:Y:S02]  /*4d70*/  SHF.R.W.U32 R29, R21.reuse, 0xb, R21.reuse ;  /* 0x0000000b151d7819 */ /* 0x140fe40000001e15 */
[----:B------:R-:W-:Y:S02]  /*4d80*/  SHF.R.W.U32 R24, R21, 0x19, R21 ;  /* 0x0000001915187819 */ /* 0x000fe40000001e15 */
[----:B------:R-:W-:Y:S02]  /*4d90*/  LOP3.LUT R26, R17, R21, R10, 0xb8, !PT ;  /* 0x00000015111a7212 */ /* 0x000fe400078eb80a */
[----:B------:R-:W-:Y:S02]  /*4da0*/  LOP3.LUT R31, R24, R29, R14, 0x96, !PT ;  /* 0x0000001d181f7212 */ /* 0x000fe400078e960e */
[----:B------:R-:W-:-:S02]  /*4db0*/  SHF.R.W.U32 R14, R27, 0x2, R27 ;  /* 0x000000021b0e7819 */ /* 0x000fc40000001e1b */
[C-C-:B------:R-:W-:Y:S02]  /*4dc0*/  SHF.R.W.U32 R29, R27.reuse, 0xd, R27.reuse ;  /* 0x0000000d1b1d7819 */ /* 0x140fe40000001e1b */
[----:B------:R-:W-:Y:S02]  /*4dd0*/  SHF.R.W.U32 R24, R27, 0x16, R27 ;  /* 0x000000161b187819 */ /* 0x000fe40000001e1b */
[----:B------:R-:W-:Y:S02]  /*4de0*/  IADD3 R31, PT, PT, R26, R8, R31 ;  /* 0x000000081a1f7210 */ /* 0x000fe40007ffe01f */
[----:B------:R-:W-:Y:S02]  /*4df0*/  LOP3.LUT R14, R24, R29, R14, 0x96, !PT ;  /* 0x0000001d180e7212 */ /* 0x000fe400078e960e */
[----:B------:R-:W-:Y:S02]  /*4e00*/  LOP3.LUT R8, R30, R15, R27, 0xe8, !PT ;  /* 0x0000000f1e087212 */ /* 0x000fe400078ee81b */
[----:B------:R-:W-:-:S02]  /*4e10*/  IADD3 R18, PT, PT, R31, -0x7b3787ec, R18 ;  /* 0x84c878141f127810 */ /* 0x000fc40007ffe012 */
[----:B------:R-:W-:-:S03]  /*4e20*/  IADD3 R8, PT, PT, R33, R14, R8 ;  /* 0x0000000e21087210 */ /* 0x000fc60007ffe008 */
[----:B------:R-:W-:Y:S01]  /*4e30*/  IMAD.IADD R14, R27, 0x1, R18 ;  /* 0x000000011b0e7824 */ /* 0x000fe200078e0212 */
        /* <DEDUP_REMOVED lines=11> */
[----:B------:R-:W-:-:S02]  /*4ef0*/  IADD3 R15, PT, PT, R22, R15, R30 ;  /* 0x0000000f160f7210 */ /* 0x000fc40007ffe01e */
[----:B------:R-:W-:Y:S02]  /*4f00*/  IADD3 R17, PT, PT, R24, -0x7338fdf8, R13 ;  /* 0x8cc7020818117810 */ /* 0x000fe40007ffe00d */
[C-C-:B------:R-:W-:Y:S02]  /*4f10*/  SHF.R.W.U32 R22, R15.reuse, 0x2, R15.reuse ;  /* 0x000000020f167819 */ /* 0x140fe40000001e0f */
[C---:B------:R-:W-:Y:S01]  /*4f20*/  SHF.R.W.U32 R29, R15.reuse, 0xd, R15 ;  /* 0x0000000d0f1d7819 */ /* 0x040fe20000001e0f */
[C---:B------:R-:W-:Y:S01]  /*4f30*/  IMAD.IADD R13, R8.reuse, 0x1, R17 ;  /* 0x00000001080d7824 */ /* 0x040fe200078e0211 */
[--C-:B------:R-:W-:Y:S02]  /*4f40*/  SHF.R.W.U32 R24, R15, 0x16, R15.reuse ;  /* 0x000000160f187819 */ /* 0x100fe40000001e0f */
[----:B------:R-:W-:Y:S02]  /*4f50*/  LOP3.LUT R27, R8, R27, R15, 0xe8, !PT ;  /* 0x0000001b081b7212 */ /* 0x000fe400078ee80f */
[----:B------:R-:W-:-:S02]  /*4f60*/  LOP3.LUT R29, R24, R29, R22, 0x96, !PT ;  /* 0x0000001d181d7212 */ /* 0x000fc400078e9616 */
[C-C-:B------:R-:W-:Y:S02]  /*4f70*/  SHF.R.W.U32 R22, R13.reuse, 0x6, R13.reuse ;  /* 0x000000060d167819 */ /* 0x140fe40000001e0d */
[C-C-:B------:R-:W-:Y:S02]  /*4f80*/  SHF.R.W.U32 R31, R13.reuse, 0xb, R13.reuse ;  /* 0x0000000b0d1f7819 */ /* 0x140fe40000001e0d */
[----:B------:R-:W-:Y:S02]  /*4f90*/  SHF.R.W.U32 R24, R13, 0x19, R13 ;  /* 0x000000190d187819 */ /* 0x000fe40000001e0d */
[----:B------:R-:W-:Y:S02]  /*4fa0*/  IADD3 R20, PT, PT, R20, R29, R27 ;  /* 0x0000001d14147210 */ /* 0x000fe40007ffe01b */
[----:B------:R-:W-:Y:S02]  /*4fb0*/  LOP3.LUT R31, R24, R31, R22, 0x96, !PT ;  /* 0x0000001f181f7212 */ /* 0x000fe400078e9616 */
[----:B------:R-:W-:-:S02]  /*4fc0*/  SHF.R.W.U32 R22, R20, 0x2, R20 ;  /* 0x0000000214167819 */ /* 0x000fc40000001e14 */
[C-C-:B------:R-:W-:Y:S02]  /*4fd0*/  SHF.R.W.U32 R27, R20.reuse, 0xd, R20.reuse ;  /* 0x0000000d141b7819 */ /* 0x140fe40000001e14 */
[----:B------:R-:W-:Y:S02]  /*4fe0*/  SHF.R.W.U32 R24, R20, 0x16, R20 ;  /* 0x0000001614187819 */ /* 0x000fe40000001e14 */
[----:B------:R-:W-:Y:S02]  /*4ff0*/  LOP3.LUT R26, R21, R13, R14, 0xb8, !PT ;  /* 0x0000000d151a7212 */ /* 0x000fe400078eb80e */
[----:B------:R-:W-:Y:S02]  /*5000*/  LOP3.LUT R27, R24, R27, R22, 0x96, !PT ;  /* 0x0000001b181b7212 */ /* 0x000fe400078e9616 */
[----:B------:R-:W-:Y:S02]  /*5010*/  IADD3 R22, PT, PT, R26, R10, R31 ;  /* 0x0000000a1a167210 */ /* 0x000fe40007ffe01f */
[----:B------:R-:W-:-:S02]  /*5020*/  LOP3.LUT R8, R15, R8, R20, 0xe8, !PT ;  /* 0x000000080f087212 */ /* 0x000fc400078ee814 */
[----:B------:R-:W-:Y:S02]  /*5030*/  IADD3 R22, PT, PT, R22, -0x6f410006, R19 ;  /* 0x90befffa16167810 */ /* 0x000fe40007ffe013 */
        /* <DEDUP_REMOVED lines=14> */
[C-C-:B------:R-:W-:Y:S02]  /*5120*/  SHF.R.W.U32 R15, R10.reuse, 0x2, R10.reuse ;  /* 0x000000020a0f7819 */ /* 0x140fe40000001e0a */
[C-C-:B------:R-:W-:Y:S02]  /*5130*/  SHF.R.W.U32 R18, R10.reuse, 0xd, R10.reuse ;  /* 0x0000000d0a127819 */ /* 0x140fe40000001e0a */
[--C-:B------:R-:W-:Y:S02]  /*5140*/  SHF.R.W.U32 R21, R10, 0x16, R10.reuse ;  /* 0x000000160a157819 */ /* 0x100fe40000001e0a */
[----:B------:R-:W-:Y:S02]  /*5150*/  IADD3 R17, PT, PT, R24, -0x5baf9315, R11 ;  /* 0xa4506ceb18117810 */ /* 0x000fe40007ffe00b */
[----:B------:R-:W-:Y:S02]  /*5160*/  LOP3.LUT R11, R21, R18, R15, 0x96, !PT ;  /* 0x00000012150b7212 */ /* 0x000fe400078e960f */
[----:B------:R-:W-:Y:S01]  /*5170*/  LOP3.LUT R18, R19, R20, R10, 0xe8, !PT ;  /* 0x0000001413127212 */ /* 0x000fe200078ee80a */
[----:B------:R-:W-:-:S03]  /*5180*/  IMAD.IADD R15, R20, 0x1, R17 ;  /* 0x00000001140f7824 */ /* 0x000fc600078e0211 */
[----:B------:R-:W-:Y:S02]  /*5190*/  IADD3 R11, PT, PT, R22, R11, R18 ;  /* 0x0000000b160b7210 */ /* 0x000fe40007ffe012 */
[C-C-:B------:R-:W-:Y:S02]  /*51a0*/  SHF.R.W.U32 R22, R15.reuse, 0x6, R15.reuse ;  /* 0x000000060f167819 */ /* 0x140fe40000001e0f */
[C-C-:B------:R-:W-:Y:S02]  /*51b0*/  SHF.R.W.U32 R27, R15.reuse, 0xb, R15.reuse ;  /* 0x0000000b0f1b7819 */ /* 0x140fe40000001e0f */
[----:B------:R-:W-:Y:S02]  /*51c0*/  SHF.R.W.U32 R24, R15, 0x19, R15 ;  /* 0x000000190f187819 */ /* 0x000fe40000001e0f */
[----:B------:R-:W-:Y:S02]  /*51d0*/  SHF.R.W.U32 R18, R11, 0x2, R11 ;  /* 0x000000020b127819 */ /* 0x000fe40000001e0b */
[----:B------:R-:W-:-:S02]  /*51e0*/  LOP3.LUT R27, R24, R27, R22, 0x96, !PT ;  /* 0x0000001b181b7212 */ /* 0x000fc400078e9616 */
[----:B------:R-:W-:Y:S02]  /*51f0*/  LOP3.LUT R22, R13, R15, R8, 0xb8, !PT ;  /* 0x0000000f0d167212 */ /* 0x000fe400078eb808 */
[C-C-:B------:R-:W-:Y:S02]  /*5200*/  SHF.R.W.U32 R21, R11.reuse, 0xd, R11.reuse ;  /* 0x0000000d0b157819 */ /* 0x140fe40000001e0b */
[----:B------:R-:W-:Y:S02]  /*5210*/  SHF.R.W.U32 R20, R11, 0x16, R11 ;  /* 0x000000160b147819 */ /* 0x000fe40000001e0b */
[----:B------:R-:W-:Y:S02]  /*5220*/  IADD3 R22, PT, PT, R22, R14, R27 ;  /* 0x0000000e16167210 */ /* 0x000fe40007ffe01b */
[----:B------:R-:W-:Y:S02]  /*5230*/  LOP3.LUT R18, R20, R21, R18, 0x96, !PT ;  /* 0x0000001514127212 */ /* 0x000fe400078e9612 */
[----:B------:R-:W-:-:S02]  /*5240*/  IADD3 R16, PT, PT, R22, R23, R16 ;  /* 0x0000001716107210 */ /* 0x000fc40007ffe010 */
[----:B------:R-:W-:-:S03]  /*5250*/  LOP3.LUT R20, R10, R19, R11, 0xe8, !PT ;  /* 0x000000130a147212 */ /* 0x000fc600078ee80b */
[----:B------:R-:W-:Y:S01]  /*5260*/  VIADD R14, R16, 0xbef9a3f7 ;  /* 0xbef9a3f7100e7836 */ /* 0x000fe20000000000 */
[----:B------:R-:W-:-:S03]  /*5270*/  IADD3 R18, PT, PT, R17, R18, R20 ;  /* 0x0000001211127210 */ /* 0x000fc60007ffe014 */
[----:B------:R-:W-:Y:S01]  /*5280*/  IMAD.IADD R16, R19, 0x1, R14 ;  /* 0x0000000113107824 */ /* 0x000fe200078e020e */
[C-C-:B------:R-:W-:Y:S02]  /*5290*/  SHF.R.W.U32 R17, R18.reuse, 0x2, R18.reuse ;  /* 0x0000000212117819 */ /* 0x140fe40000001e12 */
[C---:B------:R-:W-:Y:S01]  /*52a0*/  SHF.R.W.U32 R20, R18.reuse, 0xd, R18 ;  /* 0x0000000d12147819 */ /* 0x040fe20000001e12 */
[----:B------:R-:W-:Y:S01]  /*52b0*/  IMAD.IADD R7, R7, 0x1, R16 ;  /* 0x0000000107077824 */ /* 0x000fe200078e0210 */
        /* <DEDUP_REMOVED lines=8> */
[----:B------:R-:W-:Y:S01]  /*5340*/  LOP3.LUT R14, R8, R16, R15, 0xb8, !PT ;  /* 0x00000010080e7212 */ /* 0x000fe200078eb80f */
[--C-:B------:R-:W-:Y:S01]  /*5350*/  IMAD.IADD R6, R6, 0x1, R17.reuse ;  /* 0x0000000106067824 */ /* 0x100fe200078e0211 */
[----:B------:R-:W-:-:S02]  /*5360*/  SHF.R.W.U32 R19, R17, 0x2, R17 ;  /* 0x0000000211137819 */ /* 0x000fc40000001e11 */
[C-C-:B------:R-:W-:Y:S02]  /*5370*/  SHF.R.W.U32 R22, R17.reuse, 0xd, R17.reuse ;  /* 0x0000000d11167819 */ /* 0x140fe40000001e11 */
[----:B------:R-:W-:Y:S02]  /*5380*/  SHF.R.W.U32 R21, R17, 0x16, R17 ;  /* 0x0000001611157819 */ /* 0x000fe40000001e11 */
[----:B------:R-:W-:Y:S02]  /*5390*/  IADD3 R14, PT, PT, R14, R13, R20 ;  /* 0x0000000d0e0e7210 */ /* 0x000fe40007ffe014 */
[----:B------:R-:W-:Y:S02]  /*53a0*/  LOP3.LUT R19, R21, R22, R19, 0x96, !PT ;  /* 0x0000001615137212 */ /* 0x000fe400078e9613 */
[----:B------:R-:W-:Y:S02]  /*53b0*/  LOP3.LUT R20, R18, R11, R17, 0xe8, !PT ;  /* 0x0000000b12147212 */ /* 0x000fe400078ee811 */
[----:B------:R-:W-:-:S02]  /*53c0*/  IADD3 R14, PT, PT, R14, R32, R25 ;  /* 0x000000200e0e7210 */ /* 0x000fc40007ffe019 */
[----:B------:R-:W-:-:S03]  /*53d0*/  IADD3 R20, PT, PT, R19, UR7, R20 ;  /* 0x0000000713147c10 */ /* 0x000fc6000fffe014 */
[----:B------:R-:W-:-:S04]  /*53e0*/  VIADD R19, R14, 0xc67178f2 ;  /* 0xc67178f20e137836 */ /* 0x000fc80000000000 */
[----:B------:R-:W-:-:S04]  /*53f0*/  IMAD.IADD R14, R19, 0x1, R20 ;  /* 0x00000001130e7824 */ /* 0x000fc800078e0214 */
[C---:B------:R-:W-:Y:S02]  /*5400*/  VIADD R13, R14.reuse, 0x3587272b ;  /* 0x3587272b0e0d7836 */ /* 0x040fe40000000000 */
[----:B------:R-:W-:-:S03]  /*5410*/  VIADD R20, R14, 0x98c7e2a2 ;  /* 0x98c7e2a20e147836 */ /* 0x000fc60000000000 */
[----:B------:R-:W-:Y:S02]  /*5420*/  IADD3 R24, PT, PT, -R13, -0x6340bb78, RZ ;  /* 0x9cbf44880d187810 */ /* 0x000fe40007ffe1ff */
[C-C-:B------:R-:W-:Y:S02]  /*5430*/  SHF.R.W.U32 R13, R20.reuse, 0x6, R20.reuse ;  /* 0x00000006140d7819 */ /* 0x140fe40000001e14 */
[C-C-:B------:R-:W-:Y:S02]  /*5440*/  SHF.R.W.U32 R22, R20.reuse, 0xb, R20.reuse ;  /* 0x0000000b14167819 */ /* 0x140fe40000001e14 */
[C---:B------:R-:W-:Y:S02]  /*5450*/  SHF.R.W.U32 R21, R20.reuse, 0x19, R20 ;  /* 0x0000001914157819 */ /* 0x040fe40000001e14 */
[----:B------:R-:W-:Y:S02]  /*5460*/  LOP3.LUT R23, R20, 0x510e527f, RZ, 0xc0, !PT ;  /* 0x510e527f14177812 */ /* 0x000fe400078ec0ff */
[----:B------:R-:W-:-:S02]  /*5470*/  LOP3.LUT R13, R21, R22, R13, 0x96, !PT ;  /* 0x00000016150d7212 */ /* 0x000fc400078e960d */
[----:B------:R-:W-:-:S04]  /*5480*/  LOP3.LUT R17, R23, 0x9b05688c, R24, 0xf8, !PT ;  /* 0x9b05688c17117812 */ /* 0x000fc800078ef818 */
[----:B------:R-:W-:Y:S01]  /*5490*/  IADD3 R17, PT, PT, R6, R17, R13 ;  /* 0x0000001106117210 */ /* 0x000fe20007ffe00d */
[----:B------:R-:W-:Y:S02]  /*54a0*/  IMAD.IADD R13, R5, 0x1, R18 ;  /* 0x00000001050d7824 */ /* 0x000fe400078e0212 */
[----:B------:R-:W-:Y:S01]  /*54b0*/  IMAD.IADD R5, R12, 0x1, R11 ;  /* 0x000000010c057824 */ /* 0x000fe200078e020b */
[C---:B------:R-:W-:Y:S01]  /*54c0*/  IADD3 R26, PT, PT, -R17.reuse, -0x4d2a11af, RZ ;  /* 0xb2d5ee51111a7810 */ /* 0x040fe20007ffe1ff */
[C---:B------:R-:W-:Y:S02]  /*54d0*/  VIADD R23, R17.reuse, 0xcd2a11ae ;  /* 0xcd2a11ae11177836 */ /* 0x040fe40000000000 */
[----:B------:R-:W-:-:S03]  /*54e0*/  VIADD R17, R17, 0x90bb1e3c ;  /* 0x90bb1e3c11117836 */ /* 0x000fc60000000000 */
[C-C-:B------:R-:W-:Y:S02]  /*54f0*/  SHF.R.W.U32 R21, R23.reuse, 0x6, R23.reuse ;  /* 0x0000000617157819 */ /* 0x140fe40000001e17 */
[C-C-:B------:R-:W-:Y:S02]  /*5500*/  SHF.R.W.U32 R22, R23.reuse, 0xb, R23.reuse ;  /* 0x0000000b17167819 */ /* 0x140fe40000001e17 */
[C---:B------:R-:W-:Y:S02]  /*5510*/  SHF.R.W.U32 R24, R23.reuse, 0x19, R23 ;  /* 0x0000001917187819 */ /* 0x040fe40000001e17 */
[----:B------:R-:W-:Y:S02]  /*5520*/  LOP3.LUT R25, R23, R20, RZ, 0xc0, !PT ;  /* 0x0000001417197212 */ /* 0x000fe400078ec0ff */
[----:B------:R-:W-:Y:S02]  /*5530*/  LOP3.LUT R22, R24, R22, R21, 0x96, !PT ;  /* 0x0000001618167212 */ /* 0x000fe400078e9615 */
[----:B------:R-:W-:-:S04]  /*5540*/  LOP3.LUT R25, R25, 0x510e527f, R26, 0xf8, !PT ;  /* 0x510e527f19197812 */ /* 0x000fc800078ef81a */
[----:B------:R-:W-:-:S04]  /*5550*/  IADD3 R22, PT, PT, R13, R22, R25 ;  /* 0x000000160d167210 */ /* 0x000fc80007ffe019 */
[C---:B------:R-:W-:Y:S01]  /*5560*/  IADD3 R26, PT, PT, -R22.reuse, -0xc2e12e1, RZ ;  /* 0xf3d1ed1f161a7810 */ /* 0x040fe20007ffe1ff */
[C---:B------:R-:W-:Y:S02]  /*5570*/  VIADD R24, R22.reuse, 0xc2e12e0 ;  /* 0x0c2e12e016187836 */ /* 0x040fe40000000000 */
[----:B------:R-:W-:-:S03]  /*5580*/  VIADD R22, R22, 0x50c6645b ;  /* 0x50c6645b16167836 */ /* 0x000fc60000000000 */
[C---:B------:R-:W-:Y:S02]  /*5590*/  LOP3.LUT R27, R24.reuse, R23, RZ, 0xc0, !PT ;  /* 0x00000017181b7212 */ /* 0x040fe400078ec0ff */
[C-C-:B------:R-:W-:Y:S02]  /*55a0*/  SHF.R.W.U32 R18, R24.reuse, 0x6, R24.reuse ;  /* 0x0000000618127819 */ /* 0x140fe40000001e18 */
[C-C-:B------:R-:W-:Y:S02]  /*55b0*/  SHF.R.W.U32 R21, R24.reuse, 0xb, R24.reuse ;  /* 0x0000000b18157819 */ /* 0x140fe40000001e18 */
[----:B------:R-:W-:Y:S02]  /*55c0*/  SHF.R.W.U32 R25, R24, 0x19, R24 ;  /* 0x0000001918197819 */ /* 0x000fe40000001e18 */
[----:B------:R-:W-:Y:S01]  /*55d0*/  LOP3.LUT R26, R27, R26, R20, 0xf8, !PT ;  /* 0x0000001a1b1a7212 */ /* 0x000fe200078ef814 */
[----:B------:R-:W-:Y:S01]  /*55e0*/  VIADD R20, R14, 0xfc08884d ;  /* 0xfc08884d0e147836 */ /* 0x000fe20000000000 */
[----:B------:R-:W-:-:S04]  /*55f0*/  LOP3.LUT R12, R25, R21, R18, 0x96, !PT ;  /* 0x00000015190c7212 */ /* 0x000fc800078e9612 */
[----:B------:R-:W-:-:S04]  /*5600*/  IADD3 R12, PT, PT, R5, R12, R26 ;  /* 0x0000000c050c7210 */ /* 0x000fc80007ffe01a */
[C---:B------:R-:W-:Y:S01]  /*5610*/  IADD3 R27, PT, PT, -R12.reuse, 0x5b31eb74, RZ ;  /* 0x5b31eb740c1b7810 */ /* 0x040fe20007ffe1ff */
[C---:B------:R-:W-:Y:S02]  /*5620*/  VIADD R21, R12.reuse, 0xa4ce148b ;  /* 0xa4ce148b0c157836 */ /* 0x040fe40000000000 */
[----:B------:R-:W-:-:S03]  /*5630*/  VIADD R12, R12, 0x3ac42e24 ;  /* 0x3ac42e240c0c7836 */ /* 0x000fc60000000000 */
[C-C-:B------:R-:W-:Y:S02]  /*5640*/  SHF.R.W.U32 R11, R21.reuse, 0x6, R21.reuse ;  /* 0x00000006150b7819 */ /* 0x140fe40000001e15 */
[C-C-:B------:R-:W-:Y:S02]  /*5650*/  SHF.R.W.U32 R18, R21.reuse, 0xb, R21.reuse ;  /* 0x0000000b15127819 */ /* 0x140fe40000001e15 */
[C---:B------:R-:W-:Y:S02]  /*5660*/  SHF.R.W.U32 R25, R21.reuse, 0x19, R21 ;  /* 0x0000001915197819 */ /* 0x040fe40000001e15 */
[----:B------:R-:W-:Y:S02]  /*5670*/  LOP3.LUT R26, R21, R24, RZ, 0xc0, !PT ;  /* 0x00000018151a7212 */ /* 0x000fe400078ec0ff */
[----:B------:R-:W-:Y:S02]  /*5680*/  LOP3.LUT R25, R25, R18, R11, 0x96, !PT ;  /* 0x0000001219197212 */ /* 0x000fe400078e960b */
[----:B------:R-:W-:-:S02]  /*5690*/  IADD3 R11, PT, PT, R19, UR8, R10 ;  /* 0x00000008130b7c10 */ /* 0x000fc4000fffe00a */
[----:B------:R-:W-:Y:S02]  /*56a0*/  LOP3.LUT R26, R26, R27, R23, 0xf8, !PT ;  /* 0x0000001b1a1a7212 */ /* 0x000fe400078ef817 */
[----:B------:R-:W-:Y:S02]  /*56b0*/  IADD3 R25, PT, PT, R25, -0xc881298, R14 ;  /* 0xf377ed6819197810 */ /* 0x000fe40007ffe00e */
[C---:B------:R-:W-:Y:S02]  /*56c0*/  SHF.R.W.U32 R10, R20.reuse, 0x2, R20 ;  /* 0x00000002140a7819 */ /* 0x040fe40000001e14 */
[----:B------:R-:W-:Y:S02]  /*56d0*/  IADD3 R23, PT, PT, R11, R25, R26 ;  /* 0x000000190b177210 */ /* 0x000fe40007ffe01a */
[C-C-:B------:R-:W-:Y:S02]  /*56e0*/  SHF.R.W.U32 R19, R20.reuse, 0xd, R20.reuse ;  /* 0x0000000d14137819 */ /* 0x140fe40000001e14 */
[C---:B------:R-:W-:Y:S01]  /*56f0*/  SHF.R.W.U32 R18, R20.reuse, 0x16, R20 ;  /* 0x0000001614127819 */ /* 0x040fe20000001e14 */
[----:B------:R-:W-:Y:S01]  /*5700*/  VIADD R23, R23, 0xdea6b795 ;  /* 0xdea6b79517177836 */ /* 0x000fe20000000000 */
[----:B------:R-:W-:-:S02]  /*5710*/  LOP3.LUT R25, R20, 0xd16e48e2, RZ, 0xc0, !PT ;  /* 0xd16e48e214197812 */ /* 0x000fc400078ec0ff */
[----:B------:R-:W-:Y:S01]  /*5720*/  LOP3.LUT R10, R18, R19, R10, 0x96, !PT ;  /* 0x00000013120a7212 */ /* 0x000fe200078e960a */
[----:B------:R-:W-:-:S03]  /*5730*/  IMAD.IADD R18, R20, 0x1, R23 ;  /* 0x0000000114127824 */ /* 0x000fc600078e0217 */
[----:B------:R-:W-:Y:S02]  /*5740*/  IADD3 R25, PT, PT, R17, R10, R25 ;  /* 0x0000000a11197210 */ /* 0x000fe40007ffe019 */
[C-C-:B------:R-:W-:Y:S02]  /*5750*/  SHF.R.W.U32 R26, R18.reuse, 0x6, R18.reuse ;  /* 0x00000006121a7819 */ /* 0x140fe40000001e12 */
[C-C-:B------:R-:W-:Y:S01]  /*5760*/  SHF.R.W.U32 R27, R18.reuse, 0xb, R18.reuse ;  /* 0x0000000b121b7819 */ /* 0x140fe20000001e12 */
[----:B------:R-:W-:Y:S01]  /*5770*/  VIADD R25, R25, 0x2a01a605 ;  /* 0x2a01a60519197836 */ /* 0x000fe20000000000 */
[----:B------:R-:W-:Y:S02]  /*5780*/  SHF.R.W.U32 R28, R18, 0x19, R18 ;  /* 0x00000019121c7819 */ /* 0x000fe40000001e12 */
[----:B------:R-:W-:Y:S02]  /*5790*/  LOP3.LUT R24, R24, R18, R21, 0xb8, !PT ;  /* 0x0000001218187212 */ /* 0x000fe400078eb815 */
[----:B------:R-:W-:-:S02]  /*57a0*/  LOP3.LUT R28, R28, R27, R26, 0x96, !PT ;  /* 0x0000001b1c1c7212 */ /* 0x000fc400078e961a */
[C-C-:B------:R-:W-:Y:S02]  /*57b0*/  SHF.R.W.U32 R10, R25.reuse, 0x2, R25.reuse ;  /* 0x00000002190a7819 */ /* 0x140fe40000001e19 */
[C-C-:B------:R-:W-:Y:S02]  /*57c0*/  SHF.R.W.U32 R19, R25.reuse, 0xd, R25.reuse ;  /* 0x0000000d19137819 */ /* 0x140fe40000001e19 */
[--C-:B------:R-:W-:Y:S02]  /*57d0*/  SHF.R.W.U32 R26, R25, 0x16, R25.reuse ;  /* 0x00000016191a7819 */ /* 0x100fe40000001e19 */
[----:B------:R-:W-:Y:S02]  /*57e0*/  IADD3 R16, PT, PT, R24, R17, R28 ;  /* 0x0000001118107210 */ /* 0x000fe40007ffe01c */
[----:B------:R-:W-:Y:S02]  /*57f0*/  LOP3.LUT R19, R26, R19, R10, 0x96, !PT ;  /* 0x000000131a137212 */ /* 0x000fe400078e960a */
[----:B------:R-:W-:-:S02]  /*5800*/  LOP3.LUT R17, R20, 0x6a09e667, R25, 0xe8, !PT ;  /* 0x6a09e66714117812 */ /* 0x000fc400078ee819 */
[----:B------:R-:W-:Y:S02]  /*5810*/  IADD3 R16, PT, PT, R16, -0x699ffa9d, R7 ;  /* 0x9660056310107810 */ /* 0x000fe40007ffe007 */
[----:B------:R-:W-:-:S03]  /*5820*/  IADD3 R17, PT, PT, R22, R19, R17 ;  /* 0x0000001316117210 */ /* 0x000fc60007ffe011 */
[----:B------:R-:W-:Y:S01]  /*5830*/  IMAD.IADD R19, R25, 0x1, R16 ;  /* 0x0000000119137824 */ /* 0x000fe200078e0210 */
[C-C-:B------:R-:W-:Y:S02]  /*5840*/  SHF.R.W.U32 R10, R17.reuse, 0x2, R17.reuse ;  /* 0x00000002110a7819 */ /* 0x140fe40000001e11 */
[----:B------:R-:W-:Y:S02]  /*5850*/  SHF.R.W.U32 R27, R17, 0xd, R17 ;  /* 0x0000000d111b7819 */ /* 0x000fe40000001e11 */
[C-C-:B------:R-:W-:Y:S02]  /*5860*/  SHF.R.W.U32 R26, R19.reuse, 0x6, R19.reuse ;  /* 0x00000006131a7819 */ /* 0x140fe40000001e13 */
[C-C-:B------:R-:W-:Y:S02]  /*5870*/  SHF.R.W.U32 R29, R19.reuse, 0xb, R19.reuse ;  /* 0x0000000b131d7819 */ /* 0x140fe40000001e13 */
[----:B------:R-:W-:Y:S02]  /*5880*/  SHF.R.W.U32 R28, R19, 0x19, R19 ;  /* 0x00000019131c7819 */ /* 0x000fe40000001e13 */
[----:B------:R-:W-:-:S02]  /*5890*/  SHF.R.W.U32 R24, R17, 0x16, R17 ;  /* 0x0000001611187819 */ /* 0x000fc40000001e11 */
[----:B------:R-:W-:Y:S02]  /*58a0*/  LOP3.LUT R29, R28, R29, R26, 0x96, !PT ;  /* 0x0000001d1c1d7212 */ /* 0x000fe400078e961a */
[----:B------:R-:W-:Y:S02]  /*58b0*/  LOP3.LUT R21, R21, R19, R18, 0xb8, !PT ;  /* 0x0000001315157212 */ /* 0x000fe400078eb812 */
[----:B------:R-:W-:Y:S01]  /*58c0*/  LOP3.LUT R27, R24, R27, R10, 0x96, !PT ;  /* 0x0000001b181b7212 */ /* 0x000fe200078e960a */
[----:B------:R-:W-:Y:S01]  /*58d0*/  IMAD.IADD R10, R4, 0x1, R15 ;  /* 0x00000001040a7824 */ /* 0x000fe200078e020f */
[----:B------:R-:W-:Y:S02]  /*58e0*/  IADD3 R21, PT, PT, R21, R22, R29 ;  /* 0x0000001615157210 */ /* 0x000fe40007ffe01d */
[----:B------:R-:W-:Y:S02]  /*58f0*/  LOP3.LUT R20, R25, R20, R17, 0xe8, !PT ;  /* 0x0000001419147212 */ /* 0x000fe400078ee811 */
[----:B------:R-:W-:-:S02]  /*5900*/  IADD3 R24, PT, PT, R21, 0x4da73129, R10 ;  /* 0x4da7312915187810 */ /* 0x000fc40007ffe00a */
[----:B------:R-:W-:-:S03]  /*5910*/  IADD3 R22, PT, PT, R12, R27, R20 ;  /* 0x0000001b0c167210 */ /* 0x000fc60007ffe014 */
[----:B------:R-:W-:Y:S01]  /*5920*/  IMAD.IADD R20, R17, 0x1, R24 ;  /* 0x0000000111147824 */ /* 0x000fe200078e0218 */
[C-C-:B------:R-:W-:Y:S02]  /*5930*/  SHF.R.W.U32 R4, R22.reuse, 0x2, R22.reuse ;  /* 0x0000000216047819 */ /* 0x140fe40000001e16 */
[C-C-:B------:R-:W-:Y:S02]  /*5940*/  SHF.R.W.U32 R15, R22.reuse, 0xd, R22.reuse ;  /* 0x0000000d160f7819 */ /* 0x140fe40000001e16 */
[----:B------:R-:W-:Y:S02]  /*5950*/  SHF.R.W.U32 R21, R22, 0x16, R22 ;  /* 0x0000001616157819 */ /* 0x000fe40000001e16 */
[C---:B------:R-:W-:Y:S02]  /*5960*/  SHF.R.W.U32 R26, R20.reuse, 0xb, R20 ;  /* 0x0000000b141a7819 */ /* 0x040fe40000001e14 */
[----:B------:R-:W-:Y:S02]  /*5970*/  LOP3.LUT R4, R21, R15, R4, 0x96, !PT ;  /* 0x0000000f15047212 */ /* 0x000fe400078e9604 */
[----:B------:R-:W-:-:S02]  /*5980*/  SHF.R.W.U32 R15, R20, 0x6, R20 ;  /* 0x00000006140f7819 */ /* 0x000fc40000001e14 */
[----:B------:R-:W-:Y:S02]  /*5990*/  SHF.R.W.U32 R27, R20, 0x19, R20 ;  /* 0x00000019141b7819 */ /* 0x000fe40000001e14 */
[----:B------:R-:W-:Y:S02]  /*59a0*/  LOP3.LUT R25, R17, R25, R22, 0xe8, !PT ;  /* 0x0000001911197212 */ /* 0x000fe400078ee816 */
[----:B------:R-:W-:Y:S01]  /*59b0*/  LOP3.LUT R29, R27, R26, R15, 0x96, !PT ;  /* 0x0000001a1b1d7212 */ /* 0x000fe200078e960f */
[----:B------:R-:W-:Y:S01]  /*59c0*/  IMAD.IADD R15, R9, 0x1, R8 ;  /* 0x00000001090f7824 */ /* 0x000fe200078e0208 */
[----:B------:R-:W-:Y:S02]  /*59d0*/  LOP3.LUT R30, R18, R20, R19, 0xb8, !PT ;  /* 0x00000014121e7212 */ /* 0x000fe400078eb813 */
[----:B------:R-:W-:Y:S02]  /*59e0*/  IADD3 R21, PT, PT, R23, R4, R25 ;  /* 0x0000000417157210 */ /* 0x000fe40007ffe019 */
[----:B------:R-:W-:-:S02]  /*59f0*/  SHF.R.W.U32 R4, R5, 0x7, R5 ;  /* 0x0000000705047819 */ /* 0x000fc40000001e05 */
[--C-:B------:R-:W-:Y:S02]  /*5a00*/  SHF.R.W.U32 R23, R5, 0x12, R5.reuse ;  /* 0x0000001205177819 */ /* 0x100fe40000001e05 */
[----:B------:R-:W-:Y:S02]  /*5a10*/  SHF.R.U32.HI R25, RZ, 0x3, R5 ;  /* 0x00000003ff197819 */ /* 0x000fe40000011605 */
[----:B------:R-:W-:Y:S02]  /*5a20*/  IADD3 R30, PT, PT, R30, R12, R29 ;  /* 0x0000000c1e1e7210 */ /* 0x000fe40007ffe01d */
[----:B------:R-:W-:Y:S02]  /*5a30*/  LOP3.LUT R12, R23, R25, R4, 0x96, !PT ;  /* 0x00000019170c7212 */ /* 0x000fe400078e9604 */
[----:B------:R-:W-:Y:S02]  /*5a40*/  IADD3 R25, PT, PT, R30, 0x1526453c, R15 ;  /* 0x1526453c1e197810 */ /* 0x000fe40007ffe00f */
[----:B------:R-:W-:-:S02]  /*5a50*/  SHF.R.W.U32 R26, R21, 0x2, R21 ;  /* 0x00000002151a7819 */ /* 0x000fc40000001e15 */
[C---:B------:R-:W-:Y:S01]  /*5a60*/  SHF.R.W.U32 R27, R21.reuse, 0xd, R21 ;  /* 0x0000000d151b7819 */ /* 0x040fe20000001e15 */
[----:B------:R-:W-:Y:S01]  /*5a70*/  IMAD.IADD R9, R22, 0x1, R25 ;  /* 0x0000000116097824 */ /* 0x000fe200078e0219 */
[----:B------:R-:W-:Y:S02]  /*5a80*/  SHF.R.W.U32 R28, R21, 0x16, R21 ;  /* 0x00000016151c7819 */ /* 0x000fe40000001e15 */
[C-C-:B------:R-:W-:Y:S02]  /*5a90*/  SHF.R.W.U32 R23, R13.reuse, 0x7, R13.reuse ;  /* 0x000000070d177819 */ /* 0x140fe40000001e0d */
[--C-:B------:R-:W-:Y:S02]  /*5aa0*/  SHF.R.W.U32 R4, R13, 0x12, R13.reuse ;  /* 0x000000120d047819 */ /* 0x100fe40000001e0d */
[----:B------:R-:W-:Y:S02]  /*5ab0*/  SHF.R.U32.HI R8, RZ, 0x3, R13 ;  /* 0x00000003ff087819 */ /* 0x000fe4000001160d */
[----:B------:R-:W-:-:S02]  /*5ac0*/  LOP3.LUT R29, R28, R27, R26, 0x96, !PT ;  /* 0x0000001b1c1d7212 */ /* 0x000fc400078e961a */
[----:B------:R-:W-:Y:S02]  /*5ad0*/  LOP3.LUT R30, R22, R17, R21, 0xe8, !PT ;  /* 0x00000011161e7212 */ /* 0x000fe400078ee815 */
[C-C-:B------:R-:W-:Y:S02]  /*5ae0*/  SHF.R.W.U32 R31, R9.reuse, 0x6, R9.reuse ;  /* 0x00000006091f7819 */ /* 0x140fe40000001e09 */
[C-C-:B------:R-:W-:Y:S02]  /*5af0*/  SHF.R.W.U32 R32, R9.reuse, 0xb, R9.reuse ;  /* 0x0000000b09207819 */ /* 0x140fe40000001e09 */
[----:B------:R-:W-:Y:S02]  /*5b00*/  SHF.R.W.U32 R33, R9, 0x19, R9 ;  /* 0x0000001909217819 */ /* 0x000fe40000001e09 */
[C-C-:B------:R-:W-:Y:S02]  /*5b10*/  SHF.R.W.U32 R26, R15.reuse, 0x7, R15.reuse ;  /* 0x000000070f1a7819 */ /* 0x140fe40000001e0f */
[----:B------:R-:W-:-:S02]  /*5b20*/  SHF.R.W.U32 R27, R15, 0x12, R15 ;  /* 0x000000120f1b7819 */ /* 0x000fc40000001e0f */
[----:B------:R-:W-:Y:S02]  /*5b30*/  SHF.R.U32.HI R28, RZ, 0x3, R15 ;  /* 0x00000003ff1c7819 */ /* 0x000fe4000001160f */
[----:B------:R-:W-:Y:S02]  /*5b40*/  LOP3.LUT R23, R4, R8, R23, 0x96, !PT ;  /* 0x0000000804177212 */ /* 0x000fe400078e9617 */
[----:B------:R-:W-:Y:S02]  /*5b50*/  IADD3 R8, PT, PT, R16, R29, R30 ;  /* 0x0000001d10087210 */ /* 0x000fe40007ffe01e */
[----:B------:R-:W-:Y:S02]  /*5b60*/  LOP3.LUT R31, R33, R32, R31, 0x96, !PT ;  /* 0x00000020211f7212 */ /* 0x000fe400078e961f */
[----:B------:R-:W-:Y:S02]  /*5b70*/  LOP3.LUT R30, R19, R9, R20, 0xb8, !PT ;  /* 0x00000009131e7212 */ /* 0x000fe400078eb814 */
[----:B------:R-:W-:-:S02]  /*5b80*/  LOP3.LUT R17, R27, R28, R26, 0x96, !PT ;  /* 0x0000001c1b117212 */ /* 0x000fc400078e961a */
[C-C-:B------:R-:W-:Y:S02]  /*5b90*/  SHF.R.W.U32 R16, R10.reuse, 0x7, R10.reuse ;  /* 0x000000070a107819 */ /* 0x140fe40000001e0a */
[--C-:B------:R-:W-:Y:S02]  /*5ba0*/  SHF.R.W.U32 R27, R10, 0x12, R10.reuse ;  /* 0x000000120a1b7819 */ /* 0x100fe40000001e0a */
[----:B------:R-:W-:Y:S02]  /*5bb0*/  SHF.R.U32.HI R4, RZ, 0x3, R10 ;  /* 0x00000003ff047819 */ /* 0x000fe4000001160a */
[C-C-:B------:R-:W-:Y:S02]  /*5bc0*/  SHF.R.W.U32 R29, R8.reuse, 0x2, R8.reuse ;  /* 0x00000002081d7819 */ /* 0x140fe40000001e08 */
[C-C-:B------:R-:W-:Y:S02]  /*5bd0*/  SHF.R.W.U32 R26, R8.reuse, 0xd, R8.reuse ;  /* 0x0000000d081a7819 */ /* 0x140fe40000001e08 */
[----:B------:R-:W-:-:S02]  /*5be0*/  SHF.R.W.U32 R28, R8, 0x16, R8 ;  /* 0x00000016081c7819 */ /* 0x000fc40000001e08 */
[----:B------:R-:W-:Y:S02]  /*5bf0*/  IADD3 R30, PT, PT, R30, R18, R31 ;  /* 0x000000121e1e7210 */ /* 0x000fe40007ffe01f */
[----:B------:R-:W-:Y:S02]  /*5c00*/  LOP3.LUT R16, R27, R4, R16, 0x96, !PT ;  /* 0x000000041b107212 */ /* 0x000fe400078e9610 */
[----:B------:R-:W-:Y:S02]  /*5c10*/  LOP3.LUT R29, R28, R26, R29, 0x96, !PT ;  /* 0x0000001a1c1d7212 */ /* 0x000fe400078e961d */
[----:B------:R-:W-:Y:S01]  /*5c20*/  IADD3 R4, PT, PT, R23, 0xa00000, R6 ;  /* 0x00a0000017047810 */ /* 0x000fe20007ffe006 */
[----:B------:R-:W-:Y:S01]  /*5c30*/  VIADD R23, R30, 0x5807aa98 ;  /* 0x5807aa981e177836 */ /* 0x000fe20000000000 */
[----:B------:R-:W-:Y:S02]  /*5c40*/  LOP3.LUT R22, R21, R22, R8, 0xe8, !PT ;  /* 0x0000001615167212 */ /* 0x000fe400078ee808 */
[----:B------:R-:W-:-:S02]  /*5c50*/  SHF.R.W.U32 R27, R6, 0x7, R6 ;  /* 0x00000007061b7819 */ /* 0x000fc40000001e06 */
[--C-:B------:R-:W-:Y:S02]  /*5c60*/  SHF.R.W.U32 R18, R6, 0x12, R6.reuse ;  /* 0x0000001206127819 */ /* 0x100fe40000001e06 */
[----:B------:R-:W-:Y:S02]  /*5c70*/  SHF.R.U32.HI R6, RZ, 0x3, R6 ;  /* 0x00000003ff067819 */ /* 0x000fe40000011606 */
[----:B------:R-:W-:Y:S01]  /*5c80*/  IADD3 R24, PT, PT, R24, R29, R22 ;  /* 0x0000001d18187210 */ /* 0x000fe20007ffe016 */
[----:B------:R-:W-:Y:S01]  /*5c90*/  IMAD.IADD R22, R21, 0x1, R23 ;  /* 0x0000000115167824 */ /* 0x000fe200078e0217 */
[C-C-:B------:R-:W-:Y:S02]  /*5ca0*/  SHF.R.W.U32 R26, R7.reuse, 0x7, R7.reuse ;  /* 0x00000007071a7819 */ /* 0x140fe40000001e07 */
[--C-:B------:R-:W-:Y:S02]  /*5cb0*/  SHF.R.W.U32 R31, R7, 0x12, R7.reuse ;  /* 0x00000012071f7819 */ /* 0x100fe40000001e07 */
[----:B------:R-:W-:-:S02]  /*5cc0*/  SHF.R.U32.HI R28, RZ, 0x3, R7 ;  /* 0x00000003ff1c7819 */ /* 0x000fc40000011607 */
[----:B------:R-:W-:Y:S02]  /*5cd0*/  LOP3.LUT R27, R18, R6, R27, 0x96, !PT ;  /* 0x00000006121b7212 */ /* 0x000fe400078e961b */
[----:B------:R-:W-:Y:S02]  /*5ce0*/  LOP3.LUT R18, R31, R28, R26, 0x96, !PT ;  /* 0x0000001c1f127212 */ /* 0x000fe400078e961a */
[C-C-:B------:R-:W-:Y:S02]  /*5cf0*/  SHF.R.W.U32 R28, R22.reuse, 0x6, R22.reuse ;  /* 0x00000006161c7819 */ /* 0x140fe40000001e16 */
[C-C-:B------:R-:W-:Y:S02]  /*5d00*/  SHF.R.W.U32 R31, R22.reuse, 0xb, R22.reuse ;  /* 0x0000000b161f7819 */ /* 0x140fe40000001e16 */
[----:B------:R-:W-:Y:S02]  /*5d10*/  SHF.R.W.U32 R30, R22, 0x19, R22 ;  /* 0x00000019161e7819 */ /* 0x000fe40000001e16 */
[----:B------:R-:W-:-:S02]  /*5d20*/  SHF.R.W.U32 R26, R4, 0x11, R4 ;  /* 0x00000011041a7819 */ /* 0x000fc40000001e04 */
[----:B------:R-:W-:Y:S02]  /*5d30*/  LOP3.LUT R32, R30, R31, R28, 0x96, !PT ;  /* 0x0000001f1e207212 */ /* 0x000fe400078e961c */
[----:B------:R-:W-:Y:S02]  /*5d40*/  LOP3.LUT R31, R20, R22, R9, 0xb8, !PT ;  /* 0x00000016141f7212 */ /* 0x000fe400078eb809 */
[--C-:B------:R-:W-:Y:S02]  /*5d50*/  SHF.R.W.U32 R29, R4, 0x13, R4.reuse ;  /* 0x00000013041d7819 */ /* 0x100fe40000001e04 */
[----:B------:R-:W-:Y:S02]  /*5d60*/  SHF.R.U32.HI R6, RZ, 0xa, R4 ;  /* 0x0000000aff067819 */ /* 0x000fe40000011604 */
[----:B------:R-:W-:Y:S02]  /*5d70*/  IADD3 R32, PT, PT, R31, R19, R32 ;  /* 0x000000131f207210 */ /* 0x000fe40007ffe020 */
[----:B------:R-:W-:-:S02]  /*5d80*/  LOP3.LUT R26, R29, R6, R26, 0x96, !PT ;  /* 0x000000061d1a7212 */ /* 0x000fc400078e961a */
[C-C-:B------:R-:W-:Y:S02]  /*5d90*/  SHF.R.W.U32 R6, R24.reuse, 0x2, R24.reuse ;  /* 0x0000000218067819 */ /* 0x140fe40000001e18 */
[C-C-:B------:R-:W-:Y:S02]  /*5da0*/  SHF.R.W.U32 R29, R24.reuse, 0xd, R24.reuse ;  /* 0x0000000d181d7819 */ /* 0x140fe40000001e18 */
[--C-:B------:R-:W-:Y:S02]  /*5db0*/  SHF.R.W.U32 R28, R24, 0x16, R24.reuse ;  /* 0x00000016181c7819 */ /* 0x100fe40000001e18 */
[----:B------:R-:W-:Y:S01]  /*5dc0*/  LOP3.LUT R31, R8, R21, R24, 0xe8, !PT ;  /* 0x00000015081f7212 */ /* 0x000fe200078ee818 */
[----:B------:R-:W-:Y:S01]  /*5dd0*/  VIADD R21, R32, 0x12835b01 ;  /* 0x12835b0120157836 */ /* 0x000fe20000000000 */
[----:B------:R-:W-:Y:S01]  /*5de0*/  LOP3.LUT R30, R28, R29, R6, 0x96, !PT ;  /* 0x0000001d1c1e7212 */ /* 0x000fe200078e9606 */
[----:B------:R-:W-:Y:S01]  /*5df0*/  IMAD.IADD R6, R14, 0x1, R27 ;  /* 0x000000010e067824 */ /* 0x000fe200078e021b */
[C---:B------:R-:W-:Y:S01]  /*5e00*/  SHF.R.W.U32 R28, R11.reuse, 0x7, R11 ;  /* 0x000000070b1c7819 */ /* 0x040fe20000001e0b */
[----:B------:R-:W-:Y:S01]  /*5e10*/  IMAD.IADD R14, R8, 0x1, R21 ;  /* 0x00000001080e7824 */ /* 0x000fe200078e0215 */
[----:B------:R-:W-:-:S02]  /*5e20*/  SHF.R.W.U32 R19, R11, 0x12, R11 ;  /* 0x000000120b137819 */ /* 0x000fc40000001e0b */
[----:B------:R-:W-:Y:S02]  /*5e30*/  SHF.R.U32.HI R29, RZ, 0x3, R11 ;  /* 0x00000003ff1d7819 */ /* 0x000fe4000001160b */
[C---:B------:R-:W-:Y:S02]  /*5e40*/  SHF.R.W.U32 R27, R6.reuse, 0x11, R6 ;  /* 0x00000011061b7819 */ /* 0x040fe40000001e06 */
[----:B------:R-:W-:Y:S02]  /*5e50*/  LOP3.LUT R28, R19, R29, R28, 0x96, !PT ;  /* 0x0000001d131c7212 */ /* 0x000fe400078e961c */
[----:B------:R-:W-:Y:S02]  /*5e60*/  IADD3 R19, PT, PT, R25, R30, R31 ;  /* 0x0000001e19137210 */ /* 0x000fe40007ffe01f */
[--C-:B------:R-:W-:Y:S02]  /*5e70*/  SHF.R.W.U32 R30, R6, 0x13, R6.reuse ;  /* 0x00000013061e7819 */ /* 0x100fe40000001e06 */
[----:B------:R-:W-:-:S02]  /*5e80*/  SHF.R.U32.HI R25, RZ, 0xa, R6 ;  /* 0x0000000aff197819 */ /* 0x000fc40000011606 */
        /* <DEDUP_REMOVED lines=8> */
[----:B------:R-:W-:Y:S02]  /*5f10*/  LOP3.LUT R32, R9, R14, R22, 0xb8, !PT ;  /* 0x0000000e09207212 */ /* 0x000fe400078eb816 */
[----:B------:R-:W-:Y:S02]  /*5f20*/  LOP3.LUT R30, R29, R25, R30, 0x96, !PT ;  /* 0x000000191d1e7212 */ /* 0x000fe400078e961e */
[----:B------:R-:W-:Y:S02]  /*5f30*/  IADD3 R25, PT, PT, R32, R20, R31 ;  /* 0x0000001420197210 */ /* 0x000fe40007ffe01f */
[----:B------:R-:W-:-:S02]  /*5f40*/  SHF.R.W.U32 R20, R6, 0x7, R6 ;  /* 0x0000000706147819 */ /* 0x000fc40000001e06 */
[--C-:B------:R-:W-:Y:S01]  /*5f50*/  SHF.R.W.U32 R29, R6, 0x12, R6.reuse ;  /* 0x00000012061d7819 */ /* 0x100fe20000001e06 */
[----:B------:R-:W-:Y:S01]  /*5f60*/  VIADD R25, R25, 0x243185be ;  /* 0x243185be19197836 */ /* 0x000fe20000000000 */
[----:B------:R-:W-:Y:S02]  /*5f70*/  SHF.R.U32.HI R31, RZ, 0x3, R6 ;  /* 0x00000003ff1f7819 */ /* 0x000fe40000011606 */
[C---:B------:R-:W-:Y:S02]  /*5f80*/  LOP3.LUT R32, R24.reuse, R8, R19, 0xe8, !PT ;  /* 0x0000000818207212 */ /* 0x040fe400078ee813 */
[----:B------:R-:W-:Y:S02]  /*5f90*/  LOP3.LUT R8, R29, R31, R20, 0x96, !PT ;  /* 0x0000001f1d087212 */ /* 0x000fe400078e9614 */
[----:B------:R-:W-:Y:S01]  /*5fa0*/  IADD3 R20, PT, PT, R23, R30, R32 ;  /* 0x0000001e17147210 */ /* 0x000fe20007ffe020 */
[----:B------:R-:W-:Y:S01]  /*5fb0*/  IMAD.IADD R23, R24, 0x1, R25 ;  /* 0x0000000118177824 */ /* 0x000fe200078e0219 */
[----:B------:R-:W-:-:S02]  /*5fc0*/  IADD3 R5, PT, PT, R28, R26, R5 ;  /* 0x0000001a1c057210 */ /* 0x000fc40007ffe005 */
[----:B------:R-:W-:Y:S02]  /*5fd0*/  LOP3.LUT R24, R19, R24, R20, 0xe8, !PT ;  /* 0x0000001813187212 */ /* 0x000fe400078ee814 */
[C-C-:B------:R-:W-:Y:S02]  /*5fe0*/  SHF.R.W.U32 R30, R23.reuse, 0x6, R23.reuse ;  /* 0x00000006171e7819 */ /* 0x140fe40000001e17 */
[C-C-:B------:R-:W-:Y:S02]  /*5ff0*/  SHF.R.W.U32 R31, R23.reuse, 0xb, R23.reuse ;  /* 0x0000000b171f7819 */ /* 0x140fe40000001e17 */
[----:B------:R-:W-:Y:S02]  /*6000*/  SHF.R.W.U32 R32, R23, 0x19, R23 ;  /* 0x0000001917207819 */ /* 0x000fe40000001e17 */
[----:B------:R-:W-:Y:S02]  /*6010*/  SHF.R.W.U32 R26, R5, 0x11, R5 ;  /* 0x00000011051a7819 */ /* 0x000fe40000001e05 */
[----:B------:R-:W-:-:S02]  /*6020*/  LOP3.LUT R32, R32, R31, R30, 0x96, !PT ;  /* 0x0000001f20207212 */ /* 0x000fc400078e961e */
[--C-:B------:R-:W-:Y:S02]  /*6030*/  SHF.R.W.U32 R29, R5, 0x13, R5.reuse ;  /* 0x00000013051d7819 */ /* 0x100fe40000001e05 */
[----:B------:R-:W-:Y:S02]  /*6040*/  SHF.R.U32.HI R28, RZ, 0xa, R5 ;  /* 0x0000000aff1c7819 */ /* 0x000fe40000011605 */
[----:B------:R-:W-:Y:S02]  /*6050*/  LOP3.LUT R31, R22, R23, R14, 0xb8, !PT ;  /* 0x00000017161f7212 */ /* 0x000fe400078eb80e */
[----:B------:R-:W-:Y:S02]  /*6060*/  LOP3.LUT R26, R29, R28, R26, 0x96, !PT ;  /* 0x0000001c1d1a7212 */ /* 0x000fe400078e961a */
[----:B------:R-:W-:Y:S02]  /*6070*/  IADD3 R31, PT, PT, R31, R9, R32 ;  /* 0x000000091f1f7210 */ /* 0x000fe40007ffe020 */
[----:B------:R-:W-:-:S02]  /*6080*/  SHF.R.W.U32 R28, R20, 0x2, R20 ;  /* 0x00000002141c7819 */ /* 0x000fc40000001e14 */
[C-C-:B------:R-:W-:Y:S02]  /*6090*/  SHF.R.W.U32 R29, R20.reuse, 0xd, R20.reuse ;  /* 0x0000000d141d7819 */ /* 0x140fe40000001e14 */
[----:B------:R-:W-:Y:S02]  /*60a0*/  SHF.R.W.U32 R30, R20, 0x16, R20 ;  /* 0x00000016141e7819 */ /* 0x000fe40000001e14 */
[----:B------:R-:W-:Y:S01]  /*60b0*/  IADD3 R7, PT, PT, R16, R26, R7 ;  /* 0x0000001a10077210 */ /* 0x000fe20007ffe007 */
[----:B------:R-:W-:Y:S01]  /*60c0*/  VIADD R16, R31, 0x550c7dc3 ;  /* 0x550c7dc31f107836 */ /* 0x000fe20000000000 */
[----:B------:R-:W-:Y:S02]  /*60d0*/  LOP3.LUT R28, R30, R29, R28, 0x96, !PT ;  /* 0x0000001d1e1c7212 */ /* 0x000fe400078e961c */
[----:B------:R-:W-:Y:S01]  /*60e0*/  IADD3 R9, PT, PT, R12, R27, R13 ;  /* 0x0000001b0c097210 */ /* 0x000fe20007ffe00d */
[----:B------:R-:W-:Y:S01]  /*60f0*/  IMAD.IADD R12, R19, 0x1, R16 ;  /* 0x00000001130c7824 */ /* 0x000fe200078e0210 */
[----:B------:R-:W-:-:S02]  /*6100*/  IADD3 R21, PT, PT, R21, R28, R24 ;  /* 0x0000001c15157210 */ /* 0x000fc40007ffe018 */
[----:B------:R-:W-:Y:S02]  /*6110*/  SHF.R.W.U32 R13, R9, 0x11, R9 ;  /* 0x00000011090d7819 */ /* 0x000fe40000001e09 */
[C-C-:B------:R-:W-:Y:S02]  /*6120*/  SHF.R.W.U32 R27, R21.reuse, 0x2, R21.reuse ;  /* 0x00000002151b7819 */ /* 0x140fe40000001e15 */
[C-C-:B------:R-:W-:Y:S02]  /*6130*/  SHF.R.W.U32 R28, R21.reuse, 0xd, R21.reuse ;  /* 0x0000000d151c7819 */ /* 0x140fe40000001e15 */
[----:B------:R-:W-:Y:S02]  /*6140*/  SHF.R.W.U32 R29, R21, 0x16, R21 ;  /* 0x00000016151d7819 */ /* 0x000fe40000001e15 */
[C-C-:B------:R-:W-:Y:S02]  /*6150*/  SHF.R.W.U32 R30, R12.reuse, 0x6, R12.reuse ;  /* 0x000000060c1e7819 */ /* 0x140fe40000001e0c */
[----:B------:R-:W-:-:S02]  /*6160*/  SHF.R.W.U32 R31, R12, 0xb, R12 ;  /* 0x0000000b0c1f7819 */ /* 0x000fc40000001e0c */
[----:B------:R-:W-:Y:S02]  /*6170*/  SHF.R.W.U32 R32, R12, 0x19, R12 ;  /* 0x000000190c207819 */ /* 0x000fe40000001e0c */
[--C-:B------:R-:W-:Y:S02]  /*6180*/  SHF.R.W.U32 R24, R9, 0x13, R9.reuse ;  /* 0x0000001309187819 */ /* 0x100fe40000001e09 */
[----:B------:R-:W-:Y:S02]  /*6190*/  SHF.R.U32.HI R26, RZ, 0xa, R9 ;  /* 0x0000000aff1a7819 */ /* 0x000fe40000011609 */
[----:B------:R-:W-:Y:S02]  /*61a0*/  LOP3.LUT R28, R29, R28, R27, 0x96, !PT ;  /* 0x0000001c1d1c7212 */ /* 0x000fe400078e961b */
[----:B------:R-:W-:Y:S02]  /*61b0*/  LOP3.LUT R31, R32, R31, R30, 0x96, !PT ;  /* 0x0000001f201f7212 */ /* 0x000fe400078e961e */
[----:B------:R-:W-:-:S02]  /*61c0*/  LOP3.LUT R29, R14, R12, R23, 0xb8, !PT ;  /* 0x0000000c0e1d7212 */ /* 0x000fc400078eb817 */
[----:B------:R-:W-:Y:S02]  /*61d0*/  LOP3.LUT R13, R24, R26, R13, 0x96, !PT ;  /* 0x0000001a180d7212 */ /* 0x000fe400078e960d */
[C-C-:B------:R-:W-:Y:S02]  /*61e0*/  SHF.R.W.U32 R24, R7.reuse, 0x11, R7.reuse ;  /* 0x0000001107187819 */ /* 0x140fe40000001e07 */
[--C-:B------:R-:W-:Y:S02]  /*61f0*/  SHF.R.W.U32 R27, R7, 0x13, R7.reuse ;  /* 0x00000013071b7819 */ /* 0x100fe40000001e07 */
[----:B------:R-:W-:Y:S02]  /*6200*/  SHF.R.U32.HI R26, RZ, 0xa, R7 ;  /* 0x0000000aff1a7819 */ /* 0x000fe40000011607 */
[----:B------:R-:W-:Y:S02]  /*6210*/  IADD3 R29, PT, PT, R29, R22, R31 ;  /* 0x000000161d1d7210 */ /* 0x000fe40007ffe01f */
[----:B------:R-:W-:-:S02]  /*6220*/  LOP3.LUT R24, R27, R26, R24, 0x96, !PT ;  /* 0x0000001a1b187212 */ /* 0x000fc400078e9618 */
[----:B------:R-:W-:Y:S01]  /*6230*/  LOP3.LUT R19, R20, R19, R21, 0xe8, !PT ;  /* 0x0000001314137212 */ /* 0x000fe200078ee815 */
[----:B------:R-:W-:Y:S01]  /*6240*/  VIADD R27, R29, 0x72be5d74 ;  /* 0x72be5d741d1b7836 */ /* 0x000fe20000000000 */
[----:B------:R-:W-:Y:S02]  /*6250*/  IADD3 R11, PT, PT, R18, R13, R11 ;  /* 0x0000000d120b7210 */ /* 0x000fe40007ffe00b */
[----:B------:R-:W-:Y:S01]  /*6260*/  IADD3 R25, PT, PT, R25, R28, R19 ;  /* 0x0000001c19197210 */ /* 0x000fe20007ffe013 */
[----:B------:R-:W-:Y:S01]  /*6270*/  IMAD.IADD R13, R20, 0x1, R27 ;  /* 0x00000001140d7824 */ /* 0x000fe200078e021b */
[C-C-:B------:R-:W-:Y:S02]  /*6280*/  SHF.R.W.U32 R18, R11.reuse, 0x11, R11.reuse ;  /* 0x000000110b127819 */ /* 0x140fe40000001e0b */
[--C-:B------:R-:W-:Y:S02]  /*6290*/  SHF.R.W.U32 R19, R11, 0x13, R11.reuse ;  /* 0x000000130b137819 */ /* 0x100fe40000001e0b */
[----:B------:R-:W-:-:S02]  /*62a0*/  SHF.R.U32.HI R22, RZ, 0xa, R11 ;  /* 0x0000000aff167819 */ /* 0x000fc4000001160b */
[C-C-:B------:R-:W-:Y:S02]  /*62b0*/  SHF.R.W.U32 R26, R25.reuse, 0x2, R25.reuse ;  /* 0x00000002191a7819 */ /* 0x140fe40000001e19 */
[C-C-:B------:R-:W-:Y:S02]  /*62c0*/  SHF.R.W.U32 R29, R25.reuse, 0xd, R25.reuse ;  /* 0x0000000d191d7819 */ /* 0x140fe40000001e19 */
[----:B------:R-:W-:Y:S02]  /*62d0*/  SHF.R.W.U32 R28, R25, 0x16, R25 ;  /* 0x00000016191c7819 */ /* 0x000fe40000001e19 */
[C-C-:B------:R-:W-:Y:S02]  /*62e0*/  SHF.R.W.U32 R30, R13.reuse, 0x6, R13.reuse ;  /* 0x000000060d1e7819 */ /* 0x140fe40000001e0d */
[C-C-:B------:R-:W-:Y:S02]  /*62f0*/  SHF.R.W.U32 R31, R13.reuse, 0xb, R13.reuse ;  /* 0x0000000b0d1f7819 */ /* 0x140fe40000001e0d */
[----:B------:R-:W-:-:S02]  /*6300*/  SHF.R.W.U32 R32, R13, 0x19, R13 ;  /* 0x000000190d207819 */ /* 0x000fc40000001e0d */
[----:B------:R-:W-:Y:S02]  /*6310*/  LOP3.LUT R18, R19, R22, R18, 0x96, !PT ;  /* 0x0000001613127212 */ /* 0x000fe400078e9612 */
[----:B------:R-:W-:Y:S02]  /*6320*/  IADD3 R15, PT, PT, R15, R24, R6 ;  /* 0x000000180f0f7210 */ /* 0x000fe40007ffe006 */
[----:B------:R-:W-:Y:S02]  /*6330*/  LOP3.LUT R29, R28, R29, R26, 0x96, !PT ;  /* 0x0000001d1c1d7212 */ /* 0x000fe400078e961a */
[----:B------:R-:W-:Y:S01]  /*6340*/  LOP3.LUT R31, R32, R31, R30, 0x96, !PT ;  /* 0x0000001f201f7212 */ /* 0x000fe200078e961e */
[----:B------:R-:W-:Y:S01]  /*6350*/  VIADD R15, R15, 0x11002000 ;  /* 0x110020000f0f7836 */ /* 0x000fe20000000000 */
[----:B------:R-:W-:Y:S02]  /*6360*/  LOP3.LUT R28, R21, R20, R25, 0xe8, !PT ;  /* 0x00000014151c7212 */ /* 0x000fe400078ee819 */
[----:B------:R-:W-:-:S02]  /*6370*/  LOP3.LUT R19, R23, R13, R12, 0xb8, !PT ;  /* 0x0000000d17137212 */ /* 0x000fc400078eb80c */
[----:B------:R-:W-:Y:S02]  /*6380*/  IADD3 R17, PT, PT, R17, R18, R10 ;  /* 0x0000001211117210 */ /* 0x000fe40007ffe00a */
[----:B------:R-:W-:Y:S02]  /*6390*/  IADD3 R28, PT, PT, R16, R29, R28 ;  /* 0x0000001d101c7210 */ /* 0x000fe40007ffe01c */
[----:B------:R-:W-:Y:S01]  /*63a0*/  IADD3 R10, PT, PT, R19, R14, R31 ;  /* 0x0000000e130a7210 */ /* 0x000fe20007ffe01f */
[----:B------:R-:W-:Y:S01]  /*63b0*/  VIADD R22, R17, 0x100 ;  /* 0x0000010011167836 */ /* 0x000fe20000000000 */
[C-C-:B------:R-:W-:Y:S02]  /*63c0*/  SHF.R.W.U32 R18, R28.reuse, 0x2, R28.reuse ;  /* 0x000000021c127819 */ /* 0x140fe40000001e1c */
[--C-:B------:R-:W-:Y:S01]  /*63d0*/  SHF.R.W.U32 R29, R28, 0xd, R28.reuse ;  /* 0x0000000d1c1d7819 */ /* 0x100fe20000001e1c */
[----:B------:R-:W-:Y:S01]  /*63e0*/  VIADD R10, R10, 0x80deb1fe ;  /* 0x80deb1fe0a0a7836 */ /* 0x000fe20000000000 */
[----:B------:R-:W-:-:S02]  /*63f0*/  SHF.R.W.U32 R24, R28, 0x16, R28 ;  /* 0x000000161c187819 */ /* 0x000fc40000001e1c */
[C-C-:B------:R-:W-:Y:S02]  /*6400*/  SHF.R.W.U32 R14, R15.reuse, 0x11, R15.reuse ;  /* 0x000000110f0e7819 */ /* 0x140fe40000001e0f */
[--C-:B------:R-:W-:Y:S02]  /*6410*/  SHF.R.W.U32 R19, R15, 0x13, R15.reuse ;  /* 0x000000130f137819 */ /* 0x100fe40000001e0f */
[----:B------:R-:W-:Y:S02]  /*6420*/  SHF.R.U32.HI R16, RZ, 0xa, R15 ;  /* 0x0000000aff107819 */ /* 0x000fe4000001160f */
[----:B------:R-:W-:Y:S01]  /*6430*/  LOP3.LUT R24, R24, R29, R18, 0x96, !PT ;  /* 0x0000001d18187212 */ /* 0x000fe200078e9612 */
[----:B------:R-:W-:Y:S01]  /*6440*/  IMAD.IADD R18, R21, 0x1, R10 ;  /* 0x0000000115127824 */ /* 0x000fe200078e020a */
[----:B------:R-:W-:Y:S02]  /*6450*/  LOP3.LUT R20, R19, R16, R14, 0x96, !PT ;  /* 0x0000001013147212 */ /* 0x000fe400078e960e */
[----:B------:R-:W-:-:S02]  /*6460*/  LOP3.LUT R21, R25, R21, R28, 0xe8, !PT ;  /* 0x0000001519157212 */ /* 0x000fc400078ee81c */
[C---:B------:R-:W-:Y:S01]  /*6470*/  SHF.R.W.U32 R14, R22.reuse, 0x11, R22 ;  /* 0x00000011160e7819 */ /* 0x040fe20000001e16 */
[----:B------:R-:W-:Y:S01]  /*6480*/  IMAD.IADD R19, R9, 0x1, R20 ;  /* 0x0000000109137824 */ /* 0x000fe200078e0214 */
        /* <DEDUP_REMOVED lines=8> */
[C-C-:B------:R-:W-:Y:S02]  /*6510*/  SHF.R.W.U32 R14, R19.reuse, 0x11, R19.reuse ;  /* 0x00000011130e7819 */ /* 0x140fe40000001e13 */
[--C-:B------:R-:W-:Y:S02]  /*6520*/  SHF.R.W.U32 R21, R19, 0x13, R19.reuse ;  /* 0x0000001313157819 */ /* 0x100fe40000001e13 */
[----:B------:R-:W-:-:S02]  /*6530*/  SHF.R.U32.HI R16, RZ, 0xa, R19 ;  /* 0x0000000aff107819 */ /* 0x000fc40000011613 */
[C-C-:B------:R-:W-:Y:S02]  /*6540*/  SHF.R.W.U32 R20, R24.reuse, 0x2, R24.reuse ;  /* 0x0000000218147819 */ /* 0x140fe40000001e18 */
[C-C-:B------:R-:W-:Y:S02]  /*6550*/  SHF.R.W.U32 R27, R24.reuse, 0xd, R24.reuse ;  /* 0x0000000d181b7819 */ /* 0x140fe40000001e18 */
[----:B------:R-:W-:Y:S02]  /*6560*/  SHF.R.W.U32 R26, R24, 0x16, R24 ;  /* 0x00000016181a7819 */ /* 0x000fe40000001e18 */
[----:B------:R-:W-:Y:S02]  /*6570*/  LOP3.LUT R29, R12, R18, R13, 0xb8, !PT ;  /* 0x000000120c1d7212 */ /* 0x000fe400078eb80d */
[----:B------:R-:W-:Y:S02]  /*6580*/  LOP3.LUT R14, R21, R16, R14, 0x96, !PT ;  /* 0x00000010150e7212 */ /* 0x000fe400078e960e */
[----:B------:R-:W-:-:S02]  /*6590*/  LOP3.LUT R27, R26, R27, R20, 0x96, !PT ;  /* 0x0000001b1a1b7212 */ /* 0x000fc400078e9614 */
[----:B------:R-:W-:Y:S01]  /*65a0*/  IADD3 R21, PT, PT, R17, -0x80000000, R4 ;  /* 0x8000000011157810 */ /* 0x000fe20007ffe004 */
[----:B------:R-:W-:Y:S01]  /*65b0*/  IMAD.IADD R14, R11, 0x1, R14 ;  /* 0x000000010b0e7824 */ /* 0x000fe200078e020e */
[----:B------:R-:W-:Y:S02]  /*65c0*/  IADD3 R26, PT, PT, R29, R23, R30 ;  /* 0x000000171d1a7210 */ /* 0x000fe40007ffe01e */
[C-C-:B------:R-:W-:Y:S02]  /*65d0*/  SHF.R.W.U32 R16, R21.reuse, 0x11, R21.reuse ;  /* 0x0000001115107819 */ /* 0x140fe40000001e15 */
[--C-:B------:R-:W-:Y:S01]  /*65e0*/  SHF.R.W.U32 R17, R21, 0x13, R21.reuse ;  /* 0x0000001315117819 */ /* 0x100fe20000001e15 */
[----:B------:R-:W-:Y:S01]  /*65f0*/  VIADD R26, R26, 0x9bdc06a7 ;  /* 0x9bdc06a71a1a7836 */ /* 0x000fe20000000000 */
[----:B------:R-:W-:Y:S02]  /*6600*/  SHF.R.U32.HI R20, RZ, 0xa, R21 ;  /* 0x0000000aff147819 */ /* 0x000fe40000011615 */
[----:B------:R-:W-:-:S02]  /*6610*/  LOP3.LUT R31, R28, R25, R24, 0xe8, !PT ;  /* 0x000000191c1f7212 */ /* 0x000fc400078ee818 */
[----:B------:R-:W-:Y:S01]  /*6620*/  LOP3.LUT R16, R17, R20, R16, 0x96, !PT ;  /* 0x0000001411107212 */ /* 0x000fe200078e9610 */
[----:B------:R-:W-:Y:S01]  /*6630*/  IMAD.IADD R20, R25, 0x1, R26 ;  /* 0x0000000119147824 */ /* 0x000fe200078e021a */
[C-C-:B------:R-:W-:Y:S02]  /*6640*/  SHF.R.W.U32 R23, R14.reuse, 0x11, R14.reuse ;  /* 0x000000110e177819 */ /* 0x140fe40000001e0e */
[----:B------:R-:W-:Y:S01]  /*6650*/  SHF.R.W.U32 R30, R14, 0x13, R14 ;  /* 0x000000130e1e7819 */ /* 0x000fe20000001e0e */
[----:B------:R-:W-:Y:S01]  /*6660*/  IMAD.IADD R17, R5, 0x1, R16 ;  /* 0x0000000105117824 */ /* 0x000fe200078e0210 */
[----:B------:R-:W-:Y:S02]  /*6670*/  SHF.R.U32.HI R29, RZ, 0xa, R14 ;  /* 0x0000000aff1d7819 */ /* 0x000fe4000001160e */
[----:B------:R-:W-:Y:S02]  /*6680*/  IADD3 R27, PT, PT, R10, R27, R31 ;  /* 0x0000001b0a1b7210 */ /* 0x000fe40007ffe01f */
[----:B------:R-:W-:-:S02]  /*6690*/  LOP3.LUT R23, R30, R29, R23, 0x96, !PT ;  /* 0x0000001d1e177212 */ /* 0x000fc400078e9617 */
[C-C-:B------:R-:W-:Y:S02]  /*66a0*/  SHF.R.W.U32 R30, R20.reuse, 0x6, R20.reuse ;  /* 0x00000006141e7819 */ /* 0x140fe40000001e14 */
[C-C-:B------:R-:W-:Y:S02]  /*66b0*/  SHF.R.W.U32 R33, R20.reuse, 0xb, R20.reuse ;  /* 0x0000000b14217819 */ /* 0x140fe40000001e14 */
[----:B------:R-:W-:Y:S02]  /*66c0*/  SHF.R.W.U32 R32, R20, 0x19, R20 ;  /* 0x0000001914207819 */ /* 0x000fe40000001e14 */
[C-C-:B------:R-:W-:Y:S02]  /*66d0*/  SHF.R.W.U32 R10, R27.reuse, 0x2, R27.reuse ;  /* 0x000000021b0a7819 */ /* 0x140fe40000001e1b */
[C-C-:B------:R-:W-:Y:S02]  /*66e0*/  SHF.R.W.U32 R25, R27.reuse, 0xd, R27.reuse ;  /* 0x0000000d1b197819 */ /* 0x140fe40000001e1b */
[----:B------:R-:W-:-:S02]  /*66f0*/  SHF.R.W.U32 R29, R27, 0x16, R27 ;  /* 0x000000161b1d7819 */ /* 0x000fc40000001e1b */
[----:B------:R-:W-:Y:S02]  /*6700*/  LOP3.LUT R33, R32, R33, R30, 0x96, !PT ;  /* 0x0000002120217212 */ /* 0x000fe400078e961e */
[----:B------:R-:W-:Y:S01]  /*6710*/  LOP3.LUT R31, R29, R25, R10, 0x96, !PT ;  /* 0x000000191d1f7212 */ /* 0x000fe200078e960a */
[----:B------:R-:W-:Y:S01]  /*6720*/  IMAD.IADD R10, R22, 0x1, R23 ;  /* 0x00000001160a7824 */ /* 0x000fe200078e0217 */
[----:B------:R-:W-:Y:S02]  /*6730*/  LOP3.LUT R30, R24, R28, R27, 0xe8, !PT ;  /* 0x0000001c181e7212 */ /* 0x000fe400078ee81b */
[C-C-:B------:R-:W-:Y:S02]  /*6740*/  SHF.R.W.U32 R16, R17.reuse, 0x11, R17.reuse ;  /* 0x0000001111107819 */ /* 0x140fe40000001e11 */
[--C-:B------:R-:W-:Y:S02]  /*6750*/  SHF.R.W.U32 R25, R17, 0x13, R17.reuse ;  /* 0x0000001311197819 */ /* 0x100fe40000001e11 */
[----:B------:R-:W-:-:S02]  /*6760*/  SHF.R.U32.HI R29, RZ, 0xa, R17 ;  /* 0x0000000aff1d7819 */ /* 0x000fc40000011611 */
[----:B------:R-:W-:Y:S02]  /*6770*/  LOP3.LUT R32, R13, R20, R18, 0xb8, !PT ;  /* 0x000000140d207212 */ /* 0x000fe400078eb812 */
[----:B------:R-:W-:Y:S02]  /*6780*/  IADD3 R26, PT, PT, R26, R31, R30 ;  /* 0x0000001f1a1a7210 */ /* 0x000fe40007ffe01e */
[----:B------:R-:W-:Y:S02]  /*6790*/  LOP3.LUT R16, R25, R29, R16, 0x96, !PT ;  /* 0x0000001d19107212 */ /* 0x000fe400078e9610 */
[----:B------:R-:W-:Y:S02]  /*67a0*/  IADD3 R32, PT, PT, R32, R12, R33 ;  /* 0x0000000c20207210 */ /* 0x000fe40007ffe021 */
[C---:B------:R-:W-:Y:S01]  /*67b0*/  SHF.R.W.U32 R25, R26.reuse, 0x2, R26 ;  /* 0x000000021a197819 */ /* 0x040fe20000001e1a */
[----:B------:R-:W-:Y:S01]  /*67c0*/  IMAD.IADD R16, R7, 0x1, R16 ;  /* 0x0000000107107824 */ /* 0x000fe200078e0210 */
[----:B------:R-:W-:-:S02]  /*67d0*/  SHF.R.W.U32 R30, R26, 0xd, R26 ;  /* 0x0000000d1a1e7819 */ /* 0x000fc40000001e1a */
[----:B------:R-:W-:Y:S02]  /*67e0*/  SHF.R.W.U32 R31, R26, 0x16, R26 ;  /* 0x000000161a1f7819 */ /* 0x000fe40000001e1a */
[C-C-:B------:R-:W-:Y:S02]  /*67f0*/  SHF.R.W.U32 R29, R10.reuse, 0x11, R10.reuse ;  /* 0x000000110a1d7819 */ /* 0x140fe40000001e0a */
[--C-:B------:R-:W-:Y:S02]  /*6800*/  SHF.R.W.U32 R12, R10, 0x13, R10.reuse ;  /* 0x000000130a0c7819 */ /* 0x100fe40000001e0a */
[----:B------:R-:W-:Y:S02]  /*6810*/  SHF.R.U32.HI R23, RZ, 0xa, R10 ;  /* 0x0000000aff177819 */ /* 0x000fe4000001160a */
[----:B------:R-:W-:Y:S01]  /*6820*/  LOP3.LUT R34, R31, R30, R25, 0x96, !PT ;  /* 0x0000001e1f227212 */ /* 0x000fe200078e9619 */
[----:B------:R-:W-:Y:S01]  /*6830*/  VIADD R31, R32, 0xc19bf274 ;  /* 0xc19bf274201f7836 */ /* 0x000fe20000000000 */
[----:B------:R-:W-:-:S02]  /*6840*/  LOP3.LUT R29, R12, R23, R29, 0x96, !PT ;  /* 0x000000170c1d7212 */ /* 0x000fc400078e961d */
[--C-:B------:R-:W-:Y:S01]  /*6850*/  SHF.R.W.U32 R12, R16, 0x11, R16.reuse ;  /* 0x00000011100c7819 */ /* 0x100fe20000001e10 */
[----:B------:R-:W-:Y:S01]  /*6860*/  IMAD.IADD R25, R28, 0x1, R31 ;  /* 0x000000011c197824 */ /* 0x000fe200078e021f */
[--C-:B------:R-:W-:Y:S02]  /*6870*/  SHF.R.W.U32 R23, R16, 0x13, R16.reuse ;  /* 0x0000001310177819 */ /* 0x100fe40000001e10 */
[----:B------:R-:W-:Y:S02]  /*6880*/  SHF.R.U32.HI R30, RZ, 0xa, R16 ;  /* 0x0000000aff1e7819 */ /* 0x000fe40000011610 */
[----:B------:R-:W-:Y:S02]  /*6890*/  LOP3.LUT R32, R27, R24, R26, 0xe8, !PT ;  /* 0x000000181b207212 */ /* 0x000fe400078ee81a */
[----:B------:R-:W-:Y:S02]  /*68a0*/  LOP3.LUT R12, R23, R30, R12, 0x96, !PT ;  /* 0x0000001e170c7212 */ /* 0x000fe400078e960c */
[----:B------:R-:W-:-:S02]  /*68b0*/  IADD3 R23, PT, PT, R31, R34, R32 ;  /* 0x000000221f177210 */ /* 0x000fc40007ffe020 */
[C-C-:B------:R-:W-:Y:S02]  /*68c0*/  SHF.R.W.U32 R28, R25.reuse, 0x6, R25.reuse ;  /* 0x00000006191c7819 */ /* 0x140fe40000001e19 */
[C-C-:B------:R-:W-:Y:S02]  /*68d0*/  SHF.R.W.U32 R31, R25.reuse, 0xb, R25.reuse ;  /* 0x0000000b191f7819 */ /* 0x140fe40000001e19 */
[----:B------:R-:W-:Y:S02]  /*68e0*/  SHF.R.W.U32 R30, R25, 0x19, R25 ;  /* 0x00000019191e7819 */ /* 0x000fe40000001e19 */
[----:B------:R-:W-:Y:S02]  /*68f0*/  IADD3 R12, PT, PT, R12, 0x400022, R15 ;  /* 0x004000220c0c7810 */ /* 0x000fe40007ffe00f */
[----:B------:R-:W-:Y:S02]  /*6900*/  LOP3.LUT R32, R30, R31, R28, 0x96, !PT ;  /* 0x0000001f1e207212 */ /* 0x000fe400078e961c */
[----:B------:R-:W-:-:S02]  /*6910*/  SHF.R.W.U32 R28, R12, 0x11, R12 ;  /* 0x000000110c1c7819 */ /* 0x000fc40000001e0c */
        /* <DEDUP_REMOVED lines=8> */
[--C-:B------:R-:W-:Y:S02]  /*69a0*/  SHF.R.U32.HI R32, RZ, 0x3, R4.reuse ;  /* 0x00000003ff207819 */ /* 0x100fe40000011604 */
[----:B------:R-:W-:Y:S02]  /*69b0*/  LOP3.LUT R13, R31, R30, R13, 0x96, !PT ;  /* 0x0000001e1f0d7212 */ /* 0x000fe400078e960d */
[C-C-:B------:R-:W-:Y:S02]  /*69c0*/  SHF.R.W.U32 R30, R4.reuse, 0x7, R4.reuse ;  /* 0x00000007041e7819 */ /* 0x140fe40000001e04 */
[----:B------:R-:W-:-:S02]  /*69d0*/  SHF.R.W.U32 R31, R4, 0x12, R4 ;  /* 0x00000012041f7819 */ /* 0x000fc40000001e04 */
[----:B------:R-:W-:Y:S02]  /*69e0*/  IADD3 R33, PT, PT, R33, -0x1b64963f, R6 ;  /* 0xe49b69c121217810 */ /* 0x000fe40007ffe006 */
[----:B------:R-:W-:Y:S02]  /*69f0*/  LOP3.LUT R30, R31, R32, R30, 0x96, !PT ;  /* 0x000000201f1e7212 */ /* 0x000fe400078e961e */
[----:B------:R-:W-:Y:S01]  /*6a00*/  LOP3.LUT R32, R26, R27, R23, 0xe8, !PT ;  /* 0x0000001b1a207212 */ /* 0x000fe200078ee817 */
[----:B------:R-:W-:Y:S01]  /*6a10*/  IMAD.IADD R24, R24, 0x1, R33 ;  /* 0x0000000118187824 */ /* 0x000fe200078e0221 */
[----:B------:R-:W-:Y:S02]  /*6a20*/  IADD3 R29, PT, PT, R8, R29, R21 ;  /* 0x0000001d081d7210 */ /* 0x000fe40007ffe015 */
[----:B------:R-:W-:Y:S02]  /*6a30*/  IADD3 R8, PT, PT, R33, R13, R32 ;  /* 0x0000000d21087210 */ /* 0x000fe40007ffe020 */
[----:B------:R-:W-:-:S02]  /*6a40*/  SHF.R.W.U32 R13, R24, 0x6, R24 ;  /* 0x00000006180d7819 */ /* 0x000fc40000001e18 */
[C-C-:B------:R-:W-:Y:S02]  /*6a50*/  SHF.R.W.U32 R32, R24.reuse, 0xb, R24.reuse ;  /* 0x0000000b18207819 */ /* 0x140fe40000001e18 */
[----:B------:R-:W-:-:S04]  /*6a60*/  SHF.R.W.U32 R31, R24, 0x19, R24 ;  /* 0x00000019181f7819 */ /* 0x000fc80000001e18 */
[----:B------:R-:W-:Y:S01]  /*6a70*/  LOP3.LUT R31, R31, R32, R13, 0x96, !PT ;  /* 0x000000201f1f7212 */ /* 0x000fe200078e960d */
[----:B------:R-:W-:Y:S01]  /*6a80*/  VIADD R13, R29, 0x100 ;  /* 0x000001001d0d7836 */ /* 0x000fe20000000000 */
[----:B------:R-:W-:-:S04]  /*6a90*/  LOP3.LUT R32, R20, R24, R25, 0xb8, !PT ;  /* 0x0000001814207212 */ /* 0x000fc800078eb819 */
[----:B------:R-:W-:Y:S02]  /*6aa0*/  IADD3 R33, PT, PT, R32, R18, R31 ;  /* 0x0000001220217210 */ /* 0x000fe40007ffe01f */
[C-C-:B------:R-:W-:Y:S02]  /*6ab0*/  SHF.R.W.U32 R31, R13.reuse, 0x11, R13.reuse ;  /* 0x000000110d1f7819 */ /* 0x140fe40000001e0d */
[--C-:B------:R-:W-:Y:S02]  /*6ac0*/  SHF.R.W.U32 R18, R13, 0x13, R13.reuse ;  /* 0x000000130d127819 */ /* 0x100fe40000001e0d */
[----:B------:R-:W-:Y:S02]  /*6ad0*/  SHF.R.U32.HI R29, RZ, 0xa, R13 ;  /* 0x0000000aff1d7819 */ /* 0x000fe4000001160d */
[----:B------:R-:W-:Y:S02]  /*6ae0*/  SHF.R.W.U32 R32, R8, 0x16, R8 ;  /* 0x0000001608207819 */ /* 0x000fe40000001e08 */
[----:B------:R-:W-:-:S02]  /*6af0*/  LOP3.LUT R31, R18, R29, R31, 0x96, !PT ;  /* 0x0000001d121f7212 */ /* 0x000fc400078e961f */
[C-C-:B------:R-:W-:Y:S02]  /*6b00*/  SHF.R.W.U32 R18, R8.reuse, 0x2, R8.reuse ;  /* 0x0000000208127819 */ /* 0x140fe40000001e08 */
[----:B------:R-:W-:Y:S02]  /*6b10*/  SHF.R.W.U32 R29, R8, 0xd, R8 ;  /* 0x0000000d081d7819 */ /* 0x000fe40000001e08 */
[----:B------:R-:W-:Y:S02]  /*6b20*/  IADD3 R31, PT, PT, R4, R31, R17 ;  /* 0x0000001f041f7210 */ /* 0x000fe40007ffe011 */
[----:B------:R-:W-:Y:S02]  /*6b30*/  LOP3.LUT R29, R32, R29, R18, 0x96, !PT ;  /* 0x0000001d201d7212 */ /* 0x000fe400078e9612 */
[----:B------:R-:W-:Y:S02]  /*6b40*/  IADD3 R18, PT, PT, R33, -0x1041b87a, R4 ;  /* 0xefbe478621127810 */ /* 0x000fe40007ffe004 */
[----:B------:R-:W-:-:S02]  /*6b50*/  LOP3.LUT R32, R23, R26, R8, 0xe8, !PT ;  /* 0x0000001a17207212 */ /* 0x000fc400078ee808 */
[----:B------:R-:W-:Y:S01]  /*6b60*/  IADD3 R33, PT, PT, R6, R28, R19 ;  /* 0x0000001c06217210 */ /* 0x000fe20007ffe013 */
[----:B------:R-:W-:Y:S01]  /*6b70*/  IMAD.IADD R27, R27, 0x1, R18 ;  /* 0x000000011b1b7824 */ /* 0x000fe200078e0212 */
[----:B------:R-:W-:-:S03]  /*6b80*/  IADD3 R29, PT, PT, R18, R29, R32 ;  /* 0x0000001d121d7210 */ /* 0x000fc60007ffe020 */
[----:B------:R-:W-:Y:S01]  /*6b90*/  IMAD.IADD R18, R30, 0x1, R33 ;  /* 0x000000011e127824 */ /* 0x000fe200078e0221 */
[C-C-:B------:R-:W-:Y:S02]  /*6ba0*/  SHF.R.W.U32 R6, R27.reuse, 0x6, R27.reuse ;  /* 0x000000061b067819 */ /* 0x140fe40000001e1b */
[C-C-:B------:R-:W-:Y:S02]  /*6bb0*/  SHF.R.W.U32 R35, R27.reuse, 0xb, R27.reuse ;  /* 0x0000000b1b237819 */ /* 0x140fe40000001e1b */
[----:B------:R-:W-:Y:S02]  /*6bc0*/  SHF.R.W.U32 R28, R27, 0x19, R27 ;  /* 0x000000191b1c7819 */ /* 0x000fe40000001e1b */
[C-C-:B------:R-:W-:Y:S02]  /*6bd0*/  SHF.R.W.U32 R33, R9.reuse, 0x12, R9.reuse ;  /* 0x0000001209217819 */ /* 0x140fe40000001e09 */
[----:B------:R-:W-:Y:S02]  /*6be0*/  LOP3.LUT R35, R28, R35, R6, 0x96, !PT ;  /* 0x000000231c237212 */ /* 0x000fe400078e9606 */
[----:B------:R-:W-:-:S02]  /*6bf0*/  SHF.R.W.U32 R28, R9, 0x7, R9 ;  /* 0x00000007091c7819 */ /* 0x000fc40000001e09 */
[----:B------:R-:W-:Y:S02]  /*6c00*/  SHF.R.U32.HI R6, RZ, 0x3, R9 ;  /* 0x00000003ff067819 */ /* 0x000fe40000011609 */
[----:B------:R-:W-:Y:S02]  /*6c10*/  LOP3.LUT R30, R25, R27, R24, 0xb8, !PT ;  /* 0x0000001b191e7212 */ /* 0x000fe400078eb818 */
[----:B------:R-:W-:Y:S02]  /*6c20*/  LOP3.LUT R28, R33, R6, R28, 0x96, !PT ;  /* 0x00000006211c7212 */ /* 0x000fe400078e961c */
[----:B------:R-:W-:Y:S02]  /*6c30*/  IADD3 R30, PT, PT, R30, R20, R35 ;  /* 0x000000141e1e7210 */ /* 0x000fe40007ffe023 */
[C-C-:B------:R-:W-:Y:S02]  /*6c40*/  SHF.R.W.U32 R6, R18.reuse, 0x11, R18.reuse ;  /* 0x0000001112067819 */ /* 0x140fe40000001e12 */
[----:B------:R-:W-:-:S02]  /*6c50*/  SHF.R.W.U32 R33, R18, 0x13, R18 ;  /* 0x0000001312217819 */ /* 0x000fc40000001e12 */
[----:B------:R-:W-:Y:S02]  /*6c60*/  SHF.R.U32.HI R20, RZ, 0xa, R18 ;  /* 0x0000000aff147819 */ /* 0x000fe40000011612 */
[--C-:B------:R-:W-:Y:S02]  /*6c70*/  SHF.R.W.U32 R32, R29, 0x16, R29.reuse ;  /* 0x000000161d207819 */ /* 0x100fe40000001e1d */
[----:B------:R-:W-:Y:S02]  /*6c80*/  LOP3.LUT R6, R33, R20, R6, 0x96, !PT ;  /* 0x0000001421067212 */ /* 0x000fe400078e9606 */
[C-C-:B------:R-:W-:Y:S02]  /*6c90*/  SHF.R.W.U32 R20, R29.reuse, 0x2, R29.reuse ;  /* 0x000000021d147819 */ /* 0x140fe40000001e1d */
[----:B------:R-:W-:-:S04]  /*6ca0*/  SHF.R.W.U32 R33, R29, 0xd, R29 ;  /* 0x0000000d1d217819 */ /* 0x000fc80000001e1d */
[----:B------:R-:W-:Y:S02]  /*6cb0*/  LOP3.LUT R20, R32, R33, R20, 0x96, !PT ;  /* 0x0000002120147212 */ /* 0x000fe400078e9614 */
[----:B------:R-:W-:Y:S02]  /*6cc0*/  IADD3 R33, PT, PT, R30, 0xfc19dc6, R9 ;  /* 0x0fc19dc61e217810 */ /* 0x000fe40007ffe009 */
[----:B------:R-:W-:-:S03]  /*6cd0*/  LOP3.LUT R30, R8, R23, R29, 0xe8, !PT ;  /* 0x00000017081e7212 */ /* 0x000fc600078ee81d */
[----:B------:R-:W-:Y:S01]  /*6ce0*/  IMAD.IADD R26, R26, 0x1, R33 ;  /* 0x000000011a1a7824 */ /* 0x000fe200078e0221 */
[----:B------:R-:W-:Y:S01]  /*6cf0*/  IADD3 R4, PT, PT, R33, R20, R30 ;  /* 0x0000001421047210 */ /* 0x000fe20007ffe01e */
[----:B------:R-:W-:Y:S01]  /*6d00*/  IMAD.IADD R20, R28, 0x1, R31 ;  /* 0x000000011c147824 */ /* 0x000fe200078e021f */
[C-C-:B------:R-:W-:Y:S02]  /*6d10*/  SHF.R.W.U32 R28, R5.reuse, 0x7, R5.reuse ;  /* 0x00000007051c7819 */ /* 0x140fe40000001e05 */
[C-C-:B------:R-:W-:Y:S02]  /*6d20*/  SHF.R.W.U32 R30, R26.reuse, 0x6, R26.reuse ;  /* 0x000000061a1e7819 */ /* 0x140fe40000001e1a */
[C-C-:B------:R-:W-:Y:S02]  /*6d30*/  SHF.R.W.U32 R33, R26.reuse, 0xb, R26.reuse ;  /* 0x0000000b1a217819 */ /* 0x140fe40000001e1a */
[----:B------:R-:W-:Y:S02]  /*6d40*/  SHF.R.W.U32 R32, R26, 0x19, R26 ;  /* 0x000000191a207819 */ /* 0x000fe40000001e1a */
[----:B------:R-:W-:-:S02]  /*6d50*/  SHF.R.W.U32 R31, R5, 0x12, R5 ;  /* 0x00000012051f7819 */ /* 0x000fc40000001e05 */
[----:B------:R-:W-:Y:S02]  /*6d60*/  LOP3.LUT R32, R32, R33, R30, 0x96, !PT ;  /* 0x0000002120207212 */ /* 0x000fe400078e961e */
[----:B------:R-:W-:Y:S02]  /*6d70*/  SHF.R.U32.HI R30, RZ, 0x3, R5 ;  /* 0x00000003ff1e7819 */ /* 0x000fe40000011605 */
[----:B------:R-:W-:Y:S02]  /*6d80*/  LOP3.LUT R33, R24, R26, R27, 0xb8, !PT ;  /* 0x0000001a18217212 */ /* 0x000fe400078eb81b */
[----:B------:R-:W-:Y:S02]  /*6d90*/  LOP3.LUT R28, R31, R30, R28, 0x96, !PT ;  /* 0x0000001e1f1c7212 */ /* 0x000fe400078e961c */
[----:B------:R-:W-:Y:S02]  /*6da0*/  IADD3 R32, PT, PT, R33, R25, R32 ;  /* 0x0000001921207210 */ /* 0x000fe40007ffe020 */
[----:B------:R-:W-:-:S02]  /*6db0*/  SHF.R.W.U32 R25, R20, 0x11, R20 ;  /* 0x0000001114197819 */ /* 0x000fc40000001e14 */
[--C-:B------:R-:W-:Y:S02]  /*6dc0*/  SHF.R.W.U32 R30, R20, 0x13, R20.reuse ;  /* 0x00000013141e7819 */ /* 0x100fe40000001e14 */
[----:B------:R-:W-:Y:S02]  /*6dd0*/  SHF.R.U32.HI R31, RZ, 0xa, R20 ;  /* 0x0000000aff1f7819 */ /* 0x000fe40000011614 */
[--C-:B------:R-:W-:Y:S02]  /*6de0*/  SHF.R.W.U32 R33, R4, 0x16, R4.reuse ;  /* 0x0000001604217819 */ /* 0x100fe40000001e04 */
[----:B------:R-:W-:Y:S02]  /*6df0*/  LOP3.LUT R25, R30, R31, R25, 0x96, !PT ;  /* 0x0000001f1e197212 */ /* 0x000fe400078e9619 */
[C-C-:B------:R-:W-:Y:S02]  /*6e00*/  SHF.R.W.U32 R30, R4.reuse, 0x2, R4.reuse ;  /* 0x00000002041e7819 */ /* 0x140fe40000001e04 */
[----:B------:R-:W-:-:S02]  /*6e10*/  SHF.R.W.U32 R31, R4, 0xd, R4 ;  /* 0x0000000d041f7819 */ /* 0x000fc40000001e04 */
[----:B------:R-:W-:Y:S02]  /*6e20*/  IADD3 R32, PT, PT, R32, 0x240ca1cc, R5 ;  /* 0x240ca1cc20207810 */ /* 0x000fe40007ffe005 */
[----:B------:R-:W-:Y:S02]  /*6e30*/  LOP3.LUT R33, R33, R31, R30, 0x96, !PT ;  /* 0x0000001f21217212 */ /* 0x000fe400078e961e */
[----:B------:R-:W-:Y:S01]  /*6e40*/  LOP3.LUT R30, R29, R8, R4, 0xe8, !PT ;  /* 0x000000081d1e7212 */ /* 0x000fe200078ee804 */
[----:B------:R-:W-:Y:S01]  /*6e50*/  IMAD.IADD R31, R23, 0x1, R32 ;  /* 0x00000001171f7824 */ /* 0x000fe200078e0220 */
[----:B------:R-:W-:Y:S02]  /*6e60*/  IADD3 R23, PT, PT, R9, R6, R14 ;  /* 0x0000000609177210 */ /* 0x000fe40007ffe00e */
[----:B------:R-:W-:Y:S02]  /*6e70*/  IADD3 R9, PT, PT, R32, R33, R30 ;  /* 0x0000002120097210 */ /* 0x000fe40007ffe01e */
[C---:B------:R-:W-:Y:S01]  /*6e80*/  SHF.R.W.U32 R6, R31.reuse, 0x6, R31 ;  /* 0x000000061f067819 */ /* 0x040fe20000001e1f */
[----:B------:R-:W-:Y:S01]  /*6e90*/  IMAD.IADD R23, R28, 0x1, R23 ;  /* 0x000000011c177824 */ /* 0x000fe200078e0217 */
[----:B------:R-:W-:-:S02]  /*6ea0*/  SHF.R.W.U32 R33, R31, 0xb, R31 ;  /* 0x0000000b1f217819 */ /* 0x000fc40000001e1f */
[----:B------:R-:W-:Y:S02]  /*6eb0*/  SHF.R.W.U32 R30, R31, 0x19, R31 ;  /* 0x000000191f1e7819 */ /* 0x000fe40000001e1f */
[----:B------:R-:W-:Y:S02]  /*6ec0*/  LOP3.LUT R28, R27, R31, R26, 0xb8, !PT ;  /* 0x0000001f1b1c7212 */ /* 0x000fe400078eb81a */
[----:B------:R-:W-:Y:S02]  /*6ed0*/  LOP3.LUT R35, R30, R33, R6, 0x96, !PT ;  /* 0x000000211e237212 */ /* 0x000fe400078e9606 */
[C-C-:B------:R-:W-:Y:S02]  /*6ee0*/  SHF.R.W.U32 R30, R11.reuse, 0x7, R11.reuse ;  /* 0x000000070b1e7819 */ /* 0x140fe40000001e0b */
[--C-:B------:R-:W-:Y:S02]  /*6ef0*/  SHF.R.W.U32 R33, R11, 0x12, R11.reuse ;  /* 0x000000120b217819 */ /* 0x100fe40000001e0b */
[----:B------:R-:W-:-:S02]  /*6f00*/  SHF.R.U32.HI R6, RZ, 0x3, R11 ;  /* 0x00000003ff067819 */ /* 0x000fc4000001160b */
[----:B------:R-:W-:Y:S02]  /*6f10*/  IADD3 R24, PT, PT, R28, R24, R35 ;  /* 0x000000181c187210 */ /* 0x000fe40007ffe023 */
[----:B------:R-:W-:Y:S02]  /*6f20*/  LOP3.LUT R30, R33, R6, R30, 0x96, !PT ;  /* 0x00000006211e7212 */ /* 0x000fe400078e961e */
[C-C-:B------:R-:W-:Y:S02]  /*6f30*/  SHF.R.W.U32 R28, R23.reuse, 0x11, R23.reuse ;  /* 0x00000011171c7819 */ /* 0x140fe40000001e17 */
[--C-:B------:R-:W-:Y:S02]  /*6f40*/  SHF.R.W.U32 R33, R23, 0x13, R23.reuse ;  /* 0x0000001317217819 */ /* 0x100fe40000001e17 */
[----:B------:R-:W-:Y:S02]  /*6f50*/  SHF.R.U32.HI R6, RZ, 0xa, R23 ;  /* 0x0000000aff067819 */ /* 0x000fe40000011617 */
[----:B------:R-:W-:-:S02]  /*6f60*/  SHF.R.W.U32 R32, R9, 0x16, R9 ;  /* 0x0000001609207819 */ /* 0x000fc40000001e09 */
[----:B------:R-:W-:Y:S02]  /*6f70*/  LOP3.LUT R28, R33, R6, R28, 0x96, !PT ;  /* 0x00000006211c7212 */ /* 0x000fe400078e961c */
[C-C-:B------:R-:W-:Y:S02]  /*6f80*/  SHF.R.W.U32 R6, R9.reuse, 0x2, R9.reuse ;  /* 0x0000000209067819 */ /* 0x140fe40000001e09 */
[----:B------:R-:W-:Y:S02]  /*6f90*/  SHF.R.W.U32 R33, R9, 0xd, R9 ;  /* 0x0000000d09217819 */ /* 0x000fe40000001e09 */
[----:B------:R-:W-:Y:S02]  /*6fa0*/  IADD3 R25, PT, PT, R5, R25, R16 ;  /* 0x0000001905197210 */ /* 0x000fe40007ffe010 */
[----:B------:R-:W-:Y:S02]  /*6fb0*/  LOP3.LUT R6, R32, R33, R6, 0x96, !PT ;  /* 0x0000002120067212 */ /* 0x000fe400078e9606 */
[----:B------:R-:W-:-:S02]  /*6fc0*/  IADD3 R33, PT, PT, R24, 0x2de92c6f, R11 ;  /* 0x2de92c6f18217810 */ /* 0x000fc40007ffe00b */
[----:B------:R-:W-:-:S03]  /*6fd0*/  LOP3.LUT R24, R4, R29, R9, 0xe8, !PT ;  /* 0x0000001d04187212 */ /* 0x000fc600078ee809 */
[----:B------:R-:W-:Y:S01]  /*6fe0*/  IMAD.IADD R8, R8, 0x1, R33 ;  /* 0x0000000108087824 */ /* 0x000fe200078e0221 */
[----:B------:R-:W-:Y:S01]  /*6ff0*/  IADD3 R6, PT, PT, R33, R6, R24 ;  /* 0x0000000621067210 */ /* 0x000fe20007ffe018 */
[----:B------:R-:W-:Y:S01]  /*7000*/  IMAD.IADD R24, R30, 0x1, R25 ;  /* 0x000000011e187824 */ /* 0x000fe200078e0219 */
[--C-:B------:R-:W-:Y:S02]  /*7010*/  SHF.R.W.U32 R30, R7, 0x7, R7.reuse ;  /* 0x00000007071e7819 */ /* 0x100fe40000001e07 */
[C-C-:B------:R-:W-:Y:S02]  /*7020*/  SHF.R.W.U32 R5, R8.reuse, 0x6, R8.reuse ;  /* 0x0000000608057819 */ /* 0x140fe40000001e08 */
[C-C-:B------:R-:W-:Y:S02]  /*7030*/  SHF.R.W.U32 R32, R8.reuse, 0xb, R8.reuse ;  /* 0x0000000b08207819 */ /* 0x140fe40000001e08 */
[----:B------:R-:W-:Y:S02]  /*7040*/  SHF.R.W.U32 R33, R8, 0x19, R8 ;  /* 0x0000001908217819 */ /* 0x000fe40000001e08 */
[----:B------:R-:W-:-:S02]  /*7050*/  SHF.R.U32.HI R25, RZ, 0x3, R7 ;  /* 0x00000003ff197819 */ /* 0x000fc40000011607 */
[----:B------:R-:W-:Y:S02]  /*7060*/  LOP3.LUT R32, R33, R32, R5, 0x96, !PT ;  /* 0x0000002021207212 */ /* 0x000fe400078e9605 */
[----:B------:R-:W-:Y:S02]  /*7070*/  SHF.R.W.U32 R5, R7, 0x12, R7 ;  /* 0x0000001207057819 */ /* 0x000fe40000001e07 */
        /* <DEDUP_REMOVED lines=20> */
[--C-:B------:R-:W-:Y:S02]  /*71c0*/  SHF.R.W.U32 R30, R22, 0x7, R22.reuse ;  /* 0x00000007161e7819 */ /* 0x100fe40000001e16 */
[----:B------:R-:W-:Y:S02]  /*71d0*/  LOP3.LUT R33, R32, R28, R11, 0x96, !PT ;  /* 0x0000001c20217212 */ /* 0x000fe400078e960b */
[--C-:B------:R-:W-:Y:S02]  /*71e0*/  SHF.R.W.U32 R11, R22, 0x12, R22.reuse ;  /* 0x00000012160b7819 */ /* 0x100fe40000001e16 */
[----:B------:R-:W-:Y:S02]  /*71f0*/  SHF.R.U32.HI R28, RZ, 0x3, R22 ;  /* 0x00000003ff1c7819 */ /* 0x000fe40000011616 */
[----:B------:R-:W-:-:S02]  /*7200*/  LOP3.LUT R32, R31, R29, R8, 0xb8, !PT ;  /* 0x0000001d1f207212 */ /* 0x000fc400078eb808 */
[----:B------:R-:W-:Y:S02]  /*7210*/  LOP3.LUT R30, R11, R28, R30, 0x96, !PT ;  /* 0x0000001c0b1e7212 */ /* 0x000fe400078e961e */
[----:B------:R-:W-:Y:S02]  /*7220*/  IADD3 R33, PT, PT, R32, R26, R33 ;  /* 0x0000001a20217210 */ /* 0x000fe40007ffe021 */
[C-C-:B------:R-:W-:Y:S02]  /*7230*/  SHF.R.W.U32 R11, R27.reuse, 0x11, R27.reuse ;  /* 0x000000111b0b7819 */ /* 0x140fe40000001e1b */
[--C-:B------:R-:W-:Y:S02]  /*7240*/  SHF.R.W.U32 R26, R27, 0x13, R27.reuse ;  /* 0x000000131b1a7819 */ /* 0x100fe40000001e1b */
[----:B------:R-:W-:Y:S02]  /*7250*/  SHF.R.U32.HI R28, RZ, 0xa, R27 ;  /* 0x0000000aff1c7819 */ /* 0x000fe4000001161b */
[----:B------:R-:W-:-:S02]  /*7260*/  SHF.R.W.U32 R35, R5, 0xd, R5 ;  /* 0x0000000d05237819 */ /* 0x000fc40000001e05 */
[----:B------:R-:W-:Y:S02]  /*7270*/  LOP3.LUT R11, R26, R28, R11, 0x96, !PT ;  /* 0x0000001c1a0b7212 */ /* 0x000fe400078e960b */
[C-C-:B------:R-:W-:Y:S02]  /*7280*/  SHF.R.W.U32 R26, R5.reuse, 0x2, R5.reuse ;  /* 0x00000002051a7819 */ /* 0x140fe40000001e05 */
[--C-:B------:R-:W-:Y:S02]  /*7290*/  SHF.R.W.U32 R28, R5, 0x16, R5.reuse ;  /* 0x00000016051c7819 */ /* 0x100fe40000001e05 */
[----:B------:R-:W-:Y:S02]  /*72a0*/  IADD3 R33, PT, PT, R33, 0x5cb0a9dc, R22 ;  /* 0x5cb0a9dc21217810 */ /* 0x000fe40007ffe016 */
[----:B------:R-:W-:Y:S02]  /*72b0*/  LOP3.LUT R28, R28, R35, R26, 0x96, !PT ;  /* 0x000000231c1c7212 */ /* 0x000fe400078e961a */
[----:B------:R-:W-:Y:S01]  /*72c0*/  LOP3.LUT R32, R6, R9, R5, 0xe8, !PT ;  /* 0x0000000906207212 */ /* 0x000fe200078ee805 */
[----:B------:R-:W-:Y:S01]  /*72d0*/  IMAD.IADD R26, R4, 0x1, R33 ;  /* 0x00000001041a7824 */ /* 0x000fe200078e0221 */
[----:B------:R-:W-:-:S02]  /*72e0*/  IADD3 R25, PT, PT, R7, R25, R12 ;  /* 0x0000001907197210 */ /* 0x000fc40007ffe00c */
[----:B------:R-:W-:Y:S02]  /*72f0*/  IADD3 R28, PT, PT, R33, R28, R32 ;  /* 0x0000001c211c7210 */ /* 0x000fe40007ffe020 */
[--C-:B------:R-:W-:Y:S01]  /*7300*/  SHF.R.W.U32 R4, R26, 0x6, R26.reuse ;  /* 0x000000061a047819 */ /* 0x100fe20000001e1a */
[----:B------:R-:W-:Y:S01]  /*7310*/  IMAD.IADD R25, R30, 0x1, R25 ;  /* 0x000000011e197824 */ /* 0x000fe200078e0219 */
[C-C-:B------:R-:W-:Y:S02]  /*7320*/  SHF.R.W.U32 R7, R26.reuse, 0xb, R26.reuse ;  /* 0x0000000b1a077819 */ /* 0x140fe40000001e1a */
[----:B------:R-:W-:Y:S02]  /*7330*/  SHF.R.W.U32 R32, R26, 0x19, R26 ;  /* 0x000000191a207819 */ /* 0x000fe40000001e1a */
[----:B------:R-:W-:Y:S02]  /*7340*/  SHF.R.U32.HI R30, RZ, 0x3, R15 ;  /* 0x00000003ff1e7819 */ /* 0x000fe4000001160f */
[----:B------:R-:W-:-:S02]  /*7350*/  LOP3.LUT R32, R32, R7, R4, 0x96, !PT ;  /* 0x0000000720207212 */ /* 0x000fc400078e9604 */
[C-C-:B------:R-:W-:Y:S02]  /*7360*/  SHF.R.W.U32 R7, R15.reuse, 0x7, R15.reuse ;  /* 0x000000070f077819 */ /* 0x140fe40000001e0f */
[----:B------:R-:W-:Y:S02]  /*7370*/  SHF.R.W.U32 R4, R15, 0x12, R15 ;  /* 0x000000120f047819 */ /* 0x000fe40000001e0f */
[----:B------:R-:W-:Y:S02]  /*7380*/  LOP3.LUT R33, R8, R26, R29, 0xb8, !PT ;  /* 0x0000001a08217212 */ /* 0x000fe400078eb81d */
[----:B------:R-:W-:Y:S02]  /*7390*/  LOP3.LUT R7, R4, R30, R7, 0x96, !PT ;  /* 0x0000001e04077212 */ /* 0x000fe400078e9607 */
[----:B------:R-:W-:Y:S02]  /*73a0*/  IADD3 R32, PT, PT, R33, R31, R32 ;  /* 0x0000001f21207210 */ /* 0x000fe40007ffe020 */
[----:B------:R-:W-:-:S02]  /*73b0*/  SHF.R.W.U32 R4, R25, 0x11, R25 ;  /* 0x0000001119047819 */ /* 0x000fc40000001e19 */
[--C-:B------:R-:W-:Y:S02]  /*73c0*/  SHF.R.W.U32 R31, R25, 0x13, R25.reuse ;  /* 0x00000013191f7819 */ /* 0x100fe40000001e19 */
[----:B------:R-:W-:Y:S02]  /*73d0*/  SHF.R.U32.HI R30, RZ, 0xa, R25 ;  /* 0x0000000aff1e7819 */ /* 0x000fe40000011619 */
[C---:B------:R-:W-:Y:S02]  /*73e0*/  SHF.R.W.U32 R33, R28.reuse, 0x16, R28 ;  /* 0x000000161c217819 */ /* 0x040fe40000001e1c */
        /* <DEDUP_REMOVED lines=9> */
[--C-:B------:R-:W-:Y:S01]  /*7480*/  SHF.R.W.U32 R9, R31, 0x6, R31.reuse ;  /* 0x000000061f097819 */ /* 0x100fe20000001e1f */
[----:B------:R-:W-:Y:S01]  /*7490*/  IMAD.IADD R11, R7, 0x1, R22 ;  /* 0x00000001070b7824 */ /* 0x000fe200078e0216 */
[----:B------:R-:W-:-:S02]  /*74a0*/  SHF.R.W.U32 R30, R31, 0xb, R31 ;  /* 0x0000000b1f1e7819 */ /* 0x000fc40000001e1f */
[----:B------:R-:W-:Y:S02]  /*74b0*/  SHF.R.W.U32 R32, R31, 0x19, R31 ;  /* 0x000000191f207819 */ /* 0x000fe40000001e1f */
[C---:B------:R-:W-:Y:S02]  /*74c0*/  SHF.R.W.U32 R22, R21.reuse, 0x12, R21 ;  /* 0x0000001215167819 */ /* 0x040fe40000001e15 */
        /* <DEDUP_REMOVED lines=15> */
[----:B------:R-:W-:Y:S01]  /*75c0*/  IADD3 R35, PT, PT, R30, -0x67c1aeae, R21 ;  /* 0x983e51521e237810 */ /* 0x000fe20007ffe015 */
[----:B------:R-:W-:Y:S01]  /*75d0*/  IMAD.IADD R9, R9, 0x1, R4 ;  /* 0x0000000109097824 */ /* 0x000fe200078e0204 */
[----:B------:R-:W-:-:S02]  /*75e0*/  LOP3.LUT R22, R28, R5, R33, 0xe8, !PT ;  /* 0x000000051c167212 */ /* 0x000fc400078ee821 */
[----:B------:R-:W-:Y:S01]  /*75f0*/  SHF.R.W.U32 R4, R19, 0x7, R19 ;  /* 0x0000000713047819 */ /* 0x000fe20000001e13 */
[----:B------:R-:W-:Y:S01]  /*7600*/  IMAD.IADD R6, R6, 0x1, R35 ;  /* 0x0000000106067824 */ /* 0x000fe200078e0223 */
[----:B------:R-:W-:Y:S02]  /*7610*/  IADD3 R8, PT, PT, R35, R8, R22 ;  /* 0x0000000823087210 */ /* 0x000fe40007ffe016 */
[----:B------:R-:W-:Y:S02]  /*7620*/  IADD3 R7, PT, PT, R21, R7, R20 ;  /* 0x0000000715077210 */ /* 0x000fe40007ffe014 */
[C-C-:B------:R-:W-:Y:S02]  /*7630*/  SHF.R.W.U32 R15, R6.reuse, 0x6, R6.reuse ;  /* 0x00000006060f7819 */ /* 0x140fe40000001e06 */
[C-C-:B------:R-:W-:Y:S02]  /*7640*/  SHF.R.W.U32 R22, R6.reuse, 0xb, R6.reuse ;  /* 0x0000000b06167819 */ /* 0x140fe40000001e06 */
        /* <DEDUP_REMOVED lines=8> */
[----:B------:R-:W-:Y:S01]  /*76d0*/  SHF.R.W.U32 R15, R9, 0x13, R9 ;  /* 0x00000013090f7819 */ /* 0x000fe20000001e09 */
[----:B------:R-:W-:Y:S01]  /*76e0*/  IMAD.IADD R4, R4, 0x1, R7 ;  /* 0x0000000104047824 */ /* 0x000fe200078e0207 */
[----:B------:R-:W-:Y:S02]  /*76f0*/  SHF.R.U32.HI R29, RZ, 0xa, R9 ;  /* 0x0000000aff1d7819 */ /* 0x000fe40000011609 */
[C---:B------:R-:W-:Y:S02]  /*7700*/  SHF.R.W.U32 R32, R8.reuse, 0xd, R8 ;  /* 0x0000000d08207819 */ /* 0x040fe40000001e08 */
[----:B------:R-:W-:Y:S02]  /*7710*/  LOP3.LUT R22, R15, R29, R22, 0x96, !PT ;  /* 0x0000001d0f167212 */ /* 0x000fe400078e9616 */
[----:B------:R-:W-:-:S02]  /*7720*/  SHF.R.W.U32 R15, R8, 0x2, R8 ;  /* 0x00000002080f7819 */ /* 0x000fc40000001e08 */
[--C-:B------:R-:W-:Y:S02]  /*7730*/  SHF.R.W.U32 R29, R8, 0x16, R8.reuse ;  /* 0x00000016081d7819 */ /* 0x100fe40000001e08 */
[----:B------:R-:W-:Y:S02]  /*7740*/  IADD3 R30, PT, PT, R30, -0x57ce3993, R19 ;  /* 0xa831c66d1e1e7810 */ /* 0x000fe40007ffe013 */
[----:B------:R-:W-:Y:S02]  /*7750*/  LOP3.LUT R29, R29, R32, R15, 0x96, !PT ;  /* 0x000000201d1d7212 */ /* 0x000fe400078e960f */
[----:B------:R-:W-:Y:S01]  /*7760*/  LOP3.LUT R32, R33, R28, R8, 0xe8, !PT ;  /* 0x0000001c21207212 */ /* 0x000fe200078ee808 */
[----:B------:R-:W-:Y:S01]  /*7770*/  IMAD.IADD R15, R5, 0x1, R30 ;  /* 0x00000001050f7824 */ /* 0x000fe200078e021e */
[----:B------:R-:W-:Y:S02]  /*7780*/  SHF.R.W.U32 R7, R17, 0x7, R17 ;  /* 0x0000000711077819 */ /* 0x000fe40000001e11 */
[----:B------:R-:W-:-:S02]  /*7790*/  IADD3 R21, PT, PT, R30, R29, R32 ;  /* 0x0000001d1e157210 */ /* 0x000fc40007ffe020 */
[C-C-:B------:R-:W-:Y:S02]  /*77a0*/  SHF.R.W.U32 R5, R15.reuse, 0x6, R15.reuse ;  /* 0x000000060f057819 */ /* 0x140fe40000001e0f */
[C-C-:B------:R-:W-:Y:S02]  /*77b0*/  SHF.R.W.U32 R30, R15.reuse, 0xb, R15.reuse ;  /* 0x0000000b0f1e7819 */ /* 0x140fe40000001e0f */
[----:B------:R-:W-:Y:S02]  /*77c0*/  SHF.R.W.U32 R29, R15, 0x19, R15 ;  /* 0x000000190f1d7819 */ /* 0x000fe40000001e0f */
[----:B------:R-:W-:Y:S02]  /*77d0*/  LOP3.LUT R32, R31, R15, R6, 0xb8, !PT ;  /* 0x0000000f1f207212 */ /* 0x000fe400078eb806 */
[----:B------:R-:W-:Y:S02]  /*77e0*/  LOP3.LUT R29, R29, R30, R5, 0x96, !PT ;  /* 0x0000001e1d1d7212 */ /* 0x000fe400078e9605 */
[----:B------:R-:W-:-:S02]  /*77f0*/  SHF.R.W.U32 R30, R17, 0x12, R17 ;  /* 0x00000012111e7819 */ /* 0x000fc40000001e11 */
[----:B------:R-:W-:Y:S02]  /*7800*/  SHF.R.U32.HI R5, RZ, 0x3, R17 ;  /* 0x00000003ff057819 */ /* 0x000fe40000011611 */
[----:B------:R-:W-:Y:S02]  /*7810*/  IADD3 R32, PT, PT, R32, R26, R29 ;  /* 0x0000001a20207210 */ /* 0x000fe40007ffe01d */
[----:B------:R-:W-:Y:S02]  /*7820*/  LOP3.LUT R7, R30, R5, R7, 0x96, !PT ;  /* 0x000000051e077212 */ /* 0x000fe400078e9607 */
[C-C-:B------:R-:W-:Y:S02]  /*7830*/  SHF.R.W.U32 R5, R4.reuse, 0x11, R4.reuse ;  /* 0x0000001104057819 */ /* 0x140fe40000001e04 */
[--C-:B------:R-:W-:Y:S02]  /*7840*/  SHF.R.W.U32 R26, R4, 0x13, R4.reuse ;  /* 0x00000013041a7819 */ /* 0x100fe40000001e04 */
[----:B------:R-:W-:-:S02]  /*7850*/  SHF.R.U32.HI R29, RZ, 0xa, R4 ;  /* 0x0000000aff1d7819 */ /* 0x000fc40000011604 */
[C---:B------:R-:W-:Y:S02]  /*7860*/  SHF.R.W.U32 R30, R21.reuse, 0x16, R21 ;  /* 0x00000016151e7819 */ /* 0x040fe40000001e15 */
[----:B------:R-:W-:Y:S02]  /*7870*/  LOP3.LUT R5, R26, R29, R5, 0x96, !PT ;  /* 0x0000001d1a057212 */ /* 0x000fe400078e9605 */
[C-C-:B------:R-:W-:Y:S02]  /*7880*/  SHF.R.W.U32 R26, R21.reuse, 0x2, R21.reuse ;  /* 0x00000002151a7819 */ /* 0x140fe40000001e15 */
[----:B------:R-:W-:Y:S02]  /*7890*/  SHF.R.W.U32 R29, R21, 0xd, R21 ;  /* 0x0000000d151d7819 */ /* 0x000fe40000001e15 */
[----:B------:R-:W-:Y:S02]  /*78a0*/  IADD3 R5, PT, PT, R17, R5, R24 ;  /* 0x0000000511057210 */ /* 0x000fe40007ffe018 */
[----:B------:R-:W-:-:S02]  /*78b0*/  LOP3.LUT R30, R30, R29, R26, 0x96, !PT ;  /* 0x0000001d1e1e7212 */ /* 0x000fc400078e961a */
[----:B------:R-:W-:Y:S02]  /*78c0*/  IADD3 R29, PT, PT, R32, -0x4ffcd838, R17 ;  /* 0xb00327c8201d7810 */ /* 0x000fe40007ffe011 */
[----:B------:R-:W-:Y:S02]  /*78d0*/  LOP3.LUT R32, R8, R33, R21, 0xe8, !PT ;  /* 0x0000002108207212 */ /* 0x000fe400078ee815 */
        /* <DEDUP_REMOVED lines=14> */
[C---:B------:R-:W-:Y:S01]  /*79c0*/  SHF.R.W.U32 R19, R7.reuse, 0x11, R7 ;  /* 0x0000001107137819 */ /* 0x040fe20000001e07 */
[----:B------:R-:W-:Y:S01]  /*79d0*/  IMAD.IADD R5, R26, 0x1, R5 ;  /* 0x000000011a057824 */ /* 0x000fe200078e0205 */
[----:B------:R-:W-:-:S02]  /*79e0*/  SHF.R.W.U32 R30, R7, 0x13, R7 ;  /* 0x00000013071e7819 */ /* 0x000fc40000001e07 */
[----:B------:R-:W-:Y:S02]  /*79f0*/  SHF.R.U32.HI R29, RZ, 0xa, R7 ;  /* 0x0000000aff1d7819 */ /* 0x000fe40000011607 */
[--C-:B------:R-:W-:Y:S02]  /*7a00*/  SHF.R.W.U32 R32, R22, 0x16, R22.reuse ;  /* 0x0000001616207819 */ /* 0x100fe40000001e16 */
[----:B------:R-:W-:Y:S02]  /*7a10*/  LOP3.LUT R19, R30, R29, R19, 0x96, !PT ;  /* 0x0000001d1e137212 */ /* 0x000fe400078e9613 */
[C-C-:B------:R-:W-:Y:S02]  /*7a20*/  SHF.R.W.U32 R29, R22.reuse, 0x2, R22.reuse ;  /* 0x00000002161d7819 */ /* 0x140fe40000001e16 */
[----:B------:R-:W-:Y:S02]  /*7a30*/  SHF.R.W.U32 R30, R22, 0xd, R22 ;  /* 0x0000000d161e7819 */ /* 0x000fe40000001e16 */
[----:B------:R-:W-:-:S02]  /*7a40*/  SHF.R.U32.HI R26, RZ, 0x3, R16 ;  /* 0x00000003ff1a7819 */ /* 0x000fc40000011610 */
[----:B------:R-:W-:Y:S02]  /*7a50*/  LOP3.LUT R29, R32, R30, R29, 0x96, !PT ;  /* 0x0000001e201d7212 */ /* 0x000fe400078e961d */
[----:B------:R-:W-:Y:S02]  /*7a60*/  IADD3 R30, PT, PT, R31, -0x40a68039, R14 ;  /* 0xbf597fc71f1e7810 */ /* 0x000fe40007ffe00e */
[----:B------:R-:W-:Y:S02]  /*7a70*/  LOP3.LUT R31, R21, R8, R22, 0xe8, !PT ;  /* 0x00000008151f7212 */ /* 0x000fe400078ee816 */
[----:B------:R-:W-:Y:S01]  /*7a80*/  IADD3 R19, PT, PT, R14, R19, R27 ;  /* 0x000000130e137210 */ /* 0x000fe20007ffe01b */
        /* <DEDUP_REMOVED lines=8> */
[----:B------:R-:W-:Y:S02]  /*7b10*/  SHF.R.W.U32 R29, R16, 0x12, R16 ;  /* 0x00000012101d7819 */ /* 0x000fe40000001e10 */
        /* <DEDUP_REMOVED lines=9> */
[----:B------:R-:W-:Y:S02]  /*7bb0*/  IADD3 R31, PT, PT, R31, -0x391ff40d, R16 ;  /* 0xc6e00bf31f1f7810 */ /* 0x000fe40007ffe010 */
[----:B------:R-:W-:-:S02]  /*7bc0*/  LOP3.LUT R6, R26, R35, R6, 0x96, !PT ;  /* 0x000000231a067212 */ /* 0x000fc400078e9606 */
[----:B------:R-:W-:Y:S01]  /*7bd0*/  LOP3.LUT R32, R22, R21, R17, 0xe8, !PT ;  /* 0x0000001516207212 */ /* 0x000fe200078ee811 */
[----:B------:R-:W-:Y:S01]  /*7be0*/  IMAD.IADD R26, R8, 0x1, R31 ;  /* 0x00000001081a7824 */ /* 0x000fe200078e021f */
[----:B------:R-:W-:Y:S02]  /*7bf0*/  IADD3 R29, PT, PT, R16, R29, R25 ;  /* 0x0000001d101d7210 */ /* 0x000fe40007ffe019 */
[----:B------:R-:W-:Y:S01]  /*7c00*/  IADD3 R14, PT, PT, R31, R6, R32 ;  /* 0x000000061f0e7210 */ /* 0x000fe20007ffe020 */
[----:B------:R-:W-:Y:S01]  /*7c10*/  IMAD.IADD R6, R30, 0x1, R19 ;  /* 0x000000011e067824 */ /* 0x000fe200078e0213 */
[C-C-:B------:R-:W-:Y:S02]  /*7c20*/  SHF.R.W.U32 R8, R26.reuse, 0x6, R26.reuse ;  /* 0x000000061a087819 */ /* 0x140fe40000001e1a */
[C-C-:B------:R-:W-:Y:S02]  /*7c30*/  SHF.R.W.U32 R31, R26.reuse, 0xb, R26.reuse ;  /* 0x0000000b1a1f7819 */ /* 0x140fe40000001e1a */
[----:B------:R-:W-:-:S02]  /*7c40*/  SHF.R.W.U32 R32, R26, 0x19, R26 ;  /* 0x000000191a207819 */ /* 0x000fc40000001e1a */
[----:B------:R-:W-:Y:S02]  /*7c50*/  SHF.R.W.U32 R19, R10, 0x12, R10 ;  /* 0x000000120a137819 */ /* 0x000fe40000001e0a */
[----:B------:R-:W-:Y:S02]  /*7c60*/  LOP3.LUT R32, R32, R31, R8, 0x96, !PT ;  /* 0x0000001f20207212 */ /* 0x000fe400078e9608 */
[--C-:B------:R-:W-:Y:S02]  /*7c70*/  SHF.R.W.U32 R8, R10, 0x7, R10.reuse ;  /* 0x000000070a087819 */ /* 0x100fe40000001e0a */
[----:B------:R-:W-:Y:S02]  /*7c80*/  SHF.R.U32.HI R30, RZ, 0x3, R10 ;  /* 0x00000003ff1e7819 */ /* 0x000fe4000001160a */
[----:B------:R-:W-:Y:S02]  /*7c90*/  LOP3.LUT R31, R28, R26, R33, 0xb8, !PT ;  /* 0x0000001a1c1f7212 */ /* 0x000fe400078eb821 */
[----:B------:R-:W-:-:S02]  /*7ca0*/  LOP3.LUT R8, R19, R30, R8, 0x96, !PT ;  /* 0x0000001e13087212 */ /* 0x000fc400078e9608 */
[----:B------:R-:W-:Y:S02]  /*7cb0*/  IADD3 R31, PT, PT, R31, R15, R32 ;  /* 0x0000000f1f1f7210 */ /* 0x000fe40007ffe020 */
[--C-:B------:R-:W-:Y:S01]  /*7cc0*/  SHF.R.W.U32 R19, R6, 0x11, R6.reuse ;  /* 0x0000001106137819 */ /* 0x100fe20000001e06 */
[----:B------:R-:W-:Y:S01]  /*7cd0*/  IMAD.IADD R8, R8, 0x1, R29 ;  /* 0x0000000108087824 */ /* 0x000fe200078e021d */
[--C-:B------:R-:W-:Y:S02]  /*7ce0*/  SHF.R.W.U32 R30, R6, 0x13, R6.reuse ;  /* 0x00000013061e7819 */ /* 0x100fe40000001e06 */
[----:B------:R-:W-:Y:S02]  /*7cf0*/  SHF.R.U32.HI R15, RZ, 0xa, R6 ;  /* 0x0000000aff0f7819 */ /* 0x000fe40000011606 */
[----:B------:R-:W-:Y:S02]  /*7d00*/  SHF.R.W.U32 R32, R14, 0x16, R14 ;  /* 0x000000160e207819 */ /* 0x000fe40000001e0e */
[----:B------:R-:W-:-:S02]  /*7d10*/  LOP3.LUT R19, R30, R15, R19, 0x96, !PT ;  /* 0x0000000f1e137212 */ /* 0x000fc400078e9613 */
[C-C-:B------:R-:W-:Y:S02]  /*7d20*/  SHF.R.W.U32 R15, R14.reuse, 0x2, R14.reuse ;  /* 0x000000020e0f7819 */ /* 0x140fe40000001e0e */
[----:B------:R-:W-:Y:S02]  /*7d30*/  SHF.R.W.U32 R30, R14, 0xd, R14 ;  /* 0x0000000d0e1e7819 */ /* 0x000fe40000001e0e */
[----:B------:R-:W-:Y:S02]  /*7d40*/  SHF.R.W.U32 R29, R12, 0x7, R12 ;  /* 0x000000070c1d7819 */ /* 0x000fe40000001e0c */
[----:B------:R-:W-:Y:S02]  /*7d50*/  LOP3.LUT R15, R32, R30, R15, 0x96, !PT ;  /* 0x0000001e200f7212 */ /* 0x000fe400078e960f */
[----:B------:R-:W-:Y:S02]  /*7d60*/  IADD3 R30, PT, PT, R31, -0x2a586eb9, R10 ;  /* 0xd5a791471f1e7810 */ /* 0x000fe40007ffe00a */
[----:B------:R-:W-:-:S02]  /*7d70*/  LOP3.LUT R31, R17, R22, R14, 0xe8, !PT ;  /* 0x00000016111f7212 */ /* 0x000fc400078ee80e */
        /* <DEDUP_REMOVED lines=13> */
[----:B------:R-:W-:Y:S01]  /*7e50*/  SHF.R.W.U32 R31, R8, 0x13, R8 ;  /* 0x00000013081f7819 */ /* 0x000fe20000001e08 */
[----:B------:R-:W-:Y:S01]  /*7e60*/  IMAD.IADD R10, R29, 0x1, R10 ;  /* 0x000000011d0a7824 */ /* 0x000fe200078e020a */
[----:B------:R-:W-:-:S02]  /*7e70*/  SHF.R.U32.HI R16, RZ, 0xa, R8 ;  /* 0x0000000aff107819 */ /* 0x000fc40000011608 */
[--C-:B------:R-:W-:Y:S02]  /*7e80*/  SHF.R.W.U32 R30, R15, 0x16, R15.reuse ;  /* 0x000000160f1e7819 */ /* 0x100fe40000001e0f */
[----:B------:R-:W-:Y:S02]  /*7e90*/  LOP3.LUT R28, R31, R16, R28, 0x96, !PT ;  /* 0x000000101f1c7212 */ /* 0x000fe400078e961c */
[C-C-:B------:R-:W-:Y:S02]  /*7ea0*/  SHF.R.W.U32 R16, R15.reuse, 0x2, R15.reuse ;  /* 0x000000020f107819 */ /* 0x140fe40000001e0f */
[----:B------:R-:W-:Y:S02]  /*7eb0*/  SHF.R.W.U32 R31, R15, 0xd, R15 ;  /* 0x0000000d0f1f7819 */ /* 0x000fe40000001e0f */
[----:B------:R-:W-:Y:S02]  /*7ec0*/  IADD3 R35, PT, PT, R35, 0x6ca6351, R12 ;  /* 0x06ca635123237810 */ /* 0x000fe40007ffe00c */
[----:B------:R-:W-:-:S02]  /*7ed0*/  LOP3.LUT R16, R30, R31, R16, 0x96, !PT ;  /* 0x0000001f1e107212 */ /* 0x000fc400078e9610 */
[----:B------:R-:W-:Y:S01]  /*7ee0*/  LOP3.LUT R30, R14, R17, R15, 0xe8, !PT ;  /* 0x000000110e1e7212 */ /* 0x000fe200078ee80f */
[----:B------:R-:W-:Y:S01]  /*7ef0*/  IMAD.IADD R22, R22, 0x1, R35 ;  /* 0x0000000116167824 */ /* 0x000fe200078e0223 */
[----:B------:R-:W-:Y:S02]  /*7f00*/  SHF.R.U32.HI R29, RZ, 0x3, R13 ;  /* 0x00000003ff1d7819 */ /* 0x000fe4000001160d */
[----:B------:R-:W-:Y:S02]  /*7f10*/  IADD3 R16, PT, PT, R35, R16, R30 ;  /* 0x0000001023107210 */ /* 0x000fe40007ffe01e */
[C-C-:B------:R-:W-:Y:S02]  /*7f20*/  SHF.R.W.U32 R19, R22.reuse, 0x6, R22.reuse ;  /* 0x0000000616137819 */ /* 0x140fe40000001e16 */
[C-C-:B------:R-:W-:Y:S02]  /*7f30*/  SHF.R.W.U32 R30, R22.reuse, 0xb, R22.reuse ;  /* 0x0000000b161e7819 */ /* 0x140fe40000001e16 */
[----:B------:R-:W-:-:S04]  /*7f40*/  SHF.R.W.U32 R31, R22, 0x19, R22 ;  /* 0x00000019161f7819 */ /* 0x000fc80000001e16 */
[----:B------:R-:W-:Y:S02]  /*7f50*/  LOP3.LUT R32, R31, R30, R19, 0x96, !PT ;  /* 0x0000001e1f207212 */ /* 0x000fe400078e9613 */
[C-C-:B------:R-:W-:Y:S02]  /*7f60*/  SHF.R.W.U32 R30, R13.reuse, 0x7, R13.reuse ;  /* 0x000000070d1e7819 */ /* 0x140fe40000001e0d */
[----:B------:R-:W-:Y:S02]  /*7f70*/  SHF.R.W.U32 R19, R13, 0x12, R13 ;  /* 0x000000120d137819 */ /* 0x000fe40000001e0d */
[----:B------:R-:W-:Y:S02]  /*7f80*/  LOP3.LUT R31, R26, R22, R21, 0xb8, !PT ;  /* 0x000000161a1f7212 */ /* 0x000fe400078eb815 */
[----:B------:R-:W-:Y:S02]  /*7f90*/  LOP3.LUT R30, R19, R29, R30, 0x96, !PT ;  /* 0x0000001d131e7212 */ /* 0x000fe400078e961e */
[----:B------:R-:W-:-:S02]  /*7fa0*/  IADD3 R34, PT, PT, R31, R33, R32 ;  /* 0x000000211f227210 */ /* 0x000fc40007ffe020 */
[C-C-:B------:R-:W-:Y:S02]  /*7fb0*/  SHF.R.W.U32 R29, R10.reuse, 0x11, R10.reuse ;  /* 0x000000110a1d7819 */ /* 0x140fe40000001e0a */
[--C-:B------:R-:W-:Y:S02]  /*7fc0*/  SHF.R.W.U32 R32, R10, 0x13, R10.reuse ;  /* 0x000000130a207819 */ /* 0x100fe40000001e0a */
[----:B------:R-:W-:Y:S02]  /*7fd0*/  SHF.R.U32.HI R19, RZ, 0xa, R10 ;  /* 0x0000000aff137819 */ /* 0x000fe4000001160a */
[--C-:B------:R-:W-:Y:S02]  /*7fe0*/  SHF.R.W.U32 R31, R16, 0x16, R16.reuse ;  /* 0x00000016101f7819 */ /* 0x100fe40000001e10 */
[----:B------:R-:W-:Y:S02]  /*7ff0*/  LOP3.LUT R29, R32, R19, R29, 0x96, !PT ;  /* 0x00000013201d7212 */ /* 0x000fe400078e961d */
[----:B------:R-:W-:-:S02]  /*8000*/  SHF.R.W.U32 R19, R16, 0x2, R16 ;  /* 0x0000000210137819 */ /* 0x000fc40000001e10 */
[--C-:B------:R-:W-:Y:S02]  /*8010*/  SHF.R.W.U32 R32, R16, 0xd, R16.reuse ;  /* 0x0000000d10207819 */ /* 0x100fe40000001e10 */
[----:B------:R-:W-:Y:S02]  /*8020*/  IADD3 R34, PT, PT, R34, 0x14292967, R13 ;  /* 0x1429296722227810 */ /* 0x000fe40007ffe00d */
[----:B------:R-:W-:Y:S02]  /*8030*/  LOP3.LUT R19, R31, R32, R19, 0x96, !PT ;  /* 0x000000201f137212 */ /* 0x000fe400078e9613 */
[----:B------:R-:W-:Y:S01]  /*8040*/  LOP3.LUT R32, R15, R14, R16, 0xe8, !PT ;  /* 0x0000000e0f207212 */ /* 0x000fe200078ee810 */
[----:B------:R-:W-:Y:S01]  /*8050*/  IMAD.IADD R17, R17, 0x1, R34 ;  /* 0x0000000111117824 */ /* 0x000fe200078e0222 */
[----:B------:R-:W-:Y:S02]  /*8060*/  IADD3 R31, PT, PT, R12, R28, R9 ;  /* 0x0000001c0c1f7210 */ /* 0x000fe40007ffe009 */
[----:B------:R-:W-:-:S02]  /*8070*/  IADD3 R19, PT, PT, R34, R19, R32 ;  /* 0x0000001322137210 */ /* 0x000fc40007ffe020 */
[C---:B------:R-:W-:Y:S01]  /*8080*/  SHF.R.W.U32 R28, R17.reuse, 0x6, R17 ;  /* 0x00000006111c7819 */ /* 0x040fe20000001e11 */
[----:B------:R-:W-:Y:S01]  /*8090*/  IMAD.IADD R12, R30, 0x1, R31 ;  /* 0x000000011e0c7824 */ /* 0x000fe200078e021f */
[C-C-:B------:R-:W-:Y:S02]  /*80a0*/  SHF.R.W.U32 R33, R17.reuse, 0xb, R17.reuse ;  /* 0x0000000b11217819 */ /* 0x140fe40000001e11 */
[----:B------:R-:W-:Y:S02]  /*80b0*/  SHF.R.W.U32 R32, R17, 0x19, R17 ;  /* 0x0000001911207819 */ /* 0x000fe40000001e11 */
[----:B------:R-:W-:Y:S02]  /*80c0*/  SHF.R.W.U32 R31, R18, 0x7, R18 ;  /* 0x00000007121f7819 */ /* 0x000fe40000001e12 */
        /* <DEDUP_REMOVED lines=12> */
[----:B------:R-:W-:Y:S02]  /*8190*/  SHF.R.W.U32 R33, R19, 0xd, R19 ;  /* 0x0000000d13217819 */ /* 0x000fe40000001e13 */
[----:B------:R-:W-:-:S02]  /*81a0*/  IADD3 R35, PT, PT, R35, 0x27b70a85, R18 ;  /* 0x27b70a8523237810 */ /* 0x000fc40007ffe012 */
        /* <DEDUP_REMOVED lines=25> */
[----:B------:R-:W-:Y:S01]  /*8340*/  IADD3 R32, PT, PT, R31, 0x2e1b2138, R20 ;  /* 0x2e1b21381f207810 */ /* 0x000fe20007ffe014 */
        /* <DEDUP_REMOVED lines=8> */
[----:B------:R-:W-:-:S04]  /*83d0*/  SHF.R.W.U32 R32, R15, 0x19, R15 ;  /* 0x000000190f207819 */ /* 0x000fc80000001e0f */
[----:B------:R-:W-:Y:S02]  /*83e0*/  LOP3.LUT R33, R32, R31, R30, 0x96, !PT ;  /* 0x0000001f20217212 */ /* 0x000fe400078e961e */
[--C-:B------:R-:W-:Y:S02]  /*83f0*/  SHF.R.W.U32 R30, R23, 0x12, R23.reuse ;  /* 0x00000012171e7819 */ /* 0x100fe40000001e17 */
[----:B------:R-:W-:Y:S02]  /*8400*/  SHF.R.U32.HI R31, RZ, 0x3, R23 ;  /* 0x00000003ff1f7819 */ /* 0x000fe40000011617 */
[----:B------:R-:W-:Y:S02]  /*8410*/  LOP3.LUT R32, R17, R15, R26, 0xb8, !PT ;  /* 0x0000000f11207212 */ /* 0x000fe400078eb81a */
[----:B------:R-:W-:Y:S02]  /*8420*/  LOP3.LUT R29, R30, R31, R29, 0x96, !PT ;  /* 0x0000001f1e1d7212 */ /* 0x000fe400078e961d */
[----:B------:R-:W-:-:S02]  /*8430*/  IADD3 R32, PT, PT, R32, R22, R33 ;  /* 0x0000001620207210 */ /* 0x000fc40007ffe021 */
[C---:B------:R-:W-:Y:S01]  /*8440*/  SHF.R.W.U32 R31, R18.reuse, 0x11, R18 ;  /* 0x00000011121f7819 */ /* 0x040fe20000001e12 */
[----:B------:R-:W-:Y:S01]  /*8450*/  IMAD.IADD R13, R29, 0x1, R20 ;  /* 0x000000011d0d7824 */ /* 0x000fe200078e0214 */
[--C-:B------:R-:W-:Y:S02]  /*8460*/  SHF.R.W.U32 R22, R18, 0x13, R18.reuse ;  /* 0x0000001312167819 */ /* 0x100fe40000001e12 */
[----:B------:R-:W-:Y:S02]  /*8470*/  SHF.R.U32.HI R30, RZ, 0xa, R18 ;  /* 0x0000000aff1e7819 */ /* 0x000fe40000011612 */
[C---:B------:R-:W-:Y:S02]  /*8480*/  SHF.R.W.U32 R33, R21.reuse, 0xd, R21 ;  /* 0x0000000d15217819 */ /* 0x040fe40000001e15 */
[----:B------:R-:W-:Y:S02]  /*8490*/  LOP3.LUT R31, R22, R30, R31, 0x96, !PT ;  /* 0x0000001e161f7212 */ /* 0x000fe400078e961f */
[----:B------:R-:W-:-:S02]  /*84a0*/  SHF.R.W.U32 R22, R21, 0x2, R21 ;  /* 0x0000000215167819 */ /* 0x000fc40000001e15 */
[----:B------:R-:W-:Y:S02]  /*84b0*/  SHF.R.W.U32 R30, R21, 0x16, R21 ;  /* 0x00000016151e7819 */ /* 0x000fe40000001e15 */
[----:B------:R-:W-:Y:S02]  /*84c0*/  SHF.R.W.U32 R29, R24, 0x12, R24 ;  /* 0x00000012181d7819 */ /* 0x000fe40000001e18 */
[----:B------:R-:W-:Y:S02]  /*84d0*/  LOP3.LUT R30, R30, R33, R22, 0x96, !PT ;  /* 0x000000211e1e7212 */ /* 0x000fe400078e9616 */
[----:B------:R-:W-:Y:S02]  /*84e0*/  IADD3 R33, PT, PT, R32, 0x4d2c6dfc, R23 ;  /* 0x4d2c6dfc20217810 */ /* 0x000fe40007ffe017 */
[----:B------:R-:W-:Y:S02]  /*84f0*/  LOP3.LUT R32, R28, R19, R21, 0xe8, !PT ;  /* 0x000000131c207212 */ /* 0x000fe400078ee815 */
[----:B------:R-:W-:Y:S01]  /*8500*/  SHF.R.U32.HI R20, RZ, 0x3, R24 ;  /* 0x00000003ff147819 */ /* 0x000fe20000011618 */
[----:B------:R-:W-:Y:S01]  /*8510*/  IMAD.IADD R22, R16, 0x1, R33 ;  /* 0x0000000110167824 */ /* 0x000fe200078e0221 */
[----:B------:R-:W-:-:S02]  /*8520*/  IADD3 R30, PT, PT, R33, R30, R32 ;  /* 0x0000001e211e7210 */ /* 0x000fc40007ffe020 */
[----:B------:R-:W-:Y:S02]  /*8530*/  IADD3 R31, PT, PT, R23, R31, R6 ;  /* 0x0000001f171f7210 */ /* 0x000fe40007ffe006 */
[C-C-:B------:R-:W-:Y:S02]  /*8540*/  SHF.R.W.U32 R16, R22.reuse, 0x6, R22.reuse ;  /* 0x0000000616107819 */ /* 0x140fe40000001e16 */
[C-C-:B------:R-:W-:Y:S02]  /*8550*/  SHF.R.W.U32 R33, R22.reuse, 0xb, R22.reuse ;  /* 0x0000000b16217819 */ /* 0x140fe40000001e16 */
[----:B------:R-:W-:-:S04]  /*8560*/  SHF.R.W.U32 R32, R22, 0x19, R22 ;  /* 0x0000001916207819 */ /* 0x000fc80000001e16 */
[----:B------:R-:W-:Y:S02]  /*8570*/  LOP3.LUT R32, R32, R33, R16, 0x96, !PT ;  /* 0x0000002120207212 */ /* 0x000fe400078e9610 */
[----:B------:R-:W-:Y:S02]  /*8580*/  SHF.R.W.U32 R16, R24, 0x7, R24 ;  /* 0x0000000718107819 */ /* 0x000fe40000001e18 */
        /* <DEDUP_REMOVED lines=13> */
[----:B------:R-:W-:Y:S02]  /*8660*/  IADD3 R20, PT, PT, R33, 0x53380d13, R24 ;  /* 0x53380d1321147810 */ /* 0x000fe40007ffe018 */
[----:B------:R-:W-:Y:S02]  /*8670*/  LOP3.LUT R32, R21, R28, R30, 0xe8, !PT ;  /* 0x0000001c15207212 */ /* 0x000fe400078ee81e */
[----:B------:R-:W-:Y:S01]  /*8680*/  IADD3 R17, PT, PT, R24, R17, R8 ;  /* 0x0000001118117210 */ /* 0x000fe20007ffe008 */
[----:B------:R-:W-:Y:S01]  /*8690*/  IMAD.IADD R29, R19, 0x1, R20 ;  /* 0x00000001131d7824 */ /* 0x000fe200078e0214 */
[----:B------:R-:W-:-:S04]  /*86a0*/  IADD3 R23, PT, PT, R20, R35, R32 ;  /* 0x0000002314177210 */ /* 0x000fc80007ffe020 */
        /* <DEDUP_REMOVED lines=9> */
[--C-:B------:R-:W-:Y:S01]  /*8740*/  SHF.R.W.U32 R19, R16, 0x11, R16.reuse ;  /* 0x0000001110137819 */ /* 0x100fe20000001e10 */
        /* <DEDUP_REMOVED lines=10> */
[----:B------:R-:W-:-:S03]  /*87f0*/  LOP3.LUT R32, R30, R21, R23, 0xe8, !PT ;  /* 0x000000151e207212 */ /* 0x000fc600078ee817 */
[----:B------:R-:W-:Y:S01]  /*8800*/  IMAD.IADD R28, R28, 0x1, R31 ;  /* 0x000000011c1c7824 */ /* 0x000fe200078e021f */
[----:B------:R-:W-:-:S04]  /*8810*/  IADD3 R32, PT, PT, R31, R26, R32 ;  /* 0x0000001a1f207210 */ /* 0x000fc80007ffe020 */
[C-C-:B------:R-:W-:Y:S02]  /*8820*/  SHF.R.W.U32 R24, R28.reuse, 0x6, R28.reuse ;  /* 0x000000061c187819 */ /* 0x140fe40000001e1c */
        /* <DEDUP_REMOVED lines=12> */
[----:B------:R-:W-:Y:S02]  /*88f0*/  IADD3 R34, PT, PT, R34, 0x766a0abb, R25 ;  /* 0x766a0abb22227810 */ /* 0x000fe40007ffe019 */
[----:B------:R-:W-:Y:S02]  /*8900*/  LOP3.LUT R24, R15, R17, R24, 0x96, !PT ;  /* 0x000000110f187212 */ /* 0x000fe400078e9618 */
[C---:B------:R-:W-:Y:S01]  /*8910*/  SHF.R.W.U32 R15, R32.reuse, 0x2, R32 ;  /* 0x00000002200f7819 */ /* 0x040fe20000001e20 */
[----:B------:R-:W-:Y:S01]  /*8920*/  IMAD.IADD R21, R21, 0x1, R34 ;  /* 0x0000000115157824 */ /* 0x000fe200078e0222 */
[--C-:B------:R-:W-:Y:S02]  /*8930*/  SHF.R.W.U32 R17, R32, 0x16, R32.reuse ;  /* 0x0000001620117819 */ /* 0x100fe40000001e20 */
[----:B------:R-:W-:-:S02]  /*8940*/  LOP3.LUT R31, R23, R30, R32, 0xe8, !PT ;  /* 0x0000001e171f7212 */ /* 0x000fc400078ee820 */
[----:B------:R-:W-:Y:S02]  /*8950*/  LOP3.LUT R17, R17, R36, R15, 0x96, !PT ;  /* 0x0000002411117212 */ /* 0x000fe400078e960f */
[----:B------:R-:W-:Y:S02]  /*8960*/  IADD3 R15, PT, PT, R27, R19, R10 ;  /* 0x000000131b0f7210 */ /* 0x000fe40007ffe00a */
[----:B------:R-:W-:Y:S02]  /*8970*/  IADD3 R17, PT, PT, R34, R17, R31 ;  /* 0x0000001122117210 */ /* 0x000fe40007ffe01f */
[C---:B------:R-:W-:Y:S01]  /*8980*/  SHF.R.W.U32 R19, R21.reuse, 0x6, R21 ;  /* 0x0000000615137819 */ /* 0x040fe20000001e15 */
[----:B------:R-:W-:Y:S01]  /*8990*/  IMAD.IADD R15, R26, 0x1, R15 ;  /* 0x000000011a0f7824 */ /* 0x000fe200078e020f */
        /* <DEDUP_REMOVED lines=9> */
[C-C-:B------:R-:W-:Y:S02]  /*8a30*/  SHF.R.W.U32 R22, R15.reuse, 0x11, R15.reuse ;  /* 0x000000110f167819 */ /* 0x140fe40000001e0f */
[--C-:B------:R-:W-:Y:S02]  /*8a40*/  SHF.R.W.U32 R27, R15, 0x13, R15.reuse ;  /* 0x000000130f1b7819 */ /* 0x100fe40000001e0f */
[----:B------:R-:W-:Y:S02]  /*8a50*/  SHF.R.U32.HI R26, RZ, 0xa, R15 ;  /* 0x0000000aff1a7819 */ /* 0x000fe4000001160f */
[----:B------:R-:W-:Y:S02]  /*8a60*/  SHF.R.W.U32 R31, R17, 0x16, R17 ;  /* 0x00000016111f7819 */ /* 0x000fe40000001e11 */
[----:B------:R-:W-:-:S02]  /*8a70*/  LOP3.LUT R22, R27, R26, R22, 0x96, !PT ;  /* 0x0000001a1b167212 */ /* 0x000fc400078e9616 */
[C-C-:B------:R-:W-:Y:S02]  /*8a80*/  SHF.R.W.U32 R26, R17.reuse, 0x2, R17.reuse ;  /* 0x00000002111a7819 */ /* 0x140fe40000001e11 */
[----:B------:R-:W-:-:S04]  /*8a90*/  SHF.R.W.U32 R27, R17, 0xd, R17 ;  /* 0x0000000d111b7819 */ /* 0x000fc80000001e11 */
[----:B------:R-:W-:Y:S02]  /*8aa0*/  LOP3.LUT R36, R31, R27, R26, 0x96, !PT ;  /* 0x0000001b1f247212 */ /* 0x000fe400078e961a */
[----:B------:R-:W-:Y:S02]  /*8ab0*/  IADD3 R27, PT, PT, R34, -0x7e3d36d2, R11 ;  /* 0x81c2c92e221b7810 */ /* 0x000fe40007ffe00b */
[----:B------:R-:W-:Y:S02]  /*8ac0*/  LOP3.LUT R31, R32, R23, R17, 0xe8, !PT ;  /* 0x00000017201f7212 */ /* 0x000fe400078ee811 */
[----:B------:R-:W-:Y:S01]  /*8ad0*/  IADD3 R11, PT, PT, R11, R22, R14 ;  /* 0x000000160b0b7210 */ /* 0x000fe20007ffe00e */
        /* <DEDUP_REMOVED lines=22> */
[----:B------:R-:W-:-:S02]  /*8c40*/  IADD3 R36, PT, PT, R36, -0x6d8dd37b, R9 ;  /* 0x92722c8524247810 */ /* 0x000fc40007ffe009 */
[----:B------:R-:W-:Y:S02]  /*8c50*/  LOP3.LUT R29, R29, R34, R27, 0x96, !PT ;  /* 0x000000221d1d7212 */ /* 0x000fe400078e961b */
[----:B------:R-:W-:Y:S01]  /*8c60*/  LOP3.LUT R31, R17, R32, R24, 0xe8, !PT ;  /* 0x00000020111f7212 */ /* 0x000fe200078ee818 */
[----:B------:R-:W-:Y:S01]  /*8c70*/  IMAD.IADD R27, R23, 0x1, R36 ;  /* 0x00000001171b7824 */ /* 0x000fe200078e0224 */
[----:B------:R-:W-:Y:S02]  /*8c80*/  SHF.R.U32.HI R30, RZ, 0x3, R4 ;  /* 0x00000003ff1e7819 */ /* 0x000fe40000011604 */
[----:B------:R-:W-:Y:S02]  /*8c90*/  IADD3 R29, PT, PT, R36, R29, R31 ;  /* 0x0000001d241d7210 */ /* 0x000fe40007ffe01f */
[C-C-:B------:R-:W-:Y:S02]  /*8ca0*/  SHF.R.W.U32 R22, R27.reuse, 0x6, R27.reuse ;  /* 0x000000061b167819 */ /* 0x140fe40000001e1b */
[----:B------:R-:W-:-:S02]  /*8cb0*/  SHF.R.W.U32 R23, R27, 0xb, R27 ;  /* 0x0000000b1b177819 */ /* 0x000fc40000001e1b */
[----:B------:R-:W-:Y:S02]  /*8cc0*/  SHF.R.W.U32 R31, R27, 0x19, R27 ;  /* 0x000000191b1f7819 */ /* 0x000fe40000001e1b */
[----:B------:R-:W-:Y:S02]  /*8cd0*/  LOP3.LUT R33, R21, R27, R26, 0xb8, !PT ;  /* 0x0000001b15217212 */ /* 0x000fe400078eb81a */
[----:B------:R-:W-:Y:S02]  /*8ce0*/  LOP3.LUT R31, R31, R23, R22, 0x96, !PT ;  /* 0x000000171f1f7212 */ /* 0x000fe400078e9616 */
[C-C-:B------:R-:W-:Y:S02]  /*8cf0*/  SHF.R.W.U32 R23, R4.reuse, 0x7, R4.reuse ;  /* 0x0000000704177819 */ /* 0x140fe40000001e04 */
[----:B------:R-:W-:Y:S02]  /*8d00*/  SHF.R.W.U32 R22, R4, 0x12, R4 ;  /* 0x0000001204167819 */ /* 0x000fe40000001e04 */
[----:B------:R-:W-:-:S02]  /*8d10*/  IADD3 R33, PT, PT, R33, R28, R31 ;  /* 0x0000001c21217210 */ /* 0x000fc40007ffe01f */
[----:B------:R-:W-:Y:S02]  /*8d20*/  LOP3.LUT R23, R22, R30, R23, 0x96, !PT ;  /* 0x0000001e16177212 */ /* 0x000fe400078e9617 */
[C-C-:B------:R-:W-:Y:S02]  /*8d30*/  SHF.R.W.U32 R22, R11.reuse, 0x11, R11.reuse ;  /* 0x000000110b167819 */ /* 0x140fe40000001e0b */
[--C-:B------:R-:W-:Y:S02]  /*8d40*/  SHF.R.W.U32 R31, R11, 0x13, R11.reuse ;  /* 0x000000130b1f7819 */ /* 0x100fe40000001e0b */
[----:B------:R-:W-:Y:S02]  /*8d50*/  SHF.R.U32.HI R28, RZ, 0xa, R11 ;  /* 0x0000000aff1c7819 */ /* 0x000fe4000001160b */
[----:B------:R-:W-:Y:S02]  /*8d60*/  SHF.R.W.U32 R30, R29, 0x16, R29 ;  /* 0x000000161d1e7819 */ /* 0x000fe40000001e1d */
[----:B------:R-:W-:-:S02]  /*8d70*/  LOP3.LUT R22, R31, R28, R22, 0x96, !PT ;  /* 0x0000001c1f167212 */ /* 0x000fc400078e9616 */
[C-C-:B------:R-:W-:Y:S02]  /*8d80*/  SHF.R.W.U32 R28, R29.reuse, 0x2, R29.reuse ;  /* 0x000000021d1c7819 */ /* 0x140fe40000001e1d */
[--C-:B------:R-:W-:Y:S02]  /*8d90*/  SHF.R.W.U32 R31, R29, 0xd, R29.reuse ;  /* 0x0000000d1d1f7819 */ /* 0x100fe40000001e1d */
[----:B------:R-:W-:Y:S02]  /*8da0*/  IADD3 R33, PT, PT, R33, -0x5d40175f, R4 ;  /* 0xa2bfe8a121217810 */ /* 0x000fe40007ffe004 */
[----:B------:R-:W-:Y:S02]  /*8db0*/  LOP3.LUT R28, R30, R31, R28, 0x96, !PT ;  /* 0x0000001f1e1c7212 */ /* 0x000fe400078e961c */
[----:B------:R-:W-:Y:S01]  /*8dc0*/  LOP3.LUT R31, R24, R17, R29, 0xe8, !PT ;  /* 0x00000011181f7212 */ /* 0x000fe200078ee81d */
[----:B------:R-:W-:Y:S01]  /*8dd0*/  IMAD.IADD R32, R32, 0x1, R33 ;  /* 0x0000000120207824 */ /* 0x000fe200078e0221 */
[----:B------:R-:W-:-:S02]  /*8de0*/  IADD3 R30, PT, PT, R9, R25, R18 ;  /* 0x00000019091e7210 */ /* 0x000fc40007ffe012 */
[----:B------:R-:W-:Y:S02]  /*8df0*/  IADD3 R28, PT, PT, R33, R28, R31 ;  /* 0x0000001c211c7210 */ /* 0x000fe40007ffe01f */
[C---:B------:R-:W-:Y:S01]  /*8e00*/  SHF.R.W.U32 R25, R32.reuse, 0x6, R32 ;  /* 0x0000000620197819 */ /* 0x040fe20000001e20 */
[----:B------:R-:W-:Y:S01]  /*8e10*/  IMAD.IADD R9, R23, 0x1, R30 ;  /* 0x0000000117097824 */ /* 0x000fe200078e021e */
        /* <DEDUP_REMOVED lines=27> */
[----:B------:R-:W-:Y:S02]  /*8fd0*/  SHF.R.U32.HI R33, RZ, 0x3, R5 ;  /* 0x00000003ff217819 */ /* 0x000fe40000011605 */
[----:B------:R-:W-:Y:S02]  /*8fe0*/  IADD3 R26, PT, PT, R30, R26, R21 ;  /* 0x0000001a1e1a7210 */ /* 0x000fe40007ffe015 */
[C-C-:B------:R-:W-:Y:S02]  /*8ff0*/  SHF.R.W.U32 R21, R5.reuse, 0x7, R5.reuse ;  /* 0x0000000705157819 */ /* 0x140fe40000001e05 */
[----:B------:R-:W-:-:S04]  /*9000*/  SHF.R.W.U32 R30, R5, 0x12, R5 ;  /* 0x00000012051e7819 */ /* 0x000fc80000001e05 */
[----:B------:R-:W-:Y:S02]  /*9010*/  LOP3.LUT R21, R30, R33, R21, 0x96, !PT ;  /* 0x000000211e157212 */ /* 0x000fe400078e9615 */
[C-C-:B------:R-:W-:Y:S02]  /*9020*/  SHF.R.W.U32 R30, R17.reuse, 0x2, R17.reuse ;  /* 0x00000002111e7819 */ /* 0x140fe40000001e11 */
[----:B------:R-:W-:-:S04]  /*9030*/  SHF.R.W.U32 R33, R17, 0xd, R17 ;  /* 0x0000000d11217819 */ /* 0x000fc80000001e11 */
[----:B------:R-:W-:Y:S02]  /*9040*/  LOP3.LUT R30, R34, R33, R30, 0x96, !PT ;  /* 0x00000021221e7212 */ /* 0x000fe400078e961e */
[----:B------:R-:W-:Y:S02]  /*9050*/  IADD3 R33, PT, PT, R26, -0x3db47490, R5 ;  /* 0xc24b8b701a217810 */ /* 0x000fe40007ffe005 */
[----:B------:R-:W-:-:S03]  /*9060*/  LOP3.LUT R26, R28, R29, R17, 0xe8, !PT ;  /* 0x0000001d1c1a7212 */ /* 0x000fc600078ee811 */
[----:B------:R-:W-:Y:S01]  /*9070*/  IMAD.IADD R24, R24, 0x1, R33 ;  /* 0x0000000118187824 */ /* 0x000fe200078e0221 */
[----:B------:R-:W-:-:S04]  /*9080*/  IADD3 R30, PT, PT, R33, R30, R26 ;  /* 0x0000001e211e7210 */ /* 0x000fc80007ffe01a */
[C-C-:B------:R-:W-:Y:S02]  /*9090*/  SHF.R.W.U32 R26, R24.reuse, 0x6, R24.reuse ;  /* 0x00000006181a7819 */ /* 0x140fe40000001e18 */
        /* <DEDUP_REMOVED lines=18> */
[----:B------:R-:W-:-:S04]  /*91c0*/  LOP3.LUT R26, R31, R29, R24, 0xb8, !PT ;  /* 0x0000001d1f1a7212 */ /* 0x000fc800078eb818 */
[----:B------:R-:W-:Y:S02]  /*91d0*/  IADD3 R33, PT, PT, R26, R32, R33 ;  /* 0x000000201a217210 */ /* 0x000fe40007ffe021 */
        /* <DEDUP_REMOVED lines=17> */
[----:B------:R-:W-:-:S05]  /*92f0*/  IADD3 R26, PT, PT, R33, -0x2966f9dc, R10 ;  /* 0xd6990624211a7810 */ /* 0x000fca0007ffe00a */
        /* <DEDUP_REMOVED lines=8> */
[C-C-:B------:R-:W-:Y:S02]  /*9380*/  SHF.R.W.U32 R34, R26.reuse, 0x16, R26.reuse ;  /* 0x000000161a227819 */ /* 0x140fe40000001e1a */
[----:B------:R-:W-:Y:S02]  /*9390*/  IADD3 R17, PT, PT, R31, R24, R17 ;  /* 0x000000181f117210 */ /* 0x000fe40007ffe011 */
[C-C-:B------:R-:W-:Y:S02]  /*93a0*/  SHF.R.W.U32 R24, R26.reuse, 0x2, R26.reuse ;  /* 0x000000021a187819 */ /* 0x140fe40000001e1a */
[----:B------:R-:W-:-:S02]  /*93b0*/  SHF.R.W.U32 R31, R26, 0xd, R26 ;  /* 0x0000000d1a1f7819 */ /* 0x000fc40000001e1a */
[----:B------:R-:W-:Y:S02]  /*93c0*/  IADD3 R17, PT, PT, R17, -0xbf1ca7b, R12 ;  /* 0xf40e358511117810 */ /* 0x000fe40007ffe00c */
[----:B------:R-:W-:-:S03]  /*93d0*/  LOP3.LUT R24, R34, R31, R24, 0x96, !PT ;  /* 0x0000001f22187212 */ /* 0x000fc600078e9618 */
        /* <DEDUP_REMOVED lines=13> */
[----:B------:R-:W-:Y:S02]  /*94b0*/  IADD3 R24, PT, PT, R29, 0x106aa070, R14 ;  /* 0x106aa0701d187810 */ /* 0x000fe40007ffe00e */
        /* <DEDUP_REMOVED lines=12> */
[----:B------:R-:W-:Y:S02]  /*9580*/  IADD3 R27, PT, PT, R27, 0x19a4c116, R18 ;  /* 0x19a4c1161b1b7810 */ /* 0x000fe40007ffe012 */
        /* <DEDUP_REMOVED lines=16> */
[----:B------:R-:W-:Y:S02]  /*9690*/  LOP3.LUT R28, R30, R26, R31, 0xb8, !PT ;  /* 0x0000001a1e1c7212 */ /* 0x000fe400078eb81f */
[----:B------:R-:W-:Y:S02]  /*96a0*/  IADD3 R32, PT, PT, R4, R22, R13 ;  /* 0x0000001604207210 */ /* 0x000fe40007ffe00d */
[----:B------:R-:W-:-:S03]  /*96b0*/  IADD3 R27, PT, PT, R28, R34, R27 ;  /* 0x000000221c1b7210 */ /* 0x000fc60007ffe01b */
[----:B------:R-:W-:Y:S01]  /*96c0*/  IMAD.IADD R23, R23, 0x1, R32 ;  /* 0x0000000117177824 */ /* 0x000fe200078e0220 */
[----:B------:R-:W-:-:S04]  /*96d0*/  IADD3 R28, PT, PT, R27, 0x2748774c, R16 ;  /* 0x2748774c1b1c7810 */ /* 0x000fc80007ffe010 */
[----:B------:R-:W-:Y:S01]  /*96e0*/  SHF.R.W.U32 R32, R23, 0x13, R23 ;  /* 0x0000001317207819 */ /* 0x000fe20000001e17 */
[----:B------:R-:W-:Y:S01]  /*96f0*/  IMAD.IADD R27, R17, 0x1, R28 ;  /* 0x00000001111b7824 */ /* 0x000fe200078e021c */
[----:B------:R-:W-:-:S04]  /*9700*/  LOP3.LUT R17, R29, R17, R24, 0xe8, !PT ;  /* 0x000000111d117212 */ /* 0x000fc800078ee818 */
[C-C-:B------:R-:W-:Y:S02]  /*9710*/  SHF.R.W.U32 R4, R27.reuse, 0x6, R27.reuse ;  /* 0x000000061b047819 */ /* 0x140fe40000001e1b */
[C-C-:B------:R-:W-:Y:S02]  /*9720*/  SHF.R.W.U32 R13, R27.reuse, 0xb, R27.reuse ;  /* 0x0000000b1b0d7819 */ /* 0x140fe40000001e1b */
[----:B------:R-:W-:-:S04]  /*9730*/  SHF.R.W.U32 R22, R27, 0x19, R27 ;  /* 0x000000191b167819 */ /* 0x000fc80000001e1b */
[----:B------:R-:W-:Y:S02]  /*9740*/  LOP3.LUT R13, R22, R13, R4, 0x96, !PT ;  /* 0x0000000d160d7212 */ /* 0x000fe400078e9604 */
[----:B------:R-:W-:-:S04]  /*9750*/  LOP3.LUT R4, R31, R27, R26, 0xb8, !PT ;  /* 0x0000001b1f047212 */ /* 0x000fc800078eb81a */
[----:B------:R-:W-:Y:S02]  /*9760*/  IADD3 R13, PT, PT, R4, R30, R13 ;  /* 0x0000001e040d7210 */ /* 0x000fe40007ffe00d */
[----:B------:R-:W-:Y:S02]  /*9770*/  IADD3 R4, PT, PT, R7, R25, R16 ;  /* 0x0000001907047210 */ /* 0x000fe40007ffe010 */
[----:B------:R-:W-:Y:S02]  /*9780*/  IADD3 R30, PT, PT, R13, 0x34b0bcb5, R20 ;  /* 0x34b0bcb50d1e7810 */ /* 0x000fe40007ffe014 */
[C-C-:B------:R-:W-:Y:S02]  /*9790*/  SHF.R.W.U32 R7, R24.reuse, 0x2, R24.reuse ;  /* 0x0000000218077819 */ /* 0x140fe40000001e18 */
[C---:B------:R-:W-:Y:S01]  /*97a0*/  SHF.R.W.U32 R16, R24.reuse, 0xd, R24 ;  /* 0x0000000d18107819 */ /* 0x040fe20000001e18 */
[----:B------:R-:W-:Y:S01]  /*97b0*/  IMAD.IADD R22, R29, 0x1, R30 ;  /* 0x000000011d167824 */ /* 0x000fe200078e021e */
[----:B------:R-:W-:-:S04]  /*97c0*/  SHF.R.W.U32 R13, R24, 0x16, R24 ;  /* 0x00000016180d7819 */ /* 0x000fc80000001e18 */
[----:B------:R-:W-:Y:S02]  /*97d0*/  LOP3.LUT R16, R13, R16, R7, 0x96, !PT ;  /* 0x000000100d107212 */ /* 0x000fe400078e9607 */
[C-C-:B------:R-:W-:Y:S02]  /*97e0*/  SHF.R.W.U32 R7, R22.reuse, 0x6, R22.reuse ;  /* 0x0000000616077819 */ /* 0x140fe40000001e16 */
[----:B------:R-:W-:Y:S02]  /*97f0*/  IADD3 R33, PT, PT, R33, R16, R17 ;  /* 0x0000001021217210 */ /* 0x000fe40007ffe011 */
[----:B------:R-:W0:Y:S01]  /*9800*/  LDC.64 R16, c[0x0][0x390] ;  /* 0x0000e400ff107b82 */ /* 0x000e220000000a00 */
[C-C-:B------:R-:W-:Y:S02]  /*9810*/  SHF.R.W.U32 R34, R22.reuse, 0xb, R22.reuse ;  /* 0x0000000b16227819 */ /* 0x140fe40000001e16 */
[----:B------:R-:W-:Y:S02]  /*9820*/  SHF.R.W.U32 R13, R22, 0x19, R22 ;  /* 0x00000019160d7819 */ /* 0x000fe40000001e16 */
[----:B------:R-:W-:-:S02]  /*9830*/  SHF.R.W.U32 R25, R33, 0x16, R33 ;  /* 0x0000001621197819 */ /* 0x000fc40000001e21 */
[----:B------:R-:W-:Y:S02]  /*9840*/  LOP3.LUT R34, R13, R34, R7, 0x96, !PT ;  /* 0x000000220d227212 */ /* 0x000fe400078e9607 */
[----:B------:R-:W-:Y:S02]  /*9850*/  LOP3.LUT R7, R26, R22, R27, 0xb8, !PT ;  /* 0x000000161a077212 */ /* 0x000fe400078eb81b */
[--C-:B------:R-:W-:Y:S02]  /*9860*/  SHF.R.U32.HI R13, RZ, 0xa, R23.reuse ;  /* 0x0000000aff0d7819 */ /* 0x100fe40000011617 */
[----:B------:R-:W-:Y:S02]  /*9870*/  IADD3 R34, PT, PT, R7, R31, R34 ;  /* 0x0000001f07227210 */ /* 0x000fe40007ffe022 */
[----:B------:R-:W-:Y:S02]  /*9880*/  SHF.R.W.U32 R7, R23, 0x11, R23 ;  /* 0x0000001117077819 */ /* 0x000fe40000001e17 */
[----:B------:R-:W-:-:S02]  /*9890*/  LOP3.LUT R29, R24, R29, R33, 0xe8, !PT ;  /* 0x0000001d181d7212 */ /* 0x000fc400078ee821 */
[----:B------:R-:W-:Y:S02]  /*98a0*/  LOP3.LUT R7, R32, R13, R7, 0x96, !PT ;  /* 0x0000000d20077212 */ /* 0x000fe400078e9607 */
[--C-:B------:R-:W-:Y:S02]  /*98b0*/  SHF.R.W.U32 R13, R33, 0x2, R33.reuse ;  /* 0x00000002210d7819 */ /* 0x100fe40000001e21 */
[----:B------:R-:W-:Y:S02]  /*98c0*/  IADD3 R5, PT, PT, R5, R7, R20 ;  /* 0x0000000705057210 */ /* 0x000fe40007ffe014 */
[----:B0-----:R-:W2:Y:S01]  /*98d0*/  LDG.E.CONSTANT R7, desc[UR10][R16.64+0x1c] ;  /* 0x00001c0a10077981 */ /* 0x001ea2000c1e9900 */
[----:B------:R-:W-:-:S04]  /*98e0*/  SHF.R.W.U32 R32, R33, 0xd, R33 ;  /* 0x0000000d21207819 */ /* 0x000fc80000001e21 */
[----:B------:R-:W-:Y:S02]  /*98f0*/  LOP3.LUT R25, R25, R32, R13, 0x96, !PT ;  /* 0x0000002019197212 */ /* 0x000fe400078e960d */
[----:B------:R-:W-:Y:S02]  /*9900*/  IADD3 R13, PT, PT, R34, 0x391c0cb3, R15 ;  /* 0x391c0cb3220d7810 */ /* 0x000fe40007ffe00f */
[----:B------:R-:W-:-:S03]  /*9910*/  IADD3 R28, PT, PT, R28, R25, R29 ;  /* 0x000000191c1c7210 */ /* 0x000fc60007ffe01d */
        /* <DEDUP_REMOVED lines=11> */
[----:B------:R-:W-:-:S02]  /*99d0*/  LOP3.LUT R29, R26, R25, R20, 0x96, !PT ;  /* 0x000000191a1d7212 */ /* 0x000fc400078e9614 */
[C---:B------:R-:W-:Y:S01]  /*99e0*/  LOP3.LUT R24, R33.reuse, R24, R28, 0xe8, !PT ;  /* 0x0000001821187212 */ /* 0x040fe200078ee81c */
[----:B------:R-:W-:-:S03]  /*99f0*/  IMAD.IADD R25, R33, 0x1, R34 ;  /* 0x0000000121197824 */ /* 0x000fc600078e0222 */
[----:B------:R-:W-:Y:S02]  /*9a00*/  IADD3 R30, PT, PT, R30, R29, R24 ;  /* 0x0000001d1e1e7210 */ /* 0x000fe40007ffe018 */
        /* <DEDUP_REMOVED lines=44> */
[----:B------:R-:W-:Y:S01]  /*9cd0*/  SHF.R.W.U32 R32, R13, 0x19, R13 ;  /* 0x000000190d207819 */ /* 0x000fe20000001e0d */
[----:B------:R-:W-:Y:S01]  /*9ce0*/  IMAD.IADD R4, R21, 0x1, R4 ;  /* 0x0000000115047824 */ /* 0x000fe200078e0204 */
        /* <DEDUP_REMOVED lines=9> */
[----:B------:R-:W-:-:S04]  /*9d80*/  SHF.R.U32.HI R21, RZ, 0xa, R4 ;  /* 0x0000000aff157819 */ /* 0x000fc80000011604 */
[----:B------:R-:W-:Y:S02]  /*9d90*/  LOP3.LUT R25, R30, R21, R25, 0x96, !PT ;  /* 0x000000151e197212 */ /* 0x000fe400078e9619 */
[----:B------:R-:W-:Y:S02]  /*9da0*/  IADD3 R30, PT, PT, R31, 0x78a5636f, R4 ;  /* 0x78a5636f1f1e7810 */ /* 0x000fe40007ffe004 */
[C-C-:B------:R-:W-:Y:S02]  /*9db0*/  SHF.R.W.U32 R4, R22.reuse, 0x2, R22.reuse ;  /* 0x0000000216047819 */ /* 0x140fe40000001e16 */
[C-C-:B------:R-:W-:Y:S02]  /*9dc0*/  SHF.R.W.U32 R21, R22.reuse, 0xd, R22.reuse ;  /* 0x0000000d16157819 */ /* 0x140fe40000001e16 */
[--C-:B------:R-:W-:Y:S02]  /*9dd0*/  SHF.R.W.U32 R31, R22, 0x16, R22.reuse ;  /* 0x00000016161f7819 */ /* 0x100fe40000001e16 */
[----:B------:R-:W-:-:S02]  /*9de0*/  LOP3.LUT R27, R29, R27, R22, 0xe8, !PT ;  /* 0x0000001b1d1b7212 */ /* 0x000fc400078ee816 */
[----:B------:R-:W-:Y:S01]  /*9df0*/  LOP3.LUT R21, R31, R21, R4, 0x96, !PT ;  /* 0x000000151f157212 */ /* 0x000fe200078e9604 */
[----:B------:R-:W-:-:S03]  /*9e00*/  IMAD.IADD R4, R29, 0x1, R30 ;  /* 0x000000011d047824 */ /* 0x000fc600078e021e */
[----:B------:R-:W-:Y:S02]  /*9e10*/  IADD3 R21, PT, PT, R26, R21, R27 ;  /* 0x000000151a157210 */ /* 0x000fe40007ffe01b */
[C-C-:B------:R-:W-:Y:S02]  /*9e20*/  SHF.R.W.U32 R26, R4.reuse, 0x6, R4.reuse ;  /* 0x00000006041a7819 */ /* 0x140fe40000001e04 */
[C-C-:B------:R-:W-:Y:S02]  /*9e30*/  SHF.R.W.U32 R27, R4.reuse, 0xb, R4.reuse ;  /* 0x0000000b041b7819 */ /* 0x140fe40000001e04 */
[----:B------:R-:W-:-:S04]  /*9e40*/  SHF.R.W.U32 R31, R4, 0x19, R4 ;  /* 0x00000019041f7819 */ /* 0x000fc80000001e04 */
[----:B------:R-:W-:Y:S02]  /*9e50*/  LOP3.LUT R27, R31, R27, R26, 0x96, !PT ;  /* 0x0000001b1f1b7212 */ /* 0x000fe400078e961a */
[----:B------:R-:W-:Y:S01]  /*9e60*/  LOP3.LUT R26, R20, R4, R13, 0xb8, !PT ;  /* 0x00000004141a7212 */ /* 0x000fe200078eb80d */
[----:B------:R-:W-:Y:S01]  /*9e70*/  IMAD.IADD R32, R32, 0x1, R5 ;  /* 0x0000000120207824 */ /* 0x000fe200078e0205 */
[C---:B------:R-:W-:Y:S02]  /*9e80*/  SHF.R.W.U32 R5, R21.reuse, 0x2, R21 ;  /* 0x0000000215057819 */ /* 0x040fe40000001e15 */
[----:B------:R-:W-:Y:S02]  /*9e90*/  IADD3 R33, PT, PT, R26, R24, R27 ;  /* 0x000000181a217210 */ /* 0x000fe40007ffe01b */
[C-C-:B------:R-:W-:Y:S02]  /*9ea0*/  SHF.R.W.U32 R24, R21.reuse, 0xd, R21.reuse ;  /* 0x0000000d15187819 */ /* 0x140fe40000001e15 */
[----:B------:R-:W-:-:S04]  /*9eb0*/  SHF.R.W.U32 R26, R21, 0x16, R21 ;  /* 0x00000016151a7819 */ /* 0x000fc80000001e15 */
[----:B------:R-:W-:Y:S02]  /*9ec0*/  LOP3.LUT R31, R26, R24, R5, 0x96, !PT ;  /* 0x000000181a1f7212 */ /* 0x000fe400078e9605 */
[--C-:B------:R-:W-:Y:S02]  /*9ed0*/  IADD3 R5, PT, PT, R33, -0x7b3787ec, R32.reuse ;  /* 0x84c8781421057810 */ /* 0x100fe40007ffe020 */
[C-C-:B------:R-:W-:Y:S02]  /*9ee0*/  SHF.R.W.U32 R26, R32.reuse, 0x11, R32.reuse ;  /* 0x00000011201a7819 */ /* 0x140fe40000001e20 */
[--C-:B------:R-:W-:Y:S02]  /*9ef0*/  SHF.R.W.U32 R27, R32, 0x13, R32.reuse ;  /* 0x00000013201b7819 */ /* 0x100fe40000001e20 */
[----:B------:R-:W-:Y:S02]  /*9f00*/  SHF.R.U32.HI R32, RZ, 0xa, R32 ;  /* 0x0000000aff207819 */ /* 0x000fe40000011620 */
[----:B------:R-:W-:Y:S01]  /*9f10*/  IADD3 R24, PT, PT, R6, R25, R15 ;  /* 0x0000001906187210 */ /* 0x000fe20007ffe00f */
[C---:B------:R-:W-:Y:S01]  /*9f20*/  IMAD.IADD R15, R22.reuse, 0x1, R5 ;  /* 0x00000001160f7824 */ /* 0x040fe200078e0205 */
[----:B------:R-:W-:-:S02]  /*9f30*/  LOP3.LUT R29, R22, R29, R21, 0xe8, !PT ;  /* 0x0000001d161d7212 */ /* 0x000fc400078ee815 */
[----:B------:R-:W-:Y:S02]  /*9f40*/  LOP3.LUT R6, R27, R32, R26, 0x96, !PT ;  /* 0x000000201b067212 */ /* 0x000fe400078e961a */
[----:B------:R-:W-:Y:S02]  /*9f50*/  IADD3 R28, PT, PT, R28, R31, R29 ;  /* 0x0000001f1c1c7210 */ /* 0x000fe40007ffe01d */
[C-C-:B------:R-:W-:Y:S02]  /*9f60*/  SHF.R.W.U32 R25, R8.reuse, 0x7, R8.reuse ;  /* 0x0000000708197819 */ /* 0x140fe40000001e08 */
[--C-:B------:R-:W-:Y:S02]  /*9f70*/  SHF.R.W.U32 R26, R8, 0x12, R8.reuse ;  /* 0x00000012081a7819 */ /* 0x100fe40000001e08 */
[----:B------:R-:W-:Y:S02]  /*9f80*/  SHF.R.U32.HI R27, RZ, 0x3, R8 ;  /* 0x00000003ff1b7819 */ /* 0x000fe40000011608 */
[----:B------:R-:W-:-:S02]  /*9f90*/  SHF.R.W.U32 R29, R15, 0x6, R15 ;  /* 0x000000060f1d7819 */ /* 0x000fc40000001e0f */
[C-C-:B------:R-:W-:Y:S02]  /*9fa0*/  SHF.R.W.U32 R32, R15.reuse, 0xb, R15.reuse ;  /* 0x0000000b0f207819 */ /* 0x140fe40000001e0f */
[----:B------:R-:W-:Y:S02]  /*9fb0*/  SHF.R.W.U32 R31, R15, 0x19, R15 ;  /* 0x000000190f1f7819 */ /* 0x000fe40000001e0f */
[----:B------:R-:W-:Y:S02]  /*9fc0*/  LOP3.LUT R25, R26, R27, R25, 0x96, !PT ;  /* 0x0000001b1a197212 */ /* 0x000fe400078e9619 */
[----:B------:R-:W-:Y:S02]  /*9fd0*/  LOP3.LUT R31, R31, R32, R29, 0x96, !PT ;  /* 0x000000201f1f7212 */ /* 0x000fe400078e961d */
[----:B------:R-:W-:Y:S01]  /*9fe0*/  LOP3.LUT R32, R13, R15, R4, 0xb8, !PT ;  /* 0x0000000f0d207212 */ /* 0x000fe200078eb804 */
[----:B------:R-:W-:Y:S01]  /*9ff0*/  IMAD.IADD R24, R25, 0x1, R24 ;  /* 0x0000000119187824 */ /* 0x000fe200078e0218 */
[----:B------:R-:W-:-:S02]  /*a000*/  SHF.R.W.U32 R26, R28, 0x2, R28 ;  /* 0x000000021c1a7819 */ /* 0x000fc40000001e1c */
[C-C-:B------:R-:W-:Y:S02]  /*a010*/  SHF.R.W.U32 R27, R28.reuse, 0xd, R28.reuse ;  /* 0x0000000d1c1b7819 */ /* 0x140fe40000001e1c */
[----:B------:R-:W-:Y:S02]  /*a020*/  SHF.R.W.U32 R29, R28, 0x16, R28 ;  /* 0x000000161c1d7819 */ /* 0x000fe40000001e1c */
[----:B------:R-:W-:Y:S02]  /*a030*/  IADD3 R31, PT, PT, R32, R20, R31 ;  /* 0x00000014201f7210 */ /* 0x000fe40007ffe01f */
[----:B------:R-:W-:Y:S02]  /*a040*/  LOP3.LUT R25, R29, R27, R26, 0x96, !PT ;  /* 0x0000001b1d197212 */ /* 0x000fe400078e961a */
[----:B------:R-:W-:Y:S02]  /*a050*/  IADD3 R20, PT, PT, R31, -0x7338fdf8, R24 ;  /* 0x8cc702081f147810 */ /* 0x000fe40007ffe018 */
[----:B------:R-:W-:-:S02]  /*a060*/  LOP3.LUT R29, R21, R22, R28, 0xe8, !PT ;  /* 0x00000016151d7212 */ /* 0x000fc400078ee81c */
[C-C-:B------:R-:W-:Y:S02]  /*a070*/  SHF.R.W.U32 R26, R10.reuse, 0x7, R10.reuse ;  /* 0x000000070a1a7819 */ /* 0x140fe40000001e0a */
[--C-:B------:R-:W-:Y:S02]  /*a080*/  SHF.R.W.U32 R27, R10, 0x12, R10.reuse ;  /* 0x000000120a1b7819 */ /* 0x100fe40000001e0a */
[----:B------:R-:W-:Y:S02]  /*a090*/  SHF.R.U32.HI R22, RZ, 0x3, R10 ;  /* 0x00000003ff167819 */ /* 0x000fe4000001160a */
[----:B------:R-:W-:Y:S01]  /*a0a0*/  IADD3 R19, PT, PT, R8, R6, R19 ;  /* 0x0000000608137210 */ /* 0x000fe20007ffe013 */
[----:B------:R-:W-:Y:S01]  /*a0b0*/  IMAD.IADD R6, R21, 0x1, R20 ;  /* 0x0000000115067824 */ /* 0x000fe200078e0214 */
        /* <DEDUP_REMOVED lines=10> */
[----:B------:R-:W-:Y:S01]  /*a160*/  LOP3.LUT R26, R4, R6, R15, 0xb8, !PT ;  /* 0x00000006041a7212 */ /* 0x000fe200078eb80f */
[----:B------:R-:W-:Y:S01]  /*a170*/  IMAD.IADD R19, R22, 0x1, R19 ;  /* 0x0000000116137824 */ /* 0x000fe200078e0213 */
[----:B------:R-:W-:Y:S02]  /*a180*/  LOP3.LUT R21, R28, R21, R25, 0xe8, !PT ;  /* 0x000000151c157212 */ /* 0x000fe400078ee819 */
[----:B------:R-:W-:Y:S02]  /*a190*/  IADD3 R30, PT, PT, R26, R13, R30 ;  /* 0x0000000d1a1e7210 */ /* 0x000fe40007ffe01e */
[----:B------:R-:W-:-:S02]  /*a1a0*/  IADD3 R8, PT, PT, R5, R8, R21 ;  /* 0x0000000805087210 */ /* 0x000fc40007ffe015 */
[C-C-:B------:R-:W-:Y:S02]  /*a1b0*/  SHF.R.W.U32 R5, R24.reuse, 0x11, R24.reuse ;  /* 0x0000001118057819 */ /* 0x140fe40000001e18 */
[--C-:B------:R-:W-:Y:S02]  /*a1c0*/  SHF.R.W.U32 R22, R24, 0x13, R24.reuse ;  /* 0x0000001318167819 */ /* 0x100fe40000001e18 */
[----:B------:R-:W-:Y:S02]  /*a1d0*/  SHF.R.U32.HI R24, RZ, 0xa, R24 ;  /* 0x0000000aff187819 */ /* 0x000fe40000011618 */
[----:B------:R-:W-:Y:S02]  /*a1e0*/  IADD3 R13, PT, PT, R30, -0x6f410006, R19 ;  /* 0x90befffa1e0d7810 */ /* 0x000fe40007ffe013 */
[C-C-:B------:R-:W-:Y:S02]  /*a1f0*/  SHF.R.W.U32 R21, R8.reuse, 0x2, R8.reuse ;  /* 0x0000000208157819 */ /* 0x140fe40000001e08 */
[----:B------:R-:W-:-:S02]  /*a200*/  SHF.R.W.U32 R26, R8, 0xd, R8 ;  /* 0x0000000d081a7819 */ /* 0x000fc40000001e08 */
[----:B------:R-:W-:Y:S02]  /*a210*/  SHF.R.W.U32 R27, R8, 0x16, R8 ;  /* 0x00000016081b7819 */ /* 0x000fe40000001e08 */
[----:B------:R-:W-:Y:S01]  /*a220*/  LOP3.LUT R22, R22, R24, R5, 0x96, !PT ;  /* 0x0000001816167212 */ /* 0x000fe200078e9605 */
[----:B------:R-:W-:Y:S01]  /*a230*/  IMAD.IADD R5, R28, 0x1, R13 ;  /* 0x000000011c057824 */ /* 0x000fe200078e020d */
[----:B------:R-:W-:Y:S02]  /*a240*/  LOP3.LUT R27, R27, R26, R21, 0x96, !PT ;  /* 0x0000001a1b1b7212 */ /* 0x000fe400078e9615 */
[C-C-:B------:R-:W-:Y:S02]  /*a250*/  SHF.R.W.U32 R21, R12.reuse, 0x7, R12.reuse ;  /* 0x000000070c157819 */ /* 0x140fe40000001e0c */
[--C-:B------:R-:W-:Y:S02]  /*a260*/  SHF.R.W.U32 R24, R12, 0x12, R12.reuse ;  /* 0x000000120c187819 */ /* 0x100fe40000001e0c */
[----:B------:R-:W-:-:S02]  /*a270*/  SHF.R.U32.HI R26, RZ, 0x3, R12 ;  /* 0x00000003ff1a7819 */ /* 0x000fc4000001160c */
[----:B------:R-:W-:Y:S02]  /*a280*/  LOP3.LUT R28, R25, R28, R8, 0xe8, !PT ;  /* 0x0000001c191c7212 */ /* 0x000fe400078ee808 */
[C-C-:B------:R-:W-:Y:S02]  /*a290*/  SHF.R.W.U32 R29, R5.reuse, 0x6, R5.reuse ;  /* 0x00000006051d7819 */ /* 0x140fe40000001e05 */
[C-C-:B------:R-:W-:Y:S02]  /*a2a0*/  SHF.R.W.U32 R30, R5.reuse, 0xb, R5.reuse ;  /* 0x0000000b051e7819 */ /* 0x140fe40000001e05 */
[----:B------:R-:W-:Y:S02]  /*a2b0*/  SHF.R.W.U32 R31, R5, 0x19, R5 ;  /* 0x00000019051f7819 */ /* 0x000fe40000001e05 */
[----:B------:R-:W-:Y:S02]  /*a2c0*/  LOP3.LUT R21, R24, R26, R21, 0x96, !PT ;  /* 0x0000001a18157212 */ /* 0x000fe400078e9615 */
[----:B------:R-:W-:-:S02]  /*a2d0*/  IADD3 R10, PT, PT, R10, R22, R11 ;  /* 0x000000160a0a7210 */ /* 0x000fc40007ffe00b */
[----:B------:R-:W-:Y:S02]  /*a2e0*/  IADD3 R11, PT, PT, R20, R27, R28 ;  /* 0x0000001b140b7210 */ /* 0x000fe40007ffe01c */
[----:B------:R-:W-:Y:S02]  /*a2f0*/  LOP3.LUT R31, R31, R30, R29, 0x96, !PT ;  /* 0x0000001e1f1f7212 */ /* 0x000fe400078e961d */
[----:B------:R-:W-:Y:S01]  /*a300*/  LOP3.LUT R28, R15, R5, R6, 0xb8, !PT ;  /* 0x000000050f1c7212 */ /* 0x000fe200078eb806 */
[----:B------:R-:W-:Y:S01]  /*a310*/  IMAD.IADD R10, R21, 0x1, R10 ;  /* 0x00000001150a7824 */ /* 0x000fe200078e020a */
[C-C-:B------:R-:W-:Y:S02]  /*a320*/  SHF.R.W.U32 R24, R11.reuse, 0x2, R11.reuse ;  /* 0x000000020b187819 */ /* 0x140fe40000001e0b */
[C-C-:B------:R-:W-:Y:S02]  /*a330*/  SHF.R.W.U32 R29, R11.reuse, 0xd, R11.reuse ;  /* 0x0000000d0b1d7819 */ /* 0x140fe40000001e0b */
[----:B------:R-:W-:-:S02]  /*a340*/  SHF.R.W.U32 R26, R11, 0x16, R11 ;  /* 0x000000160b1a7819 */ /* 0x000fc40000001e0b */
[----:B------:R-:W-:Y:S02]  /*a350*/  IADD3 R31, PT, PT, R28, R4, R31 ;  /* 0x000000041c1f7210 */ /* 0x000fe40007ffe01f */
[C-C-:B------:R-:W-:Y:S02]  /*a360*/  SHF.R.W.U32 R20, R14.reuse, 0x7, R14.reuse ;  /* 0x000000070e147819 */ /* 0x140fe40000001e0e */
[--C-:B------:R-:W-:Y:S02]  /*a370*/  SHF.R.W.U32 R27, R14, 0x12, R14.reuse ;  /* 0x000000120e1b7819 */ /* 0x100fe40000001e0e */
[----:B------:R-:W-:Y:S02]  /*a380*/  SHF.R.U32.HI R22, RZ, 0x3, R14 ;  /* 0x00000003ff167819 */ /* 0x000fe4000001160e */
[----:B------:R-:W-:Y:S02]  /*a390*/  LOP3.LUT R26, R26, R29, R24, 0x96, !PT ;  /* 0x0000001d1a1a7212 */ /* 0x000fe400078e9618 */
[----:B------:R-:W-:-:S02]  /*a3a0*/  IADD3 R24, PT, PT, R31, -0x5baf9315, R10 ;  /* 0xa4506ceb1f187810 */ /* 0x000fc40007ffe00a */
[----:B------:R-:W-:Y:S02]  /*a3b0*/  LOP3.LUT R20, R27, R22, R20, 0x96, !PT ;  /* 0x000000161b147212 */ /* 0x000fe400078e9614 */
[C-C-:B------:R-:W-:Y:S02]  /*a3c0*/  SHF.R.W.U32 R21, R19.reuse, 0x11, R19.reuse ;  /* 0x0000001113157819 */ /* 0x140fe40000001e13 */
[--C-:B------:R-:W-:Y:S01]  /*a3d0*/  SHF.R.W.U32 R22, R19, 0x13, R19.reuse ;  /* 0x0000001313167819 */ /* 0x100fe20000001e13 */
[----:B------:R-:W-:Y:S01]  /*a3e0*/  IMAD.IADD R4, R25, 0x1, R24 ;  /* 0x0000000119047824 */ /* 0x000fe200078e0218 */
[----:B------:R-:W-:Y:S02]  /*a3f0*/  SHF.R.U32.HI R19, RZ, 0xa, R19 ;  /* 0x0000000aff137819 */ /* 0x000fe40000011613 */
[----:B------:R-:W-:Y:S02]  /*a400*/  LOP3.LUT R27, R8, R25, R11, 0xe8, !PT ;  /* 0x00000019081b7212 */ /* 0x000fe400078ee80b */
[----:B------:R-:W-:-:S02]  /*a410*/  LOP3.LUT R19, R22, R19, R21, 0x96, !PT ;  /* 0x0000001316137212 */ /* 0x000fc400078e9615 */
[----:B------:R-:W-:Y:S02]  /*a420*/  IADD3 R22, PT, PT, R13, R26, R27 ;  /* 0x0000001a0d167210 */ /* 0x000fe40007ffe01b */
[C-C-:B------:R-:W-:Y:S02]  /*a430*/  SHF.R.W.U32 R25, R4.reuse, 0x6, R4.reuse ;  /* 0x0000000604197819 */ /* 0x140fe40000001e04 */
[C-C-:B------:R-:W-:Y:S02]  /*a440*/  SHF.R.W.U32 R28, R4.reuse, 0xb, R4.reuse ;  /* 0x0000000b041c7819 */ /* 0x140fe40000001e04 */
[----:B------:R-:W-:-:S04]  /*a450*/  SHF.R.W.U32 R27, R4, 0x19, R4 ;  /* 0x00000019041b7819 */ /* 0x000fc80000001e04 */
[----:B------:R-:W-:Y:S02]  /*a460*/  LOP3.LUT R28, R27, R28, R25, 0x96, !PT ;  /* 0x0000001c1b1c7212 */ /* 0x000fe400078e9619 */
[----:B------:R-:W-:Y:S02]  /*a470*/  LOP3.LUT R25, R6, R4, R5, 0xb8, !PT ;  /* 0x0000000406197212 */ /* 0x000fe400078eb805 */
[----:B------:R-:W-:Y:S02]  /*a480*/  IADD3 R19, PT, PT, R12, R19, R9 ;  /* 0x000000130c137210 */ /* 0x000fe40007ffe009 */
[----:B------:R-:W-:Y:S02]  /*a490*/  IADD3 R25, PT, PT, R25, R15, R28 ;  /* 0x0000000f19197210 */ /* 0x000fe40007ffe01c */
[C-C-:B------:R-:W-:Y:S02]  /*a4a0*/  SHF.R.W.U32 R13, R22.reuse, 0x2, R22.reuse ;  /* 0x00000002160d7819 */ /* 0x140fe40000001e16 */
[----:B------:R-:W-:-:S02]  /*a4b0*/  SHF.R.W.U32 R26, R22, 0xd, R22 ;  /* 0x0000000d161a7819 */ /* 0x000fc40000001e16 */
[----:B------:R-:W-:Y:S02]  /*a4c0*/  SHF.R.W.U32 R21, R22, 0x16, R22 ;  /* 0x0000001616157819 */ /* 0x000fe40000001e16 */
[----:B------:R-:W-:Y:S02]  /*a4d0*/  IADD3 R19, PT, PT, R25, R19, R20 ;  /* 0x0000001319137210 */ /* 0x000fe40007ffe014 */
[----:B------:R-:W-:Y:S02]  /*a4e0*/  LOP3.LUT R9, R21, R26, R13, 0x96, !PT ;  /* 0x0000001a15097212 */ /* 0x000fe400078e960d */
[----:B------:R-:W-:Y:S01]  /*a4f0*/  LOP3.LUT R12, R11, R8, R22, 0xe8, !PT ;  /* 0x000000080b0c7212 */ /* 0x000fe200078ee816 */
[----:B------:R-:W-:Y:S01]  /*a500*/  VIADD R19, R19, 0xbef9a3f7 ;  /* 0xbef9a3f713137836 */ /* 0x000fe20000000000 */
[----:B------:R-:W-:Y:S02]  /*a510*/  SHF.R.W.U32 R13, R10, 0x13, R10 ;  /* 0x000000130a0d7819 */ /* 0x000fe40000001e0a */
[----:B------:R-:W-:-:S02]  /*a520*/  IADD3 R9, PT, PT, R24, R9, R12 ;  /* 0x0000000918097210 */ /* 0x000fc40007ffe00c */
[--C-:B------:R-:W-:Y:S01]  /*a530*/  SHF.R.W.U32 R12, R10, 0x11, R10.reuse ;  /* 0x000000110a0c7819 */ /* 0x100fe20000001e0a */
[----:B------:R-:W-:Y:S01]  /*a540*/  IMAD.IADD R8, R8, 0x1, R19 ;  /* 0x0000000108087824 */ /* 0x000fe200078e0213 */
[----:B------:R-:W-:Y:S02]  /*a550*/  SHF.R.U32.HI R10, RZ, 0xa, R10 ;  /* 0x0000000aff0a7819 */ /* 0x000fe4000001160a */
[C-C-:B------:R-:W-:Y:S02]  /*a560*/  SHF.R.W.U32 R15, R9.reuse, 0x2, R9.reuse ;  /* 0x00000002090f7819 */ /* 0x140fe40000001e09 */
[C-C-:B------:R-:W-:Y:S02]  /*a570*/  SHF.R.W.U32 R20, R9.reuse, 0xd, R9.reuse ;  /* 0x0000000d09147819 */ /* 0x140fe40000001e09 */
[----:B------:R-:W-:Y:S02]  /*a580*/  SHF.R.W.U32 R21, R9, 0x16, R9 ;  /* 0x0000001609157819 */ /* 0x000fe40000001e09 */
[----:B------:R-:W-:-:S02]  /*a590*/  LOP3.LUT R12, R13, R10, R12, 0x96, !PT ;  /* 0x0000000a0d0c7212 */ /* 0x000fc400078e960c */
[----:B------:R-:W-:Y:S02]  /*a5a0*/  LOP3.LUT R10, R21, R20, R15, 0x96, !PT ;  /* 0x00000014150a7212 */ /* 0x000fe400078e960f */
[C-C-:B------:R-:W-:Y:S02]  /*a5b0*/  SHF.R.W.U32 R21, R8.reuse, 0x6, R8.reuse ;  /* 0x0000000608157819 */ /* 0x140fe40000001e08 */
[C-C-:B------:R-:W-:Y:S02]  /*a5c0*/  SHF.R.W.U32 R24, R8.reuse, 0xb, R8.reuse ;  /* 0x0000000b08187819 */ /* 0x140fe40000001e08 */
[----:B------:R-:W-:Y:S02]  /*a5d0*/  SHF.R.W.U32 R25, R8, 0x19, R8 ;  /* 0x0000001908197819 */ /* 0x000fe40000001e08 */
[----:B------:R-:W-:Y:S02]  /*a5e0*/  LOP3.LUT R15, R22, R11, R9, 0xe8, !PT ;  /* 0x0000000b160f7212 */ /* 0x000fe400078ee809 */
[----:B------:R-:W-:-:S02]  /*a5f0*/  LOP3.LUT R21, R25, R24, R21, 0x96, !PT ;  /* 0x0000001819157212 */ /* 0x000fc400078e9615 */
[----:B------:R-:W-:Y:S02]  /*a600*/  LOP3.LUT R24, R5, R8, R4, 0xb8, !PT ;  /* 0x0000000805187212 */ /* 0x000fe400078eb804 */
[----:B------:R-:W-:Y:S02]  /*a610*/  IADD3 R10, PT, PT, R19, R10, R15 ;  /* 0x0000000a130a7210 */ /* 0x000fe40007ffe00f */
[----:B------:R-:W-:Y:S02]  /*a620*/  IADD3 R12, PT, PT, R14, R12, R23 ;  /* 0x0000000c0e0c7210 */ /* 0x000fe40007ffe017 */
[----:B------:R-:W-:Y:S02]  /*a630*/  IADD3 R21, PT, PT, R24, R6, R21 ;  /* 0x0000000618157210 */ /* 0x000fe40007ffe015 */
[C-C-:B------:R-:W-:Y:S02]  /*a640*/  SHF.R.W.U32 R6, R10.reuse, 0x2, R10.reuse ;  /* 0x000000020a067819 */ /* 0x140fe40000001e0a */
[----:B------:R-:W-:-:S02]  /*a650*/  SHF.R.W.U32 R15, R10, 0xd, R10 ;  /* 0x0000000d0a0f7819 */ /* 0x000fc40000001e0a */
[----:B------:R-:W-:Y:S02]  /*a660*/  SHF.R.W.U32 R14, R10, 0x16, R10 ;  /* 0x000000160a0e7819 */ /* 0x000fe40000001e0a */
[----:B------:R-:W-:Y:S02]  /*a670*/  SHF.R.W.U32 R13, R18, 0x7, R18 ;  /* 0x00000007120d7819 */ /* 0x000fe40000001e12 */
[----:B------:R-:W-:Y:S01]  /*a680*/  LOP3.LUT R15, R14, R15, R6, 0x96, !PT ;  /* 0x0000000f0e0f7212 */ /* 0x000fe200078e9606 */
[----:B------:R-:W-:Y:S01]  /*a690*/  VIADD R6, R5, 0x5be0cd19 ;  /* 0x5be0cd1905067836 */ /* 0x000fe20000000000 */
[--C-:B------:R-:W-:Y:S02]  /*a6a0*/  SHF.R.W.U32 R20, R18, 0x12, R18.reuse ;  /* 0x0000001212147819 */ /* 0x100fe40000001e12 */
[----:B------:R-:W-:Y:S02]  /*a6b0*/  SHF.R.U32.HI R18, RZ, 0x3, R18 ;  /* 0x00000003ff127819 */ /* 0x000fe40000011612 */
[----:B------:R-:W-:-:S02]  /*a6c0*/  PRMT R6, R6, 0x123, RZ ;  /* 0x0000012306067816 */ /* 0x000fc400000000ff */
[----:B------:R-:W-:Y:S02]  /*a6d0*/  LOP3.LUT R13, R20, R18, R13, 0x96, !PT ;  /* 0x00000012140d7212 */ /* 0x000fe400078e960d */
[----:B--2---:R-:W-:Y:S02]  /*a6e0*/  ISETP.GT.U32.AND P0, PT, R6, R7, PT ;  /* 0x000000070600720c */ /* 0x004fe40003f04070 */
[----:B------:R-:W-:Y:S02]  /*a6f0*/  IADD3 R12, PT, PT, R21, R12, R13 ;  /* 0x0000000c150c7210 */ /* 0x000fe40007ffe00d */
[----:B------:R-:W-:-:S03]  /*a700*/  LOP3.LUT R5, R9, R22, R10, 0xe8, !PT ;  /* 0x0000001609057212 */ /* 0x000fc600078ee80a */
[----:B------:R-:W-:Y:S02]  /*a710*/  VIADD R12, R12, 0xc67178f2 ;  /* 0xc67178f20c0c7836 */ /* 0x000fe40000000000 */
[----:B------:R-:W-:Y:S02]  /*a720*/  VIADD R9, R9, 0x3c6ef372 ;  /* 0x3c6ef37209097836 */ /* 0x000fe40000000000 */
[----:B------:R-:W-:Y:S01]  /*a730*/  VIADD R22, R22, 0xa54ff53a ;  /* 0xa54ff53a16167836 */ /* 0x000fe20000000000 */
[----:B------:R-:W-:Y:S01]  /*a740*/  IADD3 R11, PT, PT, R11, 0x510e527f, R12 ;  /* 0x510e527f0b0b7810 */ /* 0x000fe20007ffe00c */
[----:B------:R-:W-:Y:S02]  /*a750*/  VIADD R4, R4, 0x1f83d9ab ;  /* 0x1f83d9ab04047836 */ /* 0x000fe40000000000 */
[----:B------:R-:W-:Y:S02]  /*a760*/  VIADD R8, R8, 0x9b05688c ;  /* 0x9b05688c08087836 */ /* 0x000fe40000000000 */
[----:B------:R-:W-:Y:S01]  /*a770*/  VIADD R10, R10, 0xbb67ae85 ;  /* 0xbb67ae850a0a7836 */ /* 0x000fe20000000000 */
[----:B------:R-:W-:Y:S01]  /*a780*/  BSSY.RELIABLE B1, `(.L_x_1) ;  /* 0x0000036000017945 */ /* 0x000fe20003800100 */
[----:B------:R-:W-:-:S02]  /*a790*/  IADD3 R5, PT, PT, R12, R5, R15 ;  /* 0x000000050c057210 */ /* 0x000fc40007ffe00f */
[----:B------:R-:W-:Y:S02]  /*a7a0*/  PRMT R13, R9, 0x123, RZ ;  /* 0x00000123090d7816 */ /* 0x000fe400000000ff */
[----:B------:R-:W-:Y:S02]  /*a7b0*/  PRMT R15, R22, 0x123, RZ ;  /* 0x00000123160f7816 */ /* 0x000fe400000000ff */
[----:B------:R-:W-:Y:S02]  /*a7c0*/  PRMT R21, R4, 0x123, RZ ;  /* 0x0000012304157816 */ /* 0x000fe400000000ff */
[----:B------:R-:W-:Y:S02]  /*a7d0*/  PRMT R19, R8, 0x123, RZ ;  /* 0x0000012308137816 */ /* 0x000fe400000000ff */
[----:B------:R-:W-:Y:S02]  /*a7e0*/  PRMT R9, R10, 0x123, RZ ;  /* 0x000001230a097816 */ /* 0x000fe400000000ff */
[----:B------:R-:W-:Y:S01]  /*a7f0*/  PRMT R11, R11, 0x123, RZ ;  /* 0x000001230b0b7816 */ /* 0x000fe200000000ff */
[----:B------:R-:W-:Y:S06]  /*a800*/  @P0 BRA `(.L_x_2) ;  /* 0x0000000000b40947 */ /* 0x000fec0003800000 */
[----:B------:R-:W-:-:S13]  /*a810*/  ISETP.GE.U32.AND P0, PT, R6, R7, PT ;  /* 0x000000070600720c */ /* 0x000fda0003f06070 */
[----:B------:R-:W-:Y:S05]  /*a820*/  @!P0 BREAK.RELIABLE B1 ;  /* 0x0000000000018942 */ /* 0x000fea0003800100 */
[----:B------:R-:W-:Y:S05]  /*a830*/  @!P0 BRA `(.L_x_3) ;  /* 0x0000000000bc8947 */ /* 0x000fea0003800000 */
[----:B------:R-:W2:Y:S02]  /*a840*/  LDG.E.CONSTANT R4, desc[UR10][R16.64+0x18] ;  /* 0x0000180a10047981 */ /* 0x000ea4000c1e9900 */
[----:B--2---:R-:W-:-:S13]  /*a850*/  ISETP.GT.U32.AND P0, PT, R21, R4, PT ;  /* 0x000000041500720c */ /* 0x004fda0003f04070 */
[----:B------:R-:W-:Y:S05]  /*a860*/  @P0 BRA `(.L_x_2) ;  /* 0x00000000009c0947 */ /* 0x000fea0003800000 */
        /* <DEDUP_REMOVED lines=33> */
[----:B------:R-:W2:Y:S01]  /*aa80*/  LDG.E.CONSTANT R16, desc[UR10][R16.64] ;  /* 0x0000000a10107981 */ /* 0x000ea2000c1e9900 */
[----:B------:R-:W-:-:S05]  /*aa90*/  VIADD R5, R5, 0x6a09e667 ;  /* 0x6a09e66705057836 */ /* 0x000fca0000000000 */
[----:B------:R-:W-:-:S04]  /*aaa0*/  PRMT R5, R5, 0x123, RZ ;  /* 0x0000012305057816 */ /* 0x000fc800000000ff */
[----:B--2---:R-:W-:-:S13]  /*aab0*/  ISETP.GT.U32.AND P0, PT, R5, R16, PT ;  /* 0x000000100500720c */ /* 0x004fda0003f04070 */
[----:B------:R-:W-:Y:S05]  /*aac0*/  @!P0 BREAK.RELIABLE B1 ;  /* 0x0000000000018942 */ /* 0x000fea0003800100 */
[----:B------:R-:W-:Y:S05]  /*aad0*/  @!P0 BRA `(.L_x_3) ;  /* 0x0000000000148947 */ /* 0x000fea0003800000 */
.L_x_2:
[----:B------:R-:W-:Y:S05]  /*aae0*/  BSYNC.RELIABLE B1 ;  /* 0x0000000000017941 */ /* 0x000fea0003800100 */
.L_x_1:
[----:B------:R-:W-:-:S05]  /*aaf0*/  VIADD R0, R0, 0x1 ;  /* 0x0000000100007836 */ /* 0x000fca0000000000 */
[----:B------:R-:W-:-:S13]  /*ab00*/  ISETP.NE.AND P0, PT, R0, UR9, PT ;  /* 0x0000000900007c0c */ /* 0x000fda000bf05270 */
[----:B------:R-:W-:Y:S05]  /*ab10*/  @P0 BRA `(.L_x_4) ;  /* 0xffffff5400800947 */ /* 0x000fea000383ffff */
[----:B------:R-:W-:Y:S05]  /*ab20*/  EXIT ;  /* 0x000000000000794d */ /* 0x000fea0003800000 */
.L_x_3:
[----:B------:R-:W-:Y:S05]  /*ab30*/  BSYNC.RECONVERGENT B0 ;  /* 0x0000000000007941 */ /* 0x000fea0003800200 */
.L_x_0:
[----:B------:R-:W0:Y:S01]  /*ab40*/  LDCU.64 UR4, c[0x0][0x3a8] ;  /* 0x00007500ff0477ac */ /* 0x000e220008000a00 */
[----:B------:R-:W-:Y:S02]  /*ab50*/  IMAD.MOV.U32 R7, RZ, RZ, 0x1 ;  /* 0x00000001ff077424 */ /* 0x000fe400078e00ff */
[----:B------:R-:W-:Y:S02]  /*ab60*/  IMAD.MOV.U32 R6, RZ, RZ, RZ ;  /* 0x000000ffff067224 */ /* 0x000fe400078e00ff */
[----:B0-----:R-:W-:Y:S02]  /*ab70*/  IMAD.U32 R4, RZ, RZ, UR4 ;  /* 0x00000004ff047e24 */ /* 0x001fe4000f8e00ff */
[----:B------:R-:W-:-:S05]  /*ab80*/  IMAD.U32 R5, RZ, RZ, UR5 ;  /* 0x00000005ff057e24 */ /* 0x000fca000f8e00ff */
[----:B------:R-:W2:Y:S02]  /*ab90*/  ATOMG.E.CAS.STRONG.GPU PT, R4, [R4], R6, R7 ;  /* 0x00000006040473a9 */ /* 0x000ea400001ee107 */
[----:B--2---:R-:W-:-:S13]  /*aba0*/  ISETP.NE.AND P0, PT, R4, RZ, PT ;  /* 0x000000ff0400720c */ /* 0x004fda0003f05270 */
[----:B------:R-:W-:Y:S05]  /*abb0*/  @P0 EXIT ;  /* 0x000000000000094d */ /* 0x000fea0003800000 */
[----:B------:R-:W0:Y:S02]  /*abc0*/  LDC.64 R4, c[0x0][0x3a0] ;  /* 0x0000e800ff047b82 */ /* 0x000e240000000a00 */
[----:B0-----:R-:W-:Y:S01]  /*abd0*/  STG.E desc[UR10][R4.64], R2 ;  /* 0x0000000204007986 */ /* 0x001fe2000c10190a */
[----:B------:R-:W-:Y:S05]  /*abe0*/  EXIT ;  /* 0x000000000000794d */ /* 0x000fea0003800000 */
.L_x_5:
[----:B------:R-:W-:-:S00]  /*abf0*/  BRA `(.L_x_5) ;  /* 0xfffffffc00fc7947 */ /* 0x000fc0000383ffff */
[----:B------:R-:W-:-:S00]  /*ac00*/  NOP ;  /* 0x0000000000007918 */ /* 0x000fc00000000000 */
[----:B------:R-:W-:-:S00]  /*ac10*/  NOP ;  /* 0x0000000000007918 */ /* 0x000fc00000000000 */
[----:B------:R-:W-:-:S00]  /*ac20*/  NOP ;  /* 0x0000000000007918 */ /* 0x000fc00000000000 */
[----:B------:R-:W-:-:S00]  /*ac30*/  NOP ;  /* 0x0000000000007918 */ /* 0x000fc00000000000 */
[----:B------:R-:W-:-:S00]  /*ac40*/  NOP ;  /* 0x0000000000007918 */ /* 0x000fc00000000000 */
[----:B------:R-:W-:-:S00]  /*ac50*/  NOP ;  /* 0x0000000000007918 */ /* 0x000fc00000000000 */
[----:B------:R-:W-:-:S00]  /*ac60*/  NOP ;  /* 0x0000000000007918 */ /* 0x000fc00000000000 */
[----:B------:R-:W-:-:S00]  /*ac70*/  NOP ;  /* 0x0000000000007918 */ /* 0x000fc00000000000 */
.L_x_9:


//--------------------- .text._ZN6tetsuo9optimized21mine_kernel_optimizedEPKjS2_S2_jPjS3_ --------------------------
	.section	.text._ZN6tetsuo9optimized21mine_kernel_optimizedEPKjS2_S2_jPjS3_,"ax",@progbits
	.align	128
        .global         _ZN6tetsuo9optimized21mine_kernel_optimizedEPKjS2_S2_jPjS3_
        .type           _ZN6tetsuo9optimized21mine_kernel_optimizedEPKjS2_S2_jPjS3_,@function
        .size           _ZN6tetsuo9optimized21mine_kernel_optimizedEPKjS2_S2_jPjS3_,(.L_x_10 - _ZN6tetsuo9optimized21mine_kernel_optimizedEPKjS2_S2_jPjS3_)
        .other          _ZN6tetsuo9optimized21mine_kernel_optimizedEPKjS2_S2_jPjS3_,@"STO_CUDA_ENTRY STV_DEFAULT"
_ZN6tetsuo9optimized21mine_kernel_optimizedEPKjS2_S2_jPjS3_:
.text._ZN6tetsuo9optimized21mine_kernel_optimizedEPKjS2_S2_jPjS3_:
[----:B------:R-:W-:Y:S08]  /*0000*/  LDC R1, c[0x0][0x37c] ;  /* 0x0000df00ff017b82 */ /* 0x000ff00000000800 */
[----:B------:R-:W0:Y:S01]  /*0010*/  LDC.64 R2, c[0x0][0x3a8] ;  /* 0x0000ea00ff027b82 */ /* 0x000e220000000a00 */
[----:B------:R-:W0:Y:S02]  /*0020*/  LDCU.64 UR10, c[0x0][0x358] ;  /* 0x00006b00ff0a77ac */ /* 0x000e240008000a00 */
[----:B0-----:R-:W2:Y:S02]  /*0030*/  LDG.E R2, desc[UR10][R2.64] ;  /* 0x0000000a02027981 */ /* 0x001ea4000c1e1900 */
[----:B--2---:R-:W-:-:S13]  /*0040*/  ISETP.NE.AND P0, PT, R2, RZ, PT ;  /* 0x000000ff0200720c */ /* 0x004fda0003f05270 */
[----:B------:R-:W-:Y:S05]  /*0050*/  @P0 EXIT ;  /* 0x000000000000094d */ /* 0x000fea0003800000 */
        /* <DEDUP_REMOVED lines=10> */
[----:B------:R0:W5:Y:S04]  /*0100*/  LDG.E.CONSTANT R13, desc[UR10][R6.64+0x8] ;  /* 0x0000080a060d7981 */ /* 0x000168000c1e9900 */
[----:B------:R1:W5:Y:S04]  /*0110*/  LDG.E.CONSTANT R9, desc[UR10][R4.64+0x4] ;  /* 0x0000040a04097981 */ /* 0x000368000c1e9900 */
[----:B------:R-:W5:Y:S01]  /*0120*/  LDG.E.CONSTANT R18, desc[UR10][R4.64] ;  /* 0x0000000a04127981 */ /* 0x000f62000c1e9900 */
[----:B0-----:R-:W0:Y:S01]  /*0130*/  LDC R7, c[0x0][0x360] ;  /* 0x0000d800ff077b82 */ /* 0x001e220000000800 */
[----:B------:R-:W0:Y:S01]  /*0140*/  S2R R8, SR_TID.X ;  /* 0x0000000000087919 */ /* 0x000e220000002100 */
[----:B--2---:R-:W-:-:S02]  /*0150*/  R2UR UR8, R0 ;  /* 0x00000000000872ca */ /* 0x004fc400000e0000 */
[----:B----4-:R-:W-:-:S11]  /*0160*/  PRMT R17, R17, 0x123, RZ ;  /* 0x0000012311117816 */ /* 0x010fd600000000ff */
[----:B------:R-:W-:Y:S02]  /*0170*/  USHF.R.W.U32 UR4, UR8, 0x6, UR8 ;  /* 0x0000000608047899 */ /* 0x000fe40008001e08 */
[----:B---3--:R-:W-:Y:S01]  /*0180*/  LOP3.LUT R0, R2, UR8, R11, 0xe2, !PT ;  /* 0x0000000802007c12 */ /* 0x008fe2000f8ee20b */
[----:B------:R-:W-:Y:S02]  /*0190*/  USHF.R.W.U32 UR5, UR8, 0xb, UR8 ;  /* 0x0000000b08057899 */ /* 0x000fe40008001e08 */
[----:B------:R-:W-:-:S04]  /*01a0*/  USHF.R.W.U32 UR6, UR8, 0x19, UR8 ;  /* 0x0000001908067899 */ /* 0x000fc80008001e08 */
[----:B------:R-:W-:Y:S01]  /*01b0*/  ULOP3.LUT UR4, UR6, UR5, UR4, 0x96, !UPT ;  /* 0x0000000506047292 */ /* 0x000fe2000f8e9604 */
[----:B-----5:R-:W-:-:S04]  /*01c0*/  PRMT R16, R16, 0x123, RZ ;  /* 0x0000012310107816 */ /* 0x020fc800000000ff */
[----:B------:R-:W2:Y:S01]  /*01d0*/  LDCU UR5, c[0x0][0x398] ;  /* 0x00007300ff0577ac */ /* 0x000ea20008000800 */
[----:B------:R-:W-:-:S04]  /*01e0*/  IADD3 R0, PT, PT, R3, UR4, R0 ;  /* 0x0000000403007c10 */ /* 0x000fc8000fffe000 */
[----:B------:R-:W-:Y:S01]  /*01f0*/  IADD3 R21, PT, PT, R0, 0x428a2f98, R17 ;  /* 0x428a2f9800157810 */ /* 0x000fe20007ffe011 */
[----:B------:R-:W0:Y:S01]  /*0200*/  S2UR UR4, SR_CTAID.X ;  /* 0x00000000000479c3 */ /* 0x000e220000002500 */
[----:B------:R-:W-:-:S03]  /*0210*/  PRMT R13, R13, 0x123, RZ ;  /* 0x000001230d0d7816 */ /* 0x000fc600000000ff */
[----:B------:R-:W-:Y:S01]  /*0220*/  IMAD.IADD R19, R10, 0x1, R21 ;  /* 0x000000010a137824 */ /* 0x000fe200078e0215 */
[----:B------:R-:W-:-:S04]  /*0230*/  R2UR UR7, R18 ;  /* 0x00000000120772ca */ /* 0x000fc800000e0000 */
[C-C-:B------:R-:W-:Y:S02]  /*0240*/  SHF.R.W.U32 R0, R19.reuse, 0x6, R19.reuse ;  /* 0x0000000613007819 */ /* 0x140fe40000001e13 */
[C-C-:B-1----:R-:W-:Y:S02]  /*0250*/  SHF.R.W.U32 R5, R19.reuse, 0xb, R19.reuse ;  /* 0x0000000b13057819 */ /* 0x142fe40000001e13 */
[----:B------:R-:W-:-:S04]  /*0260*/  SHF.R.W.U32 R4, R19, 0x19, R19 ;  /* 0x0000001913047819 */ /* 0x000fc80000001e13 */
[----:B------:R-:W-:Y:S02]  /*0270*/  LOP3.LUT R0, R4, R5, R0, 0x96, !PT ;  /* 0x0000000504007212 */ /* 0x000fe400078e9600 */
[----:B------:R-:W-:Y:S01]  /*0280*/  LOP3.LUT R4, R2, UR8, R19, 0xd8, !PT ;  /* 0x0000000802047c12 */ /* 0x000fe2000f8ed813 */
[----:B------:R-:W-:-:S03]  /*0290*/  USHF.R.W.U32 UR6, UR7, 0x16, UR7 ;  /* 0x0000001607067899 */ /* 0x000fc60008001e07 */
[----:B------:R-:W-:-:S04]  /*02a0*/  IADD3 R15, PT, PT, R4, R11, R0 ;  /* 0x0000000b040f7210 */ /* 0x000fc80007ffe000 */
        /* <DEDUP_REMOVED lines=8> */
[----:B------:R-:W-:Y:S01]  /*0330*/  IADD3 R14, PT, PT, R0, -0x4a3f0431, R13 ;  /* 0xb5c0fbcf000e7810 */ /* 0x000fe20007ffe00d */
[----:B0-----:R-:W-:Y:S01]  /*0340*/  IMAD R0, R7, UR4, R8 ;  /* 0x0000000407007c24 */ /* 0x001fe2000f8e0208 */
[----:B------:R-:W-:-:S03]  /*0350*/  USHF.R.W.U32 UR4, UR7, 0x2, UR7 ;  /* 0x0000000207047899 */ /* 0x000fc60008001e07 */
[----:B------:R-:W-:Y:S02]  /*0360*/  IMAD.IADD R6, R9, 0x1, R14 ;  /* 0x0000000109067824 */ /* 0x000fe400078e020e */
[----:B--2---:R-:W-:Y:S01]  /*0370*/  VIADD R0, R0, UR5 ;  /* 0x0000000500007c36 */ /* 0x004fe20008000000 */
[----:B------:R-:W-:Y:S02]  /*0380*/  USHF.R.W.U32 UR5, UR7, 0xd, UR7 ;  /* 0x0000000d07057899 */ /* 0x000fe40008001e07 */
[C-C-:B------:R-:W-:Y:S02]  /*0390*/  SHF.R.W.U32 R5, R6.reuse, 0x6, R6.reuse ;  /* 0x0000000606057819 */ /* 0x140fe40000001e06 */
[C-C-:B------:R-:W-:Y:S01]  /*03a0*/  SHF.R.W.U32 R8, R6.reuse, 0xb, R6.reuse ;  /* 0x0000000b06087819 */ /* 0x140fe20000001e06 */
[----:B------:R-:W-:Y:S01]  /*03b0*/  ULOP3.LUT UR4, UR6, UR5, UR4, 0x96, !UPT ;  /* 0x0000000506047292 */ /* 0x000fe2000f8e9604 */
[----:B------:R-:W-:-:S04]  /*03c0*/  SHF.R.W.U32 R7, R6, 0x19, R6 ;  /* 0x0000001906077819 */ /* 0x000fc80000001e06 */
[----:B------:R-:W-:Y:S02]  /*03d0*/  LOP3.LUT R5, R7, R8, R5, 0x96, !PT ;  /* 0x0000000807057212 */ /* 0x000fe400078e9605 */
[----:B------:R-:W-:Y:S02]  /*03e0*/  LOP3.LUT R8, R19, R6, R4, 0xb8, !PT ;  /* 0x0000000613087212 */ /* 0x000fe400078eb804 */
[----:B------:R-:W-:Y:S02]  /*03f0*/  PRMT R7, R0, 0x123, RZ ;  /* 0x0000012300077816 */ /* 0x000fe400000000ff */
[----:B------:R-:W-:-:S04]  /*0400*/  IADD3 R8, PT, PT, R8, UR8, R5 ;  /* 0x0000000808087c10 */ /* 0x000fc8000fffe005 */
[----:B------:R-:W-:Y:S02]  /*0410*/  IADD3 R20, PT, PT, R8, -0x164a245b, R7 ;  /* 0xe9b5dba508147810 */ /* 0x000fe40007ffe007 */
[----:B------:R-:W-:-:S03]  /*0420*/  LOP3.LUT R8, R12, UR7, R9, 0xe8, !PT ;  /* 0x000000070c087c12 */ /* 0x000fc6000f8ee809 */
[----:B------:R-:W-:Y:S01]  /*0430*/  VIADD R5, R20, UR7 ;  /* 0x0000000714057c36 */ /* 0x000fe20008000000 */
[----:B------:R-:W-:-:S04]  /*0440*/  IADD3 R21, PT, PT, R21, UR4, R8 ;  /* 0x0000000415157c10 */ /* 0x000fc8000fffe008 */
[C-C-:B------:R-:W-:Y:S02]  /*0450*/  SHF.R.W.U32 R18, R5.reuse, 0x6, R5.reuse ;  /* 0x0000000605127819 */ /* 0x140fe40000001e05 */
[C-C-:B------:R-:W-:Y:S02]  /*0460*/  SHF.R.W.U32 R23, R5.reuse, 0xb, R5.reuse ;  /* 0x0000000b05177819 */ /* 0x140fe40000001e05 */
[----:B------:R-:W-:Y:S02]  /*0470*/  SHF.R.W.U32 R22, R5, 0x19, R5 ;  /* 0x0000001905167819 */ /* 0x000fe40000001e05 */
[----:B------:R-:W-:Y:S02]  /*0480*/  SHF.R.W.U32 R8, R21, 0x2, R21 ;  /* 0x0000000215087819 */ /* 0x000fe40000001e15 */
[----:B------:R-:W-:Y:S02]  /*0490*/  LOP3.LUT R18, R22, R23, R18, 0x96, !PT ;  /* 0x0000001716127212 */ /* 0x000fe400078e9612 */
[----:B------:R-:W-:-:S02]  /*04a0*/  LOP3.LUT R22, R4, R5, R6, 0xb8, !PT ;  /* 0x0000000504167212 */ /* 0x000fc400078eb806 */
[--C-:B------:R-:W-:Y:S02]  /*04b0*/  LOP3.LUT R23, R9, UR7, R21.reuse, 0xe8, !PT ;  /* 0x0000000709177c12 */ /* 0x100fe4000f8ee815 */
[----:B------:R-:W-:Y:S02]  /*04c0*/  IADD3 R18, PT, PT, R22, R19, R18 ;  /* 0x0000001316127210 */ /* 0x000fe40007ffe012 */
[C-C-:B------:R-:W-:Y:S02]  /*04d0*/  SHF.R.W.U32 R19, R21.reuse, 0xd, R21.reuse ;  /* 0x0000000d15137819 */ /* 0x140fe40000001e15 */
[----:B------:R-:W-:Y:S01]  /*04e0*/  SHF.R.W.U32 R22, R21, 0x16, R21 ;  /* 0x0000001615167819 */ /* 0x000fe20000001e15 */
[----:B------:R-:W-:-:S03]  /*04f0*/  VIADD R18, R18, 0xb956c25b ;  /* 0xb956c25b12127836 */ /* 0x000fc60000000000 */
        /* <DEDUP_REMOVED lines=13> */
[----:B------:R-:W-:Y:S01]  /*05d0*/  LOP3.LUT R23, R21, UR7, R22, 0xe8, !PT ;  /* 0x0000000715177c12 */ /* 0x000fe2000f8ee816 */
        /* <DEDUP_REMOVED lines=18> */
[--C-:B------:R-:W-:Y:S02]  /*0700*/  SHF.R.W.U32 R21, R20, 0x16, R20.reuse ;  /* 0x0000001614157819 */ /* 0x100fe40000001e14 */
[----:B------:R-:W-:Y:S02]  /*0710*/  LOP3.LUT R22, R23, R22, R20, 0xe8, !PT ;  /* 0x0000001617167212 */ /* 0x000fe400078ee814 */
[----:B------:R-:W-:Y:S01]  /*0720*/  LOP3.LUT R21, R21, R19, R14, 0x96, !PT ;  /* 0x0000001315157212 */ /* 0x000fe200078e960e */
[----:B------:R-:W-:Y:S01]  /*0730*/  IMAD.IADD R19, R23, 0x1, R6 ;  /* 0x0000000117137824 */ /* 0x000fe200078e0206 */
[----:B------:R-:W-:-:S02]  /*0740*/  SHF.R.U32.HI R26, RZ, 0x3, R13 ;  /* 0x00000003ff1a7819 */ /* 0x000fc4000001160d */
[----:B------:R-:W-:Y:S02]  /*0750*/  IADD3 R21, PT, PT, R18, R21, R22 ;  /* 0x0000001512157210 */ /* 0x000fe40007ffe016 */
[C-C-:B------:R-:W-:Y:S02]  /*0760*/  SHF.R.W.U32 R18, R19.reuse, 0x6, R19.reuse ;  /* 0x0000000613127819 */ /* 0x140fe40000001e13 */
[C-C-:B------:R-:W-:Y:S02]  /*0770*/  SHF.R.W.U32 R25, R19.reuse, 0xb, R19.reuse ;  /* 0x0000000b13197819 */ /* 0x140fe40000001e13 */
[----:B------:R-:W-:Y:S02]  /*0780*/  SHF.R.W.U32 R22, R19, 0x19, R19 ;  /* 0x0000001913167819 */ /* 0x000fe40000001e13 */
[----:B------:R-:W-:Y:S02]  /*0790*/  LOP3.LUT R24, R8, R19, R4, 0xb8, !PT ;  /* 0x0000001308187212 */ /* 0x000fe400078eb804 */
[----:B------:R-:W-:-:S02]  /*07a0*/  LOP3.LUT R22, R22, R25, R18, 0x96, !PT ;  /* 0x0000001916167212 */ /* 0x000fc400078e9612 */
[C-C-:B------:R-:W-:Y:S02]  /*07b0*/  SHF.R.W.U32 R14, R21.reuse, 0x2, R21.reuse ;  /* 0x00000002150e7819 */ /* 0x140fe40000001e15 */
[----:B------:R-:W-:Y:S02]  /*07c0*/  IADD3 R22, PT, PT, R24, R5, R22 ;  /* 0x0000000518167210 */ /* 0x000fe40007ffe016 */
[C-C-:B------:R-:W-:Y:S02]  /*07d0*/  SHF.R.W.U32 R25, R21.reuse, 0xd, R21.reuse ;  /* 0x0000000d15197819 */ /* 0x140fe40000001e15 */
[--C-:B------:R-:W-:Y:S02]  /*07e0*/  SHF.R.W.U32 R18, R21, 0x16, R21.reuse ;  /* 0x0000001615127819 */ /* 0x100fe40000001e15 */
[----:B------:R-:W-:Y:S01]  /*07f0*/  LOP3.LUT R27, R20, R23, R21, 0xe8, !PT ;  /* 0x00000017141b7212 */ /* 0x000fe200078ee815 */
[----:B------:R-:W-:Y:S01]  /*0800*/  VIADD R23, R22, 0xab1c5ed5 ;  /* 0xab1c5ed516177836 */ /* 0x000fe20000000000 */
[----:B------:R-:W-:-:S03]  /*0810*/  LOP3.LUT R14, R18, R25, R14, 0x96, !PT ;  /* 0x00000019120e7212 */ /* 0x000fc600078e960e */
[----:B------:R-:W-:Y:S01]  /*0820*/  IMAD.IADD R5, R20, 0x1, R23 ;  /* 0x0000000114057824 */ /* 0x000fe200078e0217 */
[----:B------:R-:W-:-:S04]  /*0830*/  IADD3 R27, PT, PT, R15, R14, R27 ;  /* 0x0000000e0f1b7210 */ /* 0x000fc80007ffe01b */
        /* <DEDUP_REMOVED lines=36> */
[C-C-:B------:R-:W-:Y:S02]  /*0a80*/  SHF.R.W.U32 R23, R27.reuse, 0xb, R27.reuse ;  /* 0x0000000b1b177819 */ /* 0x140fe40000001e1b */
[----:B------:R-:W-:Y:S02]  /*0a90*/  SHF.R.W.U32 R24, R27, 0x19, R27 ;  /* 0x000000191b187819 */ /* 0x000fe40000001e1b */
[----:B------:R-:W-:Y:S02]  /*0aa0*/  SHF.R.W.U32 R21, R14, 0xd, R14 ;  /* 0x0000000d0e157819 */ /* 0x000fe40000001e0e */
[----:B------:R-:W-:-:S02]  /*0ab0*/  LOP3.LUT R24, R24, R23, R22, 0x96, !PT ;  /* 0x0000001718187212 */ /* 0x000fc400078e9616 */
[----:B------:R-:W-:Y:S02]  /*0ac0*/  LOP3.LUT R23, R5, R27, R6, 0xb8, !PT ;  /* 0x0000001b05177212 */ /* 0x000fe400078eb806 */
[----:B------:R-:W-:Y:S02]  /*0ad0*/  SHF.R.W.U32 R8, R14, 0x16, R14 ;  /* 0x000000160e087819 */ /* 0x000fe40000001e0e */
[----:B------:R-:W-:Y:S02]  /*0ae0*/  IADD3 R19, PT, PT, R23, R19, R24 ;  /* 0x0000001317137210 */ /* 0x000fe40007ffe018 */
[----:B------:R-:W-:Y:S02]  /*0af0*/  LOP3.LUT R25, R8, R21, R4, 0x96, !PT ;  /* 0x0000001508197212 */ /* 0x000fe400078e9604 */
[--C-:B------:R-:W-:Y:S01]  /*0b00*/  SHF.R.W.U32 R8, R7, 0x7, R7.reuse ;  /* 0x0000000707087819 */ /* 0x100fe20000001e07 */
[----:B------:R-:W-:Y:S01]  /*0b10*/  VIADD R19, R19, 0x243185be ;  /* 0x243185be13137836 */ /* 0x000fe20000000000 */
[----:B------:R-:W-:-:S02]  /*0b20*/  SHF.R.W.U32 R21, R7, 0x12, R7 ;  /* 0x0000001207157819 */ /* 0x000fc40000001e07 */
[----:B------:R-:W-:Y:S02]  /*0b30*/  SHF.R.U32.HI R4, RZ, 0x3, R7 ;  /* 0x00000003ff047819 */ /* 0x000fe40000011607 */
[----:B------:R-:W-:Y:S02]  /*0b40*/  LOP3.LUT R22, R15, R18, R14, 0xe8, !PT ;  /* 0x000000120f167212 */ /* 0x000fe400078ee80e */
[----:B------:R-:W-:Y:S01]  /*0b50*/  LOP3.LUT R8, R21, R4, R8, 0x96, !PT ;  /* 0x0000000415087212 */ /* 0x000fe200078e9608 */
[----:B------:R-:W-:Y:S01]  /*0b60*/  IMAD.IADD R4, R18, 0x1, R19 ;  /* 0x0000000112047824 */ /* 0x000fe200078e0213 */
[----:B------:R-:W-:Y:S02]  /*0b70*/  IADD3 R25, PT, PT, R20, R25, R22 ;  /* 0x0000001914197210 */ /* 0x000fe40007ffe016 */
[----:B------:R-:W-:Y:S02]  /*0b80*/  SHF.R.W.U32 R20, R16, 0x7, R16 ;  /* 0x0000000710147819 */ /* 0x000fe40000001e10 */
[----:B------:R-:W-:-:S02]  /*0b90*/  SHF.R.W.U32 R30, R4, 0x6, R4 ;  /* 0x00000006041e7819 */ /* 0x000fc40000001e04 */
[C-C-:B------:R-:W-:Y:S02]  /*0ba0*/  SHF.R.W.U32 R31, R4.reuse, 0xb, R4.reuse ;  /* 0x0000000b041f7819 */ /* 0x140fe40000001e04 */
[----:B------:R-:W-:Y:S02]  /*0bb0*/  SHF.R.W.U32 R32, R4, 0x19, R4 ;  /* 0x0000001904207819 */ /* 0x000fe40000001e04 */
[--C-:B------:R-:W-:Y:S02]  /*0bc0*/  SHF.R.W.U32 R21, R16, 0x12, R16.reuse ;  /* 0x0000001210157819 */ /* 0x100fe40000001e10 */
[----:B------:R-:W-:Y:S02]  /*0bd0*/  SHF.R.U32.HI R22, RZ, 0x3, R16 ;  /* 0x00000003ff167819 */ /* 0x000fe40000011610 */
[C-C-:B------:R-:W-:Y:S02]  /*0be0*/  SHF.R.W.U32 R18, R25.reuse, 0x2, R25.reuse ;  /* 0x0000000219127819 */ /* 0x140fe40000001e19 */
[----:B------:R-:W-:-:S02]  /*0bf0*/  SHF.R.W.U32 R29, R25, 0xd, R25 ;  /* 0x0000000d191d7819 */ /* 0x000fc40000001e19 */
[--C-:B------:R-:W-:Y:S02]  /*0c00*/  SHF.R.W.U32 R28, R25, 0x16, R25.reuse ;  /* 0x00000016191c7819 */ /* 0x100fe40000001e19 */
[----:B------:R-:W-:Y:S02]  /*0c10*/  LOP3.LUT R30, R32, R31, R30, 0x96, !PT ;  /* 0x0000001f201e7212 */ /* 0x000fe400078e961e */
[----:B------:R-:W-:Y:S02]  /*0c20*/  LOP3.LUT R20, R21, R22, R20, 0x96, !PT ;  /* 0x0000001615147212 */ /* 0x000fe400078e9614 */
[----:B------:R-:W-:Y:S02]  /*0c30*/  LOP3.LUT R18, R28, R29, R18, 0x96, !PT ;  /* 0x0000001d1c127212 */ /* 0x000fe400078e9612 */
[----:B------:R-:W-:Y:S01]  /*0c40*/  LOP3.LUT R32, R14, R15, R25, 0xe8, !PT ;  /* 0x0000000f0e207212 */ /* 0x000fe200078ee819 */
[----:B------:R-:W-:Y:S01]  /*0c50*/  IMAD.IADD R17, R17, 0x1, R20 ;  /* 0x0000000111117824 */ /* 0x000fe200078e0214 */
[----:B------:R-:W-:-:S02]  /*0c60*/  LOP3.LUT R21, R6, R4, R27, 0xb8, !PT ;  /* 0x0000000406157212 */ /* 0x000fc400078eb81b */
[----:B------:R-:W-:Y:S02]  /*0c70*/  IADD3 R32, PT, PT, R19, R18, R32 ;  /* 0x0000001213207210 */ /* 0x000fe40007ffe020 */
[----:B------:R-:W-:Y:S02]  /*0c80*/  IADD3 R18, PT, PT, R21, R5, R30 ;  /* 0x0000000515127210 */ /* 0x000fe40007ffe01e */
[C-C-:B------:R-:W-:Y:S02]  /*0c90*/  SHF.R.W.U32 R23, R13.reuse, 0x7, R13.reuse ;  /* 0x000000070d177819 */ /* 0x140fe40000001e0d */
[----:B------:R-:W-:Y:S01]  /*0ca0*/  SHF.R.W.U32 R24, R13, 0x12, R13 ;  /* 0x000000120d187819 */ /* 0x000fe20000001e0d */
[----:B------:R-:W-:Y:S01]  /*0cb0*/  VIADD R18, R18, 0x550c7dc3 ;  /* 0x550c7dc312127836 */ /* 0x000fe20000000000 */
[----:B------:R-:W-:Y:S02]  /*0cc0*/  SHF.R.W.U32 R19, R17, 0x11, R17 ;  /* 0x0000001111137819 */ /* 0x000fe40000001e11 */
[----:B------:R-:W-:Y:S01]  /*0cd0*/  LOP3.LUT R23, R24, R26, R23, 0x96, !PT ;  /* 0x0000001a18177212 */ /* 0x000fe200078e9617 */
[----:B------:R-:W-:Y:S01]  /*0ce0*/  IMAD.IADD R5, R15, 0x1, R18 ;  /* 0x000000010f057824 */ /* 0x000fe200078e0212 */
[----:B------:R-:W-:-:S02]  /*0cf0*/  SHF.R.W.U32 R20, R17, 0x13, R17 ;  /* 0x0000001311147819 */ /* 0x000fc40000001e11 */
[----:B------:R-:W-:Y:S02]  /*0d00*/  IADD3 R16, PT, PT, R23, 0x1100000, R16 ;  /* 0x0110000017107810 */ /* 0x000fe40007ffe010 */
[C-C-:B------:R-:W-:Y:S02]  /*0d10*/  SHF.R.W.U32 R29, R5.reuse, 0x6, R5.reuse ;  /* 0x00000006051d7819 */ /* 0x140fe40000001e05 */
[C-C-:B------:R-:W-:Y:S02]  /*0d20*/  SHF.R.W.U32 R15, R16.reuse, 0x11, R16.reuse ;  /* 0x00000011100f7819 */ /* 0x140fe40000001e10 */
[--C-:B------:R-:W-:Y:S02]  /*0d30*/  SHF.R.W.U32 R22, R16, 0x13, R16.reuse ;  /* 0x0000001310167819 */ /* 0x100fe40000001e10 */
[----:B------:R-:W-:Y:S02]  /*0d40*/  SHF.R.U32.HI R24, RZ, 0xa, R16 ;  /* 0x0000000aff187819 */ /* 0x000fe40000011610 */
[----:B------:R-:W-:-:S02]  /*0d50*/  SHF.R.W.U32 R30, R5, 0xb, R5 ;  /* 0x0000000b051e7819 */ /* 0x000fc40000001e05 */
[----:B------:R-:W-:Y:S02]  /*0d60*/  SHF.R.W.U32 R31, R5, 0x19, R5 ;  /* 0x00000019051f7819 */ /* 0x000fe40000001e05 */
[----:B------:R-:W-:Y:S02]  /*0d70*/  LOP3.LUT R22, R22, R24, R15, 0x96, !PT ;  /* 0x0000001816167212 */ /* 0x000fe400078e960f */
[----:B------:R-:W-:Y:S02]  /*0d80*/  LOP3.LUT R29, R31, R30, R29, 0x96, !PT ;  /* 0x0000001e1f1d7212 */ /* 0x000fe400078e961d */
[----:B------:R-:W-:Y:S02]  /*0d90*/  LOP3.LUT R24, R27, R5, R4, 0xb8, !PT ;  /* 0x000000051b187212 */ /* 0x000fe400078eb804 */
[----:B------:R-:W-:Y:S02]  /*0da0*/  SHF.R.U32.HI R21, RZ, 0xa, R17 ;  /* 0x0000000aff157819 */ /* 0x000fe40000011611 */
[----:B------:R-:W-:-:S02]  /*0db0*/  IADD3 R29, PT, PT, R24, R6, R29 ;  /* 0x00000006181d7210 */ /* 0x000fc40007ffe01d */
[----:B------:R-:W-:Y:S02]  /*0dc0*/  LOP3.LUT R19, R20, R21, R19, 0x96, !PT ;  /* 0x0000001514137212 */ /* 0x000fe400078e9613 */
[C-C-:B------:R-:W-:Y:S01]  /*0dd0*/  SHF.R.W.U32 R15, R32.reuse, 0x2, R32.reuse ;  /* 0x00000002200f7819 */ /* 0x140fe20000001e20 */
[----:B------:R-:W-:Y:S01]  /*0de0*/  VIADD R29, R29, 0x72be5d74 ;  /* 0x72be5d741d1d7836 */ /* 0x000fe20000000000 */
[C-C-:B------:R-:W-:Y:S02]  /*0df0*/  SHF.R.W.U32 R20, R32.reuse, 0xd, R32.reuse ;  /* 0x0000000d20147819 */ /* 0x140fe40000001e20 */
[----:B------:R-:W-:Y:S02]  /*0e00*/  SHF.R.W.U32 R21, R32, 0x16, R32 ;  /* 0x0000001620157819 */ /* 0x000fe40000001e20 */
[----:B------:R-:W-:Y:S02]  /*0e10*/  IADD3 R7, PT, PT, R22, 0x11002000, R7 ;  /* 0x1100200016077810 */ /* 0x000fe40007ffe007 */
[----:B------:R-:W-:Y:S01]  /*0e20*/  IADD3 R13, PT, PT, R8, R19, R13 ;  /* 0x00000013080d7210 */ /* 0x000fe20007ffe00d */
[----:B------:R-:W-:Y:S01]  /*0e30*/  IMAD.IADD R8, R14, 0x1, R29 ;  /* 0x000000010e087824 */ /* 0x000fe200078e021d */
[----:B------:R-:W-:-:S02]  /*0e40*/  LOP3.LUT R31, R21, R20, R15, 0x96, !PT ;  /* 0x00000014151f7212 */ /* 0x000fc400078e960f */
[C-C-:B------:R-:W-:Y:S02]  /*0e50*/  SHF.R.W.U32 R15, R7.reuse, 0x11, R7.reuse ;  /* 0x00000011070f7819 */ /* 0x140fe40000001e07 */
[--C-:B------:R-:W-:Y:S02]  /*0e60*/  SHF.R.W.U32 R22, R7, 0x13, R7.reuse ;  /* 0x0000001307167819 */ /* 0x100fe40000001e07 */
[----:B------:R-:W-:Y:S02]  /*0e70*/  SHF.R.U32.HI R21, RZ, 0xa, R7 ;  /* 0x0000000aff157819 */ /* 0x000fe40000011607 */
[C-C-:B------:R-:W-:Y:S02]  /*0e80*/  SHF.R.W.U32 R23, R17.reuse, 0x7, R17.reuse ;  /* 0x0000000711177819 */ /* 0x140fe40000001e11 */
[--C-:B------:R-:W-:Y:S02]  /*0e90*/  SHF.R.W.U32 R26, R17, 0x12, R17.reuse ;  /* 0x00000012111a7819 */ /* 0x100fe40000001e11 */
[----:B------:R-:W-:-:S02]  /*0ea0*/  SHF.R.U32.HI R28, RZ, 0x3, R17 ;  /* 0x00000003ff1c7819 */ /* 0x000fc40000011611 */
[C-C-:B------:R-:W-:Y:S02]  /*0eb0*/  SHF.R.W.U32 R6, R13.reuse, 0x11, R13.reuse ;  /* 0x000000110d067819 */ /* 0x140fe40000001e0d */
[--C-:B------:R-:W-:Y:S02]  /*0ec0*/  SHF.R.W.U32 R19, R13, 0x13, R13.reuse ;  /* 0x000000130d137819 */ /* 0x100fe40000001e0d */
[----:B------:R-:W-:Y:S02]  /*0ed0*/  SHF.R.U32.HI R20, RZ, 0xa, R13 ;  /* 0x0000000aff147819 */ /* 0x000fe4000001160d */
[----:B------:R-:W-:Y:S02]  /*0ee0*/  LOP3.LUT R14, R25, R14, R32, 0xe8, !PT ;  /* 0x0000000e190e7212 */ /* 0x000fe400078ee820 */
[----:B------:R-:W-:Y:S02]  /*0ef0*/  LOP3.LUT R15, R22, R21, R15, 0x96, !PT ;  /* 0x00000015160f7212 */ /* 0x000fe400078e960f */
[----:B------:R-:W-:-:S02]  /*0f00*/  LOP3.LUT R23, R26, R28, R23, 0x96, !PT ;  /* 0x0000001c1a177212 */ /* 0x000fc400078e9617 */
[----:B------:R-:W-:Y:S02]  /*0f10*/  LOP3.LUT R19, R19, R20, R6, 0x96, !PT ;  /* 0x0000001413137212 */ /* 0x000fe400078e9606 */
[----:B------:R-:W-:Y:S02]  /*0f20*/  IADD3 R21, PT, PT, R18, R31, R14 ;  /* 0x0000001f12157210 */ /* 0x000fe40007ffe00e */
[C-C-:B------:R-:W-:Y:S01]  /*0f30*/  SHF.R.W.U32 R24, R8.reuse, 0x6, R8.reuse ;  /* 0x0000000608187819 */ /* 0x140fe20000001e08 */
[----:B------:R-:W-:Y:S01]  /*0f40*/  VIADD R19, R19, 0x80000000 ;  /* 0x8000000013137836 */ /* 0x000fe20000000000 */
[C-C-:B------:R-:W-:Y:S02]  /*0f50*/  SHF.R.W.U32 R33, R8.reuse, 0xb, R8.reuse ;  /* 0x0000000b08217819 */ /* 0x140fe40000001e08 */
[----:B------:R-:W-:Y:S02]  /*0f60*/  SHF.R.W.U32 R26, R8, 0x19, R8 ;  /* 0x00000019081a7819 */ /* 0x000fe40000001e08 */
[----:B------:R-:W-:-:S02]  /*0f70*/  SHF.R.W.U32 R6, R15, 0x11, R15 ;  /* 0x000000110f067819 */ /* 0x000fc40000001e0f */
[--C-:B------:R-:W-:Y:S02]  /*0f80*/  SHF.R.W.U32 R31, R15, 0x13, R15.reuse ;  /* 0x000000130f1f7819 */ /* 0x100fe40000001e0f */
[----:B------:R-:W-:Y:S02]  /*0f90*/  SHF.R.U32.HI R14, RZ, 0xa, R15 ;  /* 0x0000000aff0e7819 */ /* 0x000fe4000001160f */
[----:B------:R-:W-:Y:S02]  /*0fa0*/  LOP3.LUT R24, R26, R33, R24, 0x96, !PT ;  /* 0x000000211a187212 */ /* 0x000fe400078e9618 */
[----:B------:R-:W-:Y:S02]  /*0fb0*/  LOP3.LUT R6, R31, R14, R6, 0x96, !PT ;  /* 0x0000000e1f067212 */ /* 0x000fe400078e9606 */
[----:B------:R-:W-:Y:S02]  /*0fc0*/  LOP3.LUT R26, R4, R8, R5, 0xb8, !PT ;  /* 0x00000008041a7212 */ /* 0x000fe400078eb805 */
[--C-:B------:R-:W-:Y:S01]  /*0fd0*/  SHF.R.W.U32 R18, R21, 0x2, R21.reuse ;  /* 0x0000000215127819 */ /* 0x100fe20000001e15 */
[----:B------:R-:W-:Y:S01]  /*0fe0*/  IMAD.IADD R28, R17, 0x1, R6 ;  /* 0x00000001111c7824 */ /* 0x000fe200078e0206 */
[----:B------:R-:W-:-:S02]  /*0ff0*/  SHF.R.W.U32 R33, R21, 0xd, R21 ;  /* 0x0000000d15217819 */ /* 0x000fc40000001e15 */
[--C-:B------:R-:W-:Y:S02]  /*1000*/  SHF.R.W.U32 R20, R21, 0x16, R21.reuse ;  /* 0x0000001615147819 */ /* 0x100fe40000001e15 */
[----:B------:R-:W-:Y:S02]  /*1010*/  IADD3 R24, PT, PT, R26, R27, R24 ;  /* 0x0000001b1a187210 */ /* 0x000fe40007ffe018 */
[----:B------:R-:W-:Y:S02]  /*1020*/  LOP3.LUT R22, R20, R33, R18, 0x96, !PT ;  /* 0x0000002114167212 */ /* 0x000fe400078e9612 */
[----:B------:R-:W-:Y:S01]  /*1030*/  LOP3.LUT R27, R32, R25, R21, 0xe8, !PT ;  /* 0x00000019201b7212 */ /* 0x000fe200078ee815 */
[----:B------:R-:W-:Y:S01]  /*1040*/  VIADD R30, R24, 0x80deb1fe ;  /* 0x80deb1fe181e7836 */ /* 0x000fe20000000000 */
[C-C-:B------:R-:W-:Y:S02]  /*1050*/  SHF.R.W.U32 R6, R19.reuse, 0x11, R19.reuse ;  /* 0x0000001113067819 */ /* 0x140fe40000001e13 */
[--C-:B------:R-:W-:Y:S01]  /*1060*/  SHF.R.W.U32 R31, R19, 0x13, R19.reuse ;  /* 0x00000013131f7819 */ /* 0x100fe20000001e13 */
[----:B------:R-:W-:Y:S01]  /*1070*/  IMAD.IADD R25, R25, 0x1, R30 ;  /* 0x0000000119197824 */ /* 0x000fe200078e021e */
[----:B------:R-:W-:-:S02]  /*1080*/  SHF.R.U32.HI R14, RZ, 0xa, R19 ;  /* 0x0000000aff0e7819 */ /* 0x000fc40000011613 */
[C-C-:B------:R-:W-:Y:S02]  /*1090*/  SHF.R.W.U32 R18, R28.reuse, 0x11, R28.reuse ;  /* 0x000000111c127819 */ /* 0x140fe40000001e1c */
[--C-:B------:R-:W-:Y:S02]  /*10a0*/  SHF.R.W.U32 R33, R28, 0x13, R28.reuse ;  /* 0x000000131c217819 */ /* 0x100fe40000001e1c */
[----:B------:R-:W-:Y:S02]  /*10b0*/  SHF.R.U32.HI R20, RZ, 0xa, R28 ;  /* 0x0000000aff147819 */ /* 0x000fe4000001161c */
[----:B------:R-:W-:Y:S02]  /*10c0*/  IADD3 R27, PT, PT, R29, R22, R27 ;  /* 0x000000161d1b7210 */ /* 0x000fe40007ffe01b */
[----:B------:R-:W-:Y:S02]  /*10d0*/  LOP3.LUT R6, R31, R14, R6, 0x96, !PT ;  /* 0x0000000e1f067212 */ /* 0x000fe400078e9606 */
[----:B------:R-:W-:-:S02]  /*10e0*/  LOP3.LUT R14, R33, R20, R18, 0x96, !PT ;  /* 0x00000014210e7212 */ /* 0x000fc400078e9612 */
[C-C-:B------:R-:W-:Y:S01]  /*10f0*/  SHF.R.W.U32 R18, R27.reuse, 0x2, R27.reuse ;  /* 0x000000021b127819 */ /* 0x140fe20000001e1b */
[----:B------:R-:W-:Y:S01]  /*1100*/  VIADD R6, R6, 0x280 ;  /* 0x0000028006067836 */ /* 0x000fe20000000000 */
[--C-:B------:R-:W-:Y:S01]  /*1110*/  SHF.R.W.U32 R29, R27, 0xd, R27.reuse ;  /* 0x0000000d1b1d7819 */ /* 0x100fe20000001e1b */
[----:B------:R-:W-:Y:S01]  /*1120*/  IMAD.IADD R14, R13, 0x1, R14 ;  /* 0x000000010d0e7824 */ /* 0x000fe200078e020e */
[----:B------:R-:W-:Y:S02]  /*1130*/  SHF.R.W.U32 R20, R27, 0x16, R27 ;  /* 0x000000161b147819 */ /* 0x000fe40000001e1b */
[C-C-:B------:R-:W-:Y:S02]  /*1140*/  SHF.R.W.U32 R22, R25.reuse, 0x6, R25.reuse ;  /* 0x0000000619167819 */ /* 0x140fe40000001e19 */
[C-C-:B------:R-:W-:Y:S02]  /*1150*/  SHF.R.W.U32 R33, R25.reuse, 0xb, R25.reuse ;  /* 0x0000000b19217819 */ /* 0x140fe40000001e19 */
[----:B------:R-:W-:-:S02]  /*1160*/  SHF.R.W.U32 R24, R25, 0x19, R25 ;  /* 0x0000001919187819 */ /* 0x000fc40000001e19 */
[----:B------:R-:W-:Y:S02]  /*1170*/  LOP3.LUT R31, R20, R29, R18, 0x96, !PT ;  /* 0x0000001d141f7212 */ /* 0x000fe400078e9612 */
[----:B------:R-:W-:Y:S02]  /*1180*/  LOP3.LUT R20, R21, R32, R27, 0xe8, !PT ;  /* 0x0000002015147212 */ /* 0x000fe400078ee81b */
        /* <DEDUP_REMOVED lines=23> */
[----:B------:R-:W-:Y:S01]  /*1300*/  LOP3.LUT R33, R4, R18, R33, 0x96, !PT ;  /* 0x0000001204217212 */ /* 0x000fe200078e9621 */
[----:B------:R-:W-:Y:S01]  /*1310*/  IMAD.IADD R4, R16, 0x1, R29 ;  /* 0x0000000110047824 */ /* 0x000fe200078e021d */
[----:B------:R-:W-:-:S02]  /*1320*/  IADD3 R31, PT, PT, R31, R20, R22 ;  /* 0x000000141f1f7210 */ /* 0x000fc40007ffe016 */
[C-C-:B------:R-:W-:Y:S02]  /*1330*/  SHF.R.W.U32 R18, R32.reuse, 0x6, R32.reuse ;  /* 0x0000000620127819 */ /* 0x140fe40000001e20 */
[C-C-:B------:R-:W-:Y:S02]  /*1340*/  SHF.R.W.U32 R35, R32.reuse, 0xb, R32.reuse ;  /* 0x0000000b20237819 */ /* 0x140fe40000001e20 */
[----:B------:R-:W-:Y:S02]  /*1350*/  SHF.R.W.U32 R20, R32, 0x19, R32 ;  /* 0x0000001920147819 */ /* 0x000fe40000001e20 */
[----:B------:R-:W-:Y:S02]  /*1360*/  LOP3.LUT R26, R8, R32, R25, 0xb8, !PT ;  /* 0x00000020081a7212 */ /* 0x000fe400078eb819 */
[----:B------:R-:W-:Y:S02]  /*1370*/  LOP3.LUT R22, R20, R35, R18, 0x96, !PT ;  /* 0x0000002314167212 */ /* 0x000fe400078e9612 */
[----:B------:R-:W-:-:S02]  /*1380*/  SHF.R.W.U32 R20, R4, 0x11, R4 ;  /* 0x0000001104147819 */ /* 0x000fc40000001e04 */
[--C-:B------:R-:W-:Y:S02]  /*1390*/  SHF.R.W.U32 R29, R4, 0x13, R4.reuse ;  /* 0x00000013041d7819 */ /* 0x100fe40000001e04 */
[----:B------:R-:W-:Y:S02]  /*13a0*/  SHF.R.U32.HI R18, RZ, 0xa, R4 ;  /* 0x0000000aff127819 */ /* 0x000fe40000011604 */
[----:B------:R-:W-:Y:S02]  /*13b0*/  IADD3 R22, PT, PT, R26, R5, R22 ;  /* 0x000000051a167210 */ /* 0x000fe40007ffe016 */
[----:B------:R-:W-:Y:S02]  /*13c0*/  LOP3.LUT R20, R29, R18, R20, 0x96, !PT ;  /* 0x000000121d147212 */ /* 0x000fe400078e9614 */
[C-C-:B------:R-:W-:Y:S01]  /*13d0*/  SHF.R.W.U32 R5, R31.reuse, 0x2, R31.reuse ;  /* 0x000000021f057819 */ /* 0x140fe20000001e1f */
[----:B------:R-:W-:Y:S01]  /*13e0*/  VIADD R22, R22, 0xc19bf3f4 ;  /* 0xc19bf3f416167836 */ /* 0x000fe20000000000 */
[----:B------:R-:W-:-:S02]  /*13f0*/  SHF.R.W.U32 R18, R31, 0xd, R31 ;  /* 0x0000000d1f127819 */ /* 0x000fc40000001e1f */
[----:B------:R-:W-:Y:S01]  /*1400*/  SHF.R.W.U32 R26, R31, 0x16, R31 ;  /* 0x000000161f1a7819 */ /* 0x000fe20000001e1f */
[----:B------:R-:W-:Y:S01]  /*1410*/  IMAD.IADD R21, R21, 0x1, R22 ;  /* 0x0000000115157824 */ /* 0x000fe200078e0216 */
[----:B------:R-:W-:Y:S02]  /*1420*/  SHF.R.W.U32 R36, R7, 0x12, R7 ;  /* 0x0000001207247819 */ /* 0x000fe40000001e07 */
[----:B------:R-:W-:Y:S02]  /*1430*/  LOP3.LUT R5, R26, R18, R5, 0x96, !PT ;  /* 0x000000121a057212 */ /* 0x000fe400078e9605 */
[----:B------:R-:W-:Y:S02]  /*1440*/  LOP3.LUT R18, R30, R27, R31, 0xe8, !PT ;  /* 0x0000001b1e127212 */ /* 0x000fe400078ee81f */
[----:B------:R-:W-:Y:S02]  /*1450*/  SHF.R.W.U32 R26, R21, 0x19, R21 ;  /* 0x00000019151a7819 */ /* 0x000fe40000001e15 */
[----:B------:R-:W-:-:S02]  /*1460*/  IADD3 R18, PT, PT, R22, R5, R18 ;  /* 0x0000000516127210 */ /* 0x000fc40007ffe012 */
        /* <DEDUP_REMOVED lines=10> */
[----:B------:R-:W-:Y:S02]  /*1510*/  SHF.R.W.U32 R20, R5, 0x11, R5 ;  /* 0x0000001105147819 */ /* 0x000fe40000001e05 */
[----:B------:R-:W-:-:S02]  /*1520*/  LOP3.LUT R29, R26, R33, R29, 0x96, !PT ;  /* 0x000000211a1d7212 */ /* 0x000fc400078e961d */
[--C-:B------:R-:W-:Y:S02]  /*1530*/  SHF.R.W.U32 R33, R5, 0x13, R5.reuse ;  /* 0x0000001305217819 */ /* 0x100fe40000001e05 */
[----:B------:R-:W-:Y:S02]  /*1540*/  SHF.R.U32.HI R26, RZ, 0xa, R5 ;  /* 0x0000000aff1a7819 */ /* 0x000fe40000011605 */
[----:B------:R-:W-:Y:S02]  /*1550*/  IADD3 R23, PT, PT, R23, R29, R4 ;  /* 0x0000001d17177210 */ /* 0x000fe40007ffe004 */
[----:B------:R-:W-:-:S03]  /*1560*/  LOP3.LUT R26, R33, R26, R20, 0x96, !PT ;  /* 0x0000001a211a7212 */ /* 0x000fc600078e9614 */
[----:B------:R-:W-:Y:S02]  /*1570*/  VIADD R23, R23, 0x280 ;  /* 0x0000028017177836 */ /* 0x000fe40000000000 */
        /* <DEDUP_REMOVED lines=10> */
[----:B------:R-:W-:Y:S02]  /*1620*/  IADD3 R34, PT, PT, R8, -0x1b64963f, R17 ;  /* 0xe49b69c108227810 */ /* 0x000fe40007ffe011 */
[----:B------:R-:W-:Y:S02]  /*1630*/  IADD3 R29, PT, PT, R17, R29, R14 ;  /* 0x0000001d111d7210 */ /* 0x000fe40007ffe00e */
[C-C-:B------:R-:W-:Y:S02]  /*1640*/  SHF.R.W.U32 R8, R18.reuse, 0x2, R18.reuse ;  /* 0x0000000212087819 */ /* 0x140fe40000001e12 */
        /* <DEDUP_REMOVED lines=45> */
[----:B------:R-:W-:Y:S02]  /*1920*/  IADD3 R34, PT, PT, R32, 0xfc19dc6, R13 ;  /* 0x0fc19dc620227810 */ /* 0x000fe40007ffe00d */
        /* <DEDUP_REMOVED lines=15> */
[--C-:B------:R-:W-:Y:S02]  /*1a20*/  SHF.R.W.U32 R21, R7, 0x7, R7.reuse ;  /* 0x0000000707157819 */ /* 0x100fe40000001e07 */
[----:B------:R-:W-:-:S04]  /*1a30*/  SHF.R.U32.HI R31, RZ, 0x3, R7 ;  /* 0x00000003ff1f7819 */ /* 0x000fc80000011607 */
[----:B------:R-:W-:Y:S02]  /*1a40*/  LOP3.LUT R21, R36, R31, R21, 0x96, !PT ;  /* 0x0000001f24157212 */ /* 0x000fe400078e9615 */
[----:B------:R-:W-:Y:S02]  /*1a50*/  SHF.R.W.U32 R31, R25, 0x13, R25 ;  /* 0x00000013191f7819 */ /* 0x000fe40000001e19 */
[----:B------:R-:W-:Y:S01]  /*1a60*/  SHF.R.W.U32 R36, R15, 0x12, R15 ;  /* 0x000000120f247819 */ /* 0x000fe20000001e0f */
[----:B------:R-:W-:Y:S01]  /*1a70*/  IMAD.IADD R21, R21, 0x1, R30 ;  /* 0x0000000115157824 */ /* 0x000fe200078e021e */
        /* <DEDUP_REMOVED lines=40> */
[----:B------:R-:W-:Y:S02]  /*1d00*/  SHF.R.W.U32 R33, R27, 0x16, R27 ;  /* 0x000000161b217819 */ /* 0x000fe40000001e1b */
[----:B------:R-:W-:Y:S02]  /*1d10*/  IADD3 R34, PT, PT, R19, R17, R34 ;  /* 0x0000001113227210 */ /* 0x000fe40007ffe022 */
[--C-:B------:R-:W-:Y:S02]  /*1d20*/  SHF.R.W.U32 R17, R15, 0x7, R15.reuse ;  /* 0x000000070f117819 */ /* 0x100fe40000001e0f */
[----:B------:R-:W-:-:S04]  /*1d30*/  SHF.R.U32.HI R19, RZ, 0x3, R15 ;  /* 0x00000003ff137819 */ /* 0x000fc8000001160f */
[----:B------:R-:W-:Y:S02]  /*1d40*/  LOP3.LUT R36, R36, R19, R17, 0x96, !PT ;  /* 0x0000001324247212 */ /* 0x000fe400078e9611 */
[----:B------:R-:W-:-:S03]  /*1d50*/  SHF.R.W.U32 R17, R18, 0x11, R18 ;  /* 0x0000001112117819 */ /* 0x000fc60000001e12 */
[----:B------:R-:W-:Y:S01]  /*1d60*/  IMAD.IADD R19, R36, 0x1, R31 ;  /* 0x0000000124137824 */ /* 0x000fe200078e021f */
[--C-:B------:R-:W-:Y:S02]  /*1d70*/  SHF.R.W.U32 R36, R18, 0x13, R18.reuse ;  /* 0x0000001312247819 */ /* 0x100fe40000001e12 */
[----:B------:R-:W-:-:S04]  /*1d80*/  SHF.R.U32.HI R31, RZ, 0xa, R18 ;  /* 0x0000000aff1f7819 */ /* 0x000fc80000011612 */
[----:B------:R-:W-:Y:S02]  /*1d90*/  LOP3.LUT R17, R36, R31, R17, 0x96, !PT ;  /* 0x0000001f24117212 */ /* 0x000fe400078e9611 */
[----:B------:R-:W-:Y:S02]  /*1da0*/  IADD3 R31, PT, PT, R34, 0x4a7484aa, R15 ;  /* 0x4a7484aa221f7810 */ /* 0x000fe40007ffe00f */
[----:B------:R-:W-:Y:S02]  /*1db0*/  IADD3 R17, PT, PT, R15, R17, R20 ;  /* 0x000000110f117210 */ /* 0x000fe40007ffe014 */
[C-C-:B------:R-:W-:Y:S02]  /*1dc0*/  SHF.R.W.U32 R15, R27.reuse, 0x2, R27.reuse ;  /* 0x000000021b0f7819 */ /* 0x140fe40000001e1b */
[----:B------:R-:W-:Y:S02]  /*1dd0*/  SHF.R.W.U32 R34, R27, 0xd, R27 ;  /* 0x0000000d1b227819 */ /* 0x000fe40000001e1b */
[----:B------:R-:W-:-:S02]  /*1de0*/  SHF.R.W.U32 R36, R25, 0x12, R25 ;  /* 0x0000001219247819 */ /* 0x000fc40000001e19 */
        /* <DEDUP_REMOVED lines=9> */
[--C-:B------:R-:W-:Y:S02]  /*1e80*/  SHF.R.U32.HI R34, RZ, 0x3, R6.reuse ;  /* 0x00000003ff227819 */ /* 0x100fe40000011606 */
        /* <DEDUP_REMOVED lines=29> */
[--C-:B------:R-:W-:Y:S02]  /*2060*/  SHF.R.W.U32 R31, R17, 0x11, R17.reuse ;  /* 0x00000011111f7819 */ /* 0x100fe40000001e11 */
[--C-:B------:R-:W-:Y:S01]  /*2070*/  SHF.R.U32.HI R34, RZ, 0xa, R17.reuse ;  /* 0x0000000aff227819 */ /* 0x100fe20000011611 */
[----:B------:R-:W-:Y:S01]  /*2080*/  IMAD.IADD R13, R13, 0x1, R32 ;  /* 0x000000010d0d7824 */ /* 0x000fe200078e0220 */
[----:B------:R-:W-:-:S04]  /*2090*/  SHF.R.W.U32 R32, R17, 0x13, R17 ;  /* 0x0000001311207819 */ /* 0x000fc80000001e11 */
[----:B------:R-:W-:Y:S02]  /*20a0*/  LOP3.LUT R32, R32, R34, R31, 0x96, !PT ;  /* 0x0000002220207212 */ /* 0x000fe400078e961f */
[C---:B------:R-:W-:Y:S02]  /*20b0*/  SHF.R.W.U32 R31, R33.reuse, 0xd, R33 ;  /* 0x0000000d211f7819 */ /* 0x040fe40000001e21 */
        /* <DEDUP_REMOVED lines=10> */
[----:B------:R-:W-:Y:S02]  /*2160*/  SHF.R.W.U32 R34, R31, 0x19, R31 ;  /* 0x000000191f227819 */ /* 0x000fe40000001e1f */
[----:B------:R-:W-:Y:S02]  /*2170*/  LOP3.LUT R35, R15, R31, R6, 0xb8, !PT ;  /* 0x0000001f0f237212 */ /* 0x000fe400078eb806 */
[----:B------:R-:W-:-:S02]  /*2180*/  LOP3.LUT R7, R34, R28, R7, 0x96, !PT ;  /* 0x0000001c22077212 */ /* 0x000fc400078e9607 */
[--C-:B------:R-:W-:Y:S02]  /*2190*/  SHF.R.U32.HI R28, RZ, 0x3, R4.reuse ;  /* 0x00000003ff1c7819 */ /* 0x100fe40000011604 */
[----:B------:R-:W-:Y:S02]  /*21a0*/  IADD3 R35, PT, PT, R35, R8, R7 ;  /* 0x0000000823237210 */ /* 0x000fe40007ffe007 */
[C-C-:B------:R-:W-:Y:S02]  /*21b0*/  SHF.R.W.U32 R7, R4.reuse, 0x7, R4.reuse ;  /* 0x0000000704077819 */ /* 0x140fe40000001e04 */
[----:B------:R-:W-:-:S04]  /*21c0*/  SHF.R.W.U32 R8, R4, 0x12, R4 ;  /* 0x0000001204087819 */ /* 0x000fc80000001e04 */
[----:B------:R-:W-:Y:S02]  /*21d0*/  LOP3.LUT R7, R8, R28, R7, 0x96, !PT ;  /* 0x0000001c08077212 */ /* 0x000fe400078e9607 */
[--C-:B------:R-:W-:Y:S02]  /*21e0*/  SHF.R.W.U32 R8, R13, 0x11, R13.reuse ;  /* 0x000000110d087819 */ /* 0x100fe40000001e0d */
[----:B------:R-:W-:Y:S01]  /*21f0*/  SHF.R.U32.HI R28, RZ, 0xa, R13 ;  /* 0x0000000aff1c7819 */ /* 0x000fe2000001160d */
[----:B------:R-:W-:Y:S01]  /*2200*/  IMAD.IADD R7, R7, 0x1, R32 ;  /* 0x0000000107077824 */ /* 0x000fe200078e0220 */
[C---:B------:R-:W-:Y:S02]  /*2210*/  SHF.R.W.U32 R32, R30.reuse, 0x16, R30 ;  /* 0x000000161e207819 */ /* 0x040fe40000001e1e */
[----:B------:R-:W-:Y:S02]  /*2220*/  LOP3.LUT R28, R37, R28, R8, 0x96, !PT ;  /* 0x0000001c251c7212 */ /* 0x000fe400078e9608 */
[----:B------:R-:W-:-:S02]  /*2230*/  SHF.R.W.U32 R8, R30, 0x2, R30 ;  /* 0x000000021e087819 */ /* 0x000fc40000001e1e */
[----:B------:R-:W-:Y:S02]  /*2240*/  IADD3 R28, PT, PT, R4, R28, R25 ;  /* 0x0000001c041c7210 */ /* 0x000fe40007ffe019 */
[----:B------:R-:W-:Y:S02]  /*2250*/  IADD3 R4, PT, PT, R35, -0x67c1aeae, R4 ;  /* 0x983e515223047810 */ /* 0x000fe40007ffe004 */
[----:B------:R-:W-:Y:S02]  /*2260*/  SHF.R.W.U32 R35, R30, 0xd, R30 ;  /* 0x0000000d1e237819 */ /* 0x000fe40000001e1e */
[----:B------:R-:W-:Y:S02]  /*2270*/  SHF.R.W.U32 R37, R20, 0x12, R20 ;  /* 0x0000001214257819 */ /* 0x000fe40000001e14 */
        /* <DEDUP_REMOVED lines=14> */
[----:B------:R-:W-:-:S03]  /*2360*/  SHF.R.U32.HI R32, RZ, 0xa, R7 ;  /* 0x0000000aff207819 */ /* 0x000fc60000011607 */
[----:B------:R-:W-:Y:S01]  /*2370*/  IMAD.IADD R4, R35, 0x1, R28 ;  /* 0x0000000123047824 */ /* 0x000fe200078e021c */
[C-C-:B------:R-:W-:Y:S02]  /*2380*/  SHF.R.W.U32 R28, R7.reuse, 0x11, R7.reuse ;  /* 0x00000011071c7819 */ /* 0x140fe40000001e07 */
[----:B------:R-:W-:-:S04]  /*2390*/  SHF.R.W.U32 R35, R7, 0x13, R7 ;  /* 0x0000001307237819 */ /* 0x000fc80000001e07 */
        /* <DEDUP_REMOVED lines=26> */
[----:B------:R-:W-:Y:S02]  /*2540*/  IADD3 R32, PT, PT, R6, -0x4ffcd838, R5 ;  /* 0xb00327c806207810 */ /* 0x000fe40007ffe005 */
        /* <DEDUP_REMOVED lines=66> */
[----:B------:R-:W-:Y:S02]  /*2970*/  SHF.R.U32.HI R32, RZ, 0xa, R8 ;  /* 0x0000000aff207819 */ /* 0x000fe40000011608 */
[----:B------:R-:W-:Y:S01]  /*2980*/  SHF.R.U32.HI R34, RZ, 0x3, R23 ;  /* 0x00000003ff227819 */ /* 0x000fe20000011617 */
[----:B------:R-:W-:Y:S01]  /*2990*/  IMAD.IADD R15, R15, 0x1, R30 ;  /* 0x000000010f0f7824 */ /* 0x000fe200078e021e */
        /* <DEDUP_REMOVED lines=53> */
[----:B------:R-:W-:-:S02]  /*2cf0*/  SHF.R.W.U32 R34, R5, 0x16, R5 ;  /* 0x0000001605227819 */ /* 0x000fc40000001e05 */
        /* <DEDUP_REMOVED lines=130> */
[--C-:B------:R-:W-:Y:S02]  /*3520*/  SHF.R.W.U32 R34, R17, 0x12, R17.reuse ;  /* 0x0000001211227819 */ /* 0x100fe40000001e11 */
        /* <DEDUP_REMOVED lines=261> */
[--C-:B------:R-:W-:Y:S02]  /*4580*/  SHF.R.W.U32 R18, R32, 0x12, R32.reuse ;  /* 0x0000001220127819 */ /* 0x100fe40000001e20 */
[--C-:B------:R-:W-:Y:S02]  /*4590*/  SHF.R.U32.HI R26, RZ, 0x3, R32.reuse ;  /* 0x00000003ff1a7819 */ /* 0x100fe40000011620 */
[----:B------:R-:W-:Y:S02]  /*45a0*/  IADD3 R32, PT, PT, R30, 0x19a4c116, R32 ;  /* 0x19a4c1161e207810 */ /* 0x000fe40007ffe020 */
[----:B------:R-:W-:-:S02]  /*45b0*/  LOP3.LUT R37, R18, R26, R37, 0x96, !PT ;  /* 0x0000001a12257212 */ /* 0x000fc400078e9625 */
        /* <DEDUP_REMOVED lines=40> */
[----:B------:R-:W-:-:S04]  /*4840*/  LOP3.LUT R21, R18, R22, R27, 0xb8, !PT ;  /* 0x0000001612157212 */ /* 0x000fc800078eb81b */
[----:B------:R-:W-:Y:S02]  /*4850*/  IADD3 R26, PT, PT, R21, R35, R26 ;  /* 0x00000023151a7210 */ /* 0x000fe40007ffe01a */
[C---:B------:R-:W-:Y:S02]  /*4860*/  SHF.R.W.U32 R21, R5.reuse, 0xd, R5 ;  /* 0x0000000d05157819 */ /* 0x040fe40000001e05 */
[----:B------:R-:W-:Y:S02]  /*4870*/  IADD3 R31, PT, PT, R26, 0x34b0bcb5, R31 ;  /* 0x34b0bcb51a1f7810 */ /* 0x000fe40007ffe01f */
[----:B------:R-:W-:-:S03]  /*4880*/  SHF.R.W.U32 R26, R5, 0x16, R5 ;  /* 0x00000016051a7819 */ /* 0x000fc60000001e05 */
        /* <DEDUP_REMOVED lines=16> */
[----:B------:R-:W-:-:S02]  /*4990*/  LOP3.LUT R18, R22, R25, R29, 0xb8, !PT ;  /* 0x0000001916127212 */ /* 0x000fc400078eb81d */
[----:B------:R-:W-:Y:S02]  /*49a0*/  SHF.R.W.U32 R15, R30, 0x2, R30 ;  /* 0x000000021e0f7819 */ /* 0x000fe40000001e1e */
        /* <DEDUP_REMOVED lines=17> */
[----:B------:R-:W-:Y:S02]  /*4ac0*/  SHF.R.W.U32 R27, R30, 0x16, R30 ;  /* 0x000000161e1b7819 */ /* 0x000fe40000001e1e */
[----:B------:R-:W-:Y:S02]  /*4ad0*/  IADD3 R20, PT, PT, R22, R29, R20 ;  /* 0x0000001d16147210 */ /* 0x000fe40007ffe014 */
[----:B------:R-:W-:Y:S02]  /*4ae0*/  SHF.R.W.U32 R22, R30, 0xd, R30 ;  /* 0x0000000d1e167819 */ /* 0x000fe40000001e1e */
[----:B------:R-:W-:-:S02]  /*4af0*/  IADD3 R23, PT, PT, R20, 0x682e6ff3, R23 ;  /* 0x682e6ff314177810 */ /* 0x000fc40007ffe017 */
        /* <DEDUP_REMOVED lines=8> */
[----:B------:R-:W-:-:S02]  /*4b80*/  LOP3.LUT R27, R8, R20, R13, 0xb8, !PT ;  /* 0x00000014081b7212 */ /* 0x000fc400078eb80d */
[----:B------:R-:W-:Y:S02]  /*4b90*/  LOP3.LUT R5, R30, R5, R26, 0xe8, !PT ;  /* 0x000000051e057212 */ /* 0x000fe400078ee81a */
[----:B------:R-:W-:Y:S02]  /*4ba0*/  IADD3 R22, PT, PT, R27, R25, R22 ;  /* 0x000000191b167210 */ /* 0x000fe40007ffe016 */
[--C-:B------:R-:W-:Y:S02]  /*4bb0*/  SHF.R.W.U32 R25, R26, 0xd, R26.reuse ;  /* 0x0000000d1a197819 */ /* 0x100fe40000001e1a */
[----:B------:R-:W-:Y:S02]  /*4bc0*/  IADD3 R17, PT, PT, R22, 0x748f82ee, R17 ;  /* 0x748f82ee16117810 */ /* 0x000fe40007ffe011 */
[----:B------:R-:W-:-:S03]  /*4bd0*/  SHF.R.W.U32 R22, R26, 0x16, R26 ;  /* 0x000000161a167819 */ /* 0x000fc60000001e1a */
        /* <DEDUP_REMOVED lines=9> */
[--C-:B------:R-:W-:Y:S02]  /*4c70*/  SHF.R.W.U32 R5, R21, 0x2, R21.reuse ;  /* 0x0000000215057819 */ /* 0x100fe40000001e15 */
[----:B------:R-:W-:Y:S02]  /*4c80*/  IADD3 R24, PT, PT, R27, 0x78a5636f, R24 ;  /* 0x78a5636f1b187810 */ /* 0x000fe40007ffe018 */
[C-C-:B------:R-:W-:Y:S02]  /*4c90*/  SHF.R.W.U32 R8, R21.reuse, 0xd, R21.reuse ;  /* 0x0000000d15087819 */ /* 0x140fe40000001e15 */
[C-C-:B------:R-:W-:Y:S01]  /*4ca0*/  SHF.R.W.U32 R22, R21.reuse, 0x16, R21.reuse ;  /* 0x0000001615167819 */ /* 0x140fe20000001e15 */
[----:B------:R-:W-:Y:S01]  /*4cb0*/  IMAD.IADD R6, R21, 0x1, R24 ;  /* 0x0000000115067824 */ /* 0x000fe200078e0218 */
[----:B------:R-:W-:-:S02]  /*4cc0*/  LOP3.LUT R30, R26, R30, R21, 0xe8, !PT ;  /* 0x0000001e1a1e7212 */ /* 0x000fc400078ee815 */
[----:B------:R-:W-:Y:S02]  /*4cd0*/  LOP3.LUT R5, R22, R8, R5, 0x96, !PT ;  /* 0x0000000816057212 */ /* 0x000fe400078e9605 */
[C-C-:B------:R-:W-:Y:S02]  /*4ce0*/  SHF.R.W.U32 R8, R6.reuse, 0x6, R6.reuse ;  /* 0x0000000606087819 */ /* 0x140fe40000001e06 */
[C-C-:B------:R-:W-:Y:S02]  /*4cf0*/  SHF.R.W.U32 R25, R6.reuse, 0xb, R6.reuse ;  /* 0x0000000b06197819 */ /* 0x140fe40000001e06 */
[----:B------:R-:W-:Y:S02]  /*4d00*/  SHF.R.W.U32 R22, R6, 0x19, R6 ;  /* 0x0000001906167819 */ /* 0x000fe40000001e06 */
[----:B------:R-:W-:Y:S02]  /*4d10*/  IADD3 R18, PT, PT, R18, R5, R30 ;  /* 0x0000000512127210 */ /* 0x000fe40007ffe01e */
[----:B------:R-:W-:-:S02]  /*4d20*/  LOP3.LUT R30, R22, R25, R8, 0x96, !PT ;  /* 0x00000019161e7212 */ /* 0x000fc400078e9608 */
[----:B------:R-:W-:Y:S02]  /*4d30*/  LOP3.LUT R25, R20, R6, R15, 0xb8, !PT ;  /* 0x0000000614197212 */ /* 0x000fe400078eb80f */
[C---:B------:R-:W-:Y:S02]  /*4d40*/  SHF.R.W.U32 R5, R18.reuse, 0x2, R18 ;  /* 0x0000000212057819 */ /* 0x040fe40000001e12 */
[----:B------:R-:W-:Y:S02]  /*4d50*/  IADD3 R30, PT, PT, R25, R13, R30 ;  /* 0x0000000d191e7210 */ /* 0x000fe40007ffe01e */
[C-C-:B------:R-:W-:Y:S02]  /*4d60*/  SHF.R.W.U32 R8, R18.reuse, 0xd, R18.reuse ;  /* 0x0000000d12087819 */ /* 0x140fe40000001e12 */
[----:B------:R-:W-:Y:S02]  /*4d70*/  SHF.R.W.U32 R22, R18, 0x16, R18 ;  /* 0x0000001612167819 */ /* 0x000fe40000001e12 */
[----:B------:R-:W-:-:S02]  /*4d80*/  IADD3 R7, PT, PT, R30, -0x7b3787ec, R7 ;  /* 0x84c878141e077810 */ /* 0x000fc40007ffe007 */
[----:B------:R-:W-:Y:S02]  /*4d90*/  LOP3.LUT R8, R22, R8, R5, 0x96, !PT ;  /* 0x0000000816087212 */ /* 0x000fe400078e9605 */
[----:B------:R-:W-:Y:S01]  /*4da0*/  LOP3.LUT R26, R21, R26, R18, 0xe8, !PT ;  /* 0x0000001a151a7212 */ /* 0x000fe200078ee812 */
[----:B------:R-:W-:-:S03]  /*4db0*/  IMAD.IADD R5, R18, 0x1, R7 ;  /* 0x0000000112057824 */ /* 0x000fc600078e0207 */
[----:B------:R-:W-:Y:S02]  /*4dc0*/  IADD3 R23, PT, PT, R23, R8, R26 ;  /* 0x0000000817177210 */ /* 0x000fe40007ffe01a */
[----:B------:R-:W-:Y:S02]  /*4dd0*/  SHF.R.W.U32 R25, R5, 0x6, R5 ;  /* 0x0000000605197819 */ /* 0x000fe40000001e05 */
[C-C-:B------:R-:W-:Y:S02]  /*4de0*/  SHF.R.W.U32 R8, R23.reuse, 0x2, R23.reuse ;  /* 0x0000000217087819 */ /* 0x140fe40000001e17 */
[C-C-:B------:R-:W-:Y:S02]  /*4df0*/  SHF.R.W.U32 R13, R23.reuse, 0xd, R23.reuse ;  /* 0x0000000d170d7819 */ /* 0x140fe40000001e17 */
[----:B------:R-:W-:Y:S02]  /*4e00*/  SHF.R.W.U32 R22, R23, 0x16, R23 ;  /* 0x0000001617167819 */ /* 0x000fe40000001e17 */
[----:B------:R-:W-:-:S02]  /*4e10*/  SHF.R.W.U32 R26, R5, 0xb, R5 ;  /* 0x0000000b051a7819 */ /* 0x000fc40000001e05 */
[----:B------:R-:W-:Y:S02]  /*4e20*/  SHF.R.W.U32 R27, R5, 0x19, R5 ;  /* 0x00000019051b7819 */ /* 0x000fe40000001e05 */
[----:B------:R-:W-:Y:S02]  /*4e30*/  LOP3.LUT R8, R22, R13, R8, 0x96, !PT ;  /* 0x0000000d16087212 */ /* 0x000fe400078e9608 */
[----:B------:R-:W-:Y:S02]  /*4e40*/  LOP3.LUT R25, R27, R26, R25, 0x96, !PT ;  /* 0x0000001a1b197212 */ /* 0x000fe400078e9619 */
[----:B------:R-:W-:Y:S02]  /*4e50*/  LOP3.LUT R13, R15, R5, R6, 0xb8, !PT ;  /* 0x000000050f0d7212 */ /* 0x000fe400078eb806 */
[----:B------:R-:W-:Y:S02]  /*4e60*/  LOP3.LUT R21, R18, R21, R23, 0xe8, !PT ;  /* 0x0000001512157212 */ /* 0x000fe400078ee817 */
[----:B------:R-:W-:-:S02]  /*4e70*/  IADD3 R13, PT, PT, R13, R20, R25 ;  /* 0x000000140d0d7210 */ /* 0x000fc40007ffe019 */
[----:B------:R-:W-:Y:S02]  /*4e80*/  IADD3 R20, PT, PT, R17, R8, R21 ;  /* 0x0000000811147210 */ /* 0x000fe40007ffe015 */
[----:B------:R-:W-:Y:S02]  /*4e90*/  IADD3 R22, PT, PT, R13, -0x7338fdf8, R4 ;  /* 0x8cc702080d167810 */ /* 0x000fe40007ffe004 */
[C-C-:B------:R-:W-:Y:S02]  /*4ea0*/  SHF.R.W.U32 R8, R20.reuse, 0x2, R20.reuse ;  /* 0x0000000214087819 */ /* 0x140fe40000001e14 */
[C---:B------:R-:W-:Y:S01]  /*4eb0*/  SHF.R.W.U32 R13, R20.reuse, 0xd, R20 ;  /* 0x0000000d140d7819 */ /* 0x040fe20000001e14 */
[C---:B------:R-:W-:Y:S01]  /*4ec0*/  IMAD.IADD R4, R23.reuse, 0x1, R22 ;  /* 0x0000000117047824 */ /* 0x040fe200078e0216 */
[--C-:B------:R-:W-:Y:S02]  /*4ed0*/  SHF.R.W.U32 R17, R20, 0x16, R20.reuse ;  /* 0x0000001614117819 */ /* 0x100fe40000001e14 */
        /* <DEDUP_REMOVED lines=47> */
[----:B------:R-:W-:-:S02]  /*51d0*/  LOP3.LUT R19, R17, R7, R6, 0xe8, !PT ;  /* 0x0000000711137212 */ /* 0x000fc400078ee806 */
[----:B------:R-:W-:Y:S02]  /*51e0*/  IADD3 R16, PT, PT, R20, R16, R33 ;  /* 0x0000001014107210 */ /* 0x000fe40007ffe021 */
[----:B------:R-:W-:-:S03]  /*51f0*/  IADD3 R19, PT, PT, R21, R14, R19 ;  /* 0x0000000e15137210 */ /* 0x000fc60007ffe013 */
[----:B------:R-:W-:Y:S01]  /*5200*/  VIADD R16, R16, 0xbef9a3f7 ;  /* 0xbef9a3f710107836 */ /* 0x000fe20000000000 */
[C-C-:B------:R-:W-:Y:S02]  /*5210*/  SHF.R.W.U32 R5, R19.reuse, 0x2, R19.reuse ;  /* 0x0000000213057819 */ /* 0x140fe40000001e13 */
[--C-:B------:R-:W-:Y:S01]  /*5220*/  SHF.R.W.U32 R14, R19, 0xd, R19.reuse ;  /* 0x0000000d130e7819 */ /* 0x100fe20000001e13 */
[----:B------:R-:W-:Y:S01]  /*5230*/  IMAD.IADD R27, R7, 0x1, R16 ;  /* 0x00000001071b7824 */ /* 0x000fe200078e0210 */
[----:B------:R-:W-:-:S04]  /*5240*/  SHF.R.W.U32 R13, R19, 0x16, R19 ;  /* 0x00000016130d7819 */ /* 0x000fc80000001e13 */
[----:B------:R-:W-:Y:S02]  /*5250*/  LOP3.LUT R5, R13, R14, R5, 0x96, !PT ;  /* 0x0000000e0d057212 */ /* 0x000fe400078e9605 */
[----:B------:R-:W-:Y:S02]  /*5260*/  LOP3.LUT R14, R6, R17, R19, 0xe8, !PT ;  /* 0x00000011060e7212 */ /* 0x000fe400078ee813 */
[C-C-:B------:R-:W-:Y:S02]  /*5270*/  SHF.R.W.U32 R7, R27.reuse, 0x6, R27.reuse ;  /* 0x000000061b077819 */ /* 0x140fe40000001e1b */
[C-C-:B------:R-:W-:Y:S02]  /*5280*/  SHF.R.W.U32 R18, R27.reuse, 0xb, R27.reuse ;  /* 0x0000000b1b127819 */ /* 0x140fe40000001e1b */
[----:B------:R-:W-:Y:S02]  /*5290*/  SHF.R.W.U32 R13, R27, 0x19, R27 ;  /* 0x000000191b0d7819 */ /* 0x000fe40000001e1b */
[----:B------:R-:W-:-:S02]  /*52a0*/  IADD3 R14, PT, PT, R16, R5, R14 ;  /* 0x00000005100e7210 */ /* 0x000fc40007ffe00e */
[----:B------:R-:W-:Y:S02]  /*52b0*/  LOP3.LUT R7, R13, R18, R7, 0x96, !PT ;  /* 0x000000120d077212 */ /* 0x000fe400078e9607 */
[----:B------:R-:W-:Y:S01]  /*52c0*/  LOP3.LUT R5, R8, R27, R15, 0xb8, !PT ;  /* 0x0000001b08057212 */ /* 0x000fe200078eb80f */
[----:B------:R-:W-:Y:S01]  /*52d0*/  IMAD.IADD R27, R2, 0x1, R27 ;  /* 0x00000001021b7824 */ /* 0x000fe200078e021b */
[C---:B------:R-:W-:Y:S01]  /*52e0*/  SHF.R.W.U32 R13, R14.reuse, 0x2, R14 ;  /* 0x000000020e0d7819 */ /* 0x040fe20000001e0e */
[----:B------:R-:W-:Y:S01]  /*52f0*/  IMAD.IADD R8, R3, 0x1, R8 ;  /* 0x0000000103087824 */ /* 0x000fe200078e0208 */
[C-C-:B------:R-:W-:Y:S02]  /*5300*/  SHF.R.W.U32 R16, R14.reuse, 0xd, R14.reuse ;  /* 0x0000000d0e107819 */ /* 0x140fe40000001e0e */
[----:B------:R-:W-:Y:S02]  /*5310*/  SHF.R.W.U32 R18, R14, 0x16, R14 ;  /* 0x000000160e127819 */ /* 0x000fe40000001e0e */
[----:B------:R-:W-:-:S02]  /*5320*/  IADD3 R5, PT, PT, R5, R4, R7 ;  /* 0x0000000405057210 */ /* 0x000fc40007ffe007 */
[----:B------:R-:W-:Y:S02]  /*5330*/  LOP3.LUT R13, R18, R16, R13, 0x96, !PT ;  /* 0x00000010120d7212 */ /* 0x000fe400078e960d */
[----:B------:R-:W-:Y:S02]  /*5340*/  LOP3.LUT R4, R19, R6, R14, 0xe8, !PT ;  /* 0x0000000613047212 */ /* 0x000fe400078ee80e */
[----:B------:R-:W-:Y:S02]  /*5350*/  IADD3 R5, PT, PT, R5, R28, R37 ;  /* 0x0000001c05057210 */ /* 0x000fe40007ffe025 */
[----:B------:R-:W-:-:S03]  /*5360*/  IADD3 R13, PT, PT, R13, UR7, R4 ;  /* 0x000000070d0d7c10 */ /* 0x000fc6000fffe004 */
[----:B------:R-:W-:-:S04]  /*5370*/  VIADD R16, R5, 0xc67178f2 ;  /* 0xc67178f205107836 */ /* 0x000fc80000000000 */
[----:B------:R-:W-:Y:S02]  /*5380*/  IMAD.IADD R5, R16, 0x1, R13 ;  /* 0x0000000110057824 */ /* 0x000fe400078e020d */
[----:B------:R-:W-:Y:S02]  /*5390*/  IMAD.IADD R13, R9, 0x1, R14 ;  /* 0x00000001090d7824 */ /* 0x000fe400078e020e */
        /* <DEDUP_REMOVED lines=10> */
[----:B------:R-:W-:-:S03]  /*5440*/  IMAD.IADD R4, R12, 0x1, R19 ;  /* 0x000000010c047824 */ /* 0x000fc600078e0213 */
[C---:B------:R-:W-:Y:S01]  /*5450*/  IADD3 R23, PT, PT, -R9.reuse, -0x4d2a11af, RZ ;  /* 0xb2d5ee5109177810 */ /* 0x040fe20007ffe1ff */
[----:B------:R-:W-:-:S05]  /*5460*/  VIADD R21, R9, 0xcd2a11ae ;  /* 0xcd2a11ae09157836 */ /* 0x000fca0000000000 */
[C-C-:B------:R-:W-:Y:S02]  /*5470*/  SHF.R.W.U32 R7, R21.reuse, 0x6, R21.reuse ;  /* 0x0000000615077819 */ /* 0x140fe40000001e15 */
[C-C-:B------:R-:W-:Y:S02]  /*5480*/  SHF.R.W.U32 R14, R21.reuse, 0xb, R21.reuse ;  /* 0x0000000b150e7819 */ /* 0x140fe40000001e15 */
[C---:B------:R-:W-:Y:S02]  /*5490*/  SHF.R.W.U32 R20, R21.reuse, 0x19, R21 ;  /* 0x0000001915147819 */ /* 0x040fe40000001e15 */
[----:B------:R-:W-:Y:S02]  /*54a0*/  LOP3.LUT R22, R21, R18, RZ, 0xc0, !PT ;  /* 0x0000001215167212 */ /* 0x000fe400078ec0ff */
[----:B------:R-:W-:Y:S02]  /*54b0*/  LOP3.LUT R7, R20, R14, R7, 0x96, !PT ;  /* 0x0000000e14077212 */ /* 0x000fe400078e9607 */
[----:B------:R-:W-:-:S04]  /*54c0*/  LOP3.LUT R20, R22, 0x510e527f, R23, 0xf8, !PT ;  /* 0x510e527f16147812 */ /* 0x000fc800078ef817 */
[----:B------:R-:W-:Y:S01]  /*54d0*/  IADD3 R20, PT, PT, R4, R7, R20 ;  /* 0x0000000704147210 */ /* 0x000fe20007ffe014 */
[----:B------:R-:W-:Y:S01]  /*54e0*/  IMAD.IADD R7, R10, 0x1, R6 ;  /* 0x000000010a077824 */ /* 0x000fe200078e0206 */
[----:B------:R-:W-:Y:S01]  /*54f0*/  IADD3 R10, PT, PT, R16, UR8, R17 ;  /* 0x00000008100a7c10 */ /* 0x000fe2000fffe011 */
[----:B------:R-:W-:Y:S01]  /*5500*/  VIADD R16, R9, 0x90bb1e3c ;  /* 0x90bb1e3c09107836 */ /* 0x000fe20000000000 */
[C---:B------:R-:W-:Y:S01]  /*5510*/  IADD3 R22, PT, PT, -R20.reuse, -0xc2e12e1, RZ ;  /* 0xf3d1ed1f14167810 */ /* 0x040fe20007ffe1ff */
[C---:B------:R-:W-:Y:S02]  /*5520*/  VIADD R19, R20.reuse, 0xc2e12e0 ;  /* 0x0c2e12e014137836 */ /* 0x040fe40000000000 */
[----:B------:R-:W-:-:S03]  /*5530*/  VIADD R20, R20, 0x50c6645b ;  /* 0x50c6645b14147836 */ /* 0x000fc60000000000 */
[C---:B------:R-:W-:Y:S02]  /*5540*/  LOP3.LUT R25, R19.reuse, R21, RZ, 0xc0, !PT ;  /* 0x0000001513197212 */ /* 0x040fe400078ec0ff */
[C-C-:B------:R-:W-:Y:S02]  /*5550*/  SHF.R.W.U32 R12, R19.reuse, 0x6, R19.reuse ;  /* 0x00000006130c7819 */ /* 0x140fe40000001e13 */
[C-C-:B------:R-:W-:Y:S02]  /*5560*/  SHF.R.W.U32 R23, R19.reuse, 0xb, R19.reuse ;  /* 0x0000000b13177819 */ /* 0x140fe40000001e13 */
[----:B------:R-:W-:Y:S02]  /*5570*/  SHF.R.W.U32 R14, R19, 0x19, R19 ;  /* 0x00000019130e7819 */ /* 0x000fe40000001e13 */
[----:B------:R-:W-:Y:S02]  /*5580*/  LOP3.LUT R22, R25, R22, R18, 0xf8, !PT ;  /* 0x0000001619167212 */ /* 0x000fe400078ef812 */
[----:B------:R-:W-:Y:S01]  /*5590*/  LOP3.LUT R14, R14, R23, R12, 0x96, !PT ;  /* 0x000000170e0e7212 */ /* 0x000fe200078e960c */
[----:B------:R-:W-:-:S03]  /*55a0*/  VIADD R12, R5, 0xfc08884d ;  /* 0xfc08884d050c7836 */ /* 0x000fc60000000000 */
[----:B------:R-:W-:Y:S02]  /*55b0*/  IADD3 R14, PT, PT, R7, R14, R22 ;  /* 0x0000000e070e7210 */ /* 0x000fe40007ffe016 */
[--C-:B------:R-:W-:Y:S02]  /*55c0*/  SHF.R.W.U32 R18, R12, 0x2, R12.reuse ;  /* 0x000000020c127819 */ /* 0x100fe40000001e0c */
[C---:B------:R-:W-:Y:S01]  /*55d0*/  IADD3 R29, PT, PT, -R14.reuse, 0x5b31eb74, RZ ;  /* 0x5b31eb740e1d7810 */ /* 0x040fe20007ffe1ff */
[----:B------:R-:W-:Y:S01]  /*55e0*/  VIADD R6, R14, 0xa4ce148b ;  /* 0xa4ce148b0e067836 */ /* 0x000fe20000000000 */
[C-C-:B------:R-:W-:Y:S02]  /*55f0*/  SHF.R.W.U32 R23, R12.reuse, 0xd, R12.reuse ;  /* 0x0000000d0c177819 */ /* 0x140fe40000001e0c */
[----:B------:R-:W-:Y:S02]  /*5600*/  SHF.R.W.U32 R22, R12, 0x16, R12 ;  /* 0x000000160c167819 */ /* 0x000fe40000001e0c */
[----:B------:R-:W-:-:S02]  /*5610*/  SHF.R.W.U32 R24, R6, 0x6, R6 ;  /* 0x0000000606187819 */ /* 0x000fc40000001e06 */
[C-C-:B------:R-:W-:Y:S02]  /*5620*/  SHF.R.W.U32 R25, R6.reuse, 0xb, R6.reuse ;  /* 0x0000000b06197819 */ /* 0x140fe40000001e06 */
[C---:B------:R-:W-:Y:S02]  /*5630*/  SHF.R.W.U32 R26, R6.reuse, 0x19, R6 ;  /* 0x00000019061a7819 */ /* 0x040fe40000001e06 */
[----:B------:R-:W-:Y:S02]  /*5640*/  LOP3.LUT R28, R6, R19, RZ, 0xc0, !PT ;  /* 0x00000013061c7212 */ /* 0x000fe400078ec0ff */
[----:B------:R-:W-:Y:S02]  /*5650*/  LOP3.LUT R24, R26, R25, R24, 0x96, !PT ;  /* 0x000000191a187212 */ /* 0x000fe400078e9618 */
[----:B------:R-:W-:Y:S02]  /*5660*/  LOP3.LUT R29, R28, R29, R21, 0xf8, !PT ;  /* 0x0000001d1c1d7212 */ /* 0x000fe400078ef815 */
[----:B------:R-:W-:-:S02]  /*5670*/  IADD3 R24, PT, PT, R24, -0xc881298, R5 ;  /* 0xf377ed6818187810 */ /* 0x000fc40007ffe005 */
[----:B------:R-:W-:Y:S02]  /*5680*/  LOP3.LUT R23, R22, R23, R18, 0x96, !PT ;  /* 0x0000001716177212 */ /* 0x000fe400078e9612 */
[----:B------:R-:W-:Y:S02]  /*5690*/  LOP3.LUT R17, R12, 0xd16e48e2, RZ, 0xc0, !PT ;  /* 0xd16e48e20c117812 */ /* 0x000fe400078ec0ff */
[----:B------:R-:W-:Y:S02]  /*56a0*/  IADD3 R24, PT, PT, R10, R24, R29 ;  /* 0x000000180a187210 */ /* 0x000fe40007ffe01d */
[----:B------:R-:W-:-:S03]  /*56b0*/  IADD3 R21, PT, PT, R16, R23, R17 ;  /* 0x0000001710157210 */ /* 0x000fc60007ffe011 */
[----:B------:R-:W-:Y:S02]  /*56c0*/  VIADD R17, R24, 0xdea6b795 ;  /* 0xdea6b79518117836 */ /* 0x000fe40000000000 */
[----:B------:R-:W-:Y:S02]  /*56d0*/  VIADD R21, R21, 0x2a01a605 ;  /* 0x2a01a60515157836 */ /* 0x000fe40000000000 */
[----:B------:R-:W-:-:S03]  /*56e0*/  IMAD.IADD R9, R12, 0x1, R17 ;  /* 0x000000010c097824 */ /* 0x000fc600078e0211 */
[----:B------:R-:W-:Y:S02]  /*56f0*/  SHF.R.W.U32 R18, R21, 0x2, R21 ;  /* 0x0000000215127819 */ /* 0x000fe40000001e15 */
[C-C-:B------:R-:W-:Y:S02]  /*5700*/  SHF.R.W.U32 R24, R9.reuse, 0x6, R9.reuse ;  /* 0x0000000609187819 */ /* 0x140fe40000001e09 */
[C-C-:B------:R-:W-:Y:S02]  /*5710*/  SHF.R.W.U32 R25, R9.reuse, 0xb, R9.reuse ;  /* 0x0000000b09197819 */ /* 0x140fe40000001e09 */
[----:B------:R-:W-:Y:S02]  /*5720*/  SHF.R.W.U32 R26, R9, 0x19, R9 ;  /* 0x00000019091a7819 */ /* 0x000fe40000001e09 */
[C-C-:B------:R-:W-:Y:S02]  /*5730*/  SHF.R.W.U32 R23, R21.reuse, 0xd, R21.reuse ;  /* 0x0000000d15177819 */ /* 0x140fe40000001e15 */
[----:B------:R-:W-:-:S02]  /*5740*/  SHF.R.W.U32 R22, R21, 0x16, R21 ;  /* 0x0000001615167819 */ /* 0x000fc40000001e15 */
[----:B------:R-:W-:Y:S02]  /*5750*/  LOP3.LUT R25, R26, R25, R24, 0x96, !PT ;  /* 0x000000191a197212 */ /* 0x000fe400078e9618 */
[----:B------:R-:W-:Y:S02]  /*5760*/  LOP3.LUT R19, R19, R9, R6, 0xb8, !PT ;  /* 0x0000000913137212 */ /* 0x000fe400078eb806 */
[----:B------:R-:W-:Y:S02]  /*5770*/  LOP3.LUT R23, R22, R23, R18, 0x96, !PT ;  /* 0x0000001716177212 */ /* 0x000fe400078e9612 */
[----:B------:R-:W-:Y:S02]  /*5780*/  IADD3 R2, PT, PT, R19, R16, R25 ;  /* 0x0000001013027210 */ /* 0x000fe40007ffe019 */
[----:B------:R-:W-:Y:S02]  /*5790*/  LOP3.LUT R18, R12, 0x6a09e667, R21, 0xe8, !PT ;  /* 0x6a09e6670c127812 */ /* 0x000fe400078ee815 */
[----:B------:R-:W-:-:S02]  /*57a0*/  IADD3 R2, PT, PT, R2, -0x699ffa9d, R27 ;  /* 0x9660056302027810 */ /* 0x000fc40007ffe01b */
        /* <DEDUP_REMOVED lines=8> */
[----:B------:R-:W-:Y:S02]  /*5830*/  SHF.R.W.U32 R25, R18, 0x19, R18 ;  /* 0x0000001912197819 */ /* 0x000fe40000001e12 */
[----:B------:R-:W-:Y:S01]  /*5840*/  LOP3.LUT R22, R21, R12, R16, 0xe8, !PT ;  /* 0x0000000c15167212 */ /* 0x000fe200078ee810 */
[----:B------:R-:W-:Y:S01]  /*5850*/  VIADD R12, R14, 0x3ac42e24 ;  /* 0x3ac42e240e0c7836 */ /* 0x000fe20000000000 */
[----:B------:R-:W-:Y:S02]  /*5860*/  LOP3.LUT R23, R25, R24, R23, 0x96, !PT ;  /* 0x0000001819177212 */ /* 0x000fe400078e9617 */
[----:B------:R-:W-:Y:S01]  /*5870*/  LOP3.LUT R14, R6, R18, R9, 0xb8, !PT ;  /* 0x00000012060e7212 */ /* 0x000fe200078eb809 */
[----:B------:R-:W-:Y:S01]  /*5880*/  IMAD.IADD R6, R11, 0x1, R15 ;  /* 0x000000010b067824 */ /* 0x000fe200078e020f */
[----:B------:R-:W-:Y:S02]  /*5890*/  IADD3 R19, PT, PT, R12, R19, R22 ;  /* 0x000000130c137210 */ /* 0x000fe40007ffe016 */
[----:B------:R-:W-:-:S02]  /*58a0*/  IADD3 R11, PT, PT, R14, R20, R23 ;  /* 0x000000140e0b7210 */ /* 0x000fc40007ffe017 */
[C-C-:B------:R-:W-:Y:S02]  /*58b0*/  SHF.R.W.U32 R14, R19.reuse, 0x2, R19.reuse ;  /* 0x00000002130e7819 */ /* 0x140fe40000001e13 */
[C-C-:B------:R-:W-:Y:S02]  /*58c0*/  SHF.R.W.U32 R15, R19.reuse, 0xd, R19.reuse ;  /* 0x0000000d130f7819 */ /* 0x140fe40000001e13 */
[--C-:B------:R-:W-:Y:S02]  /*58d0*/  SHF.R.W.U32 R20, R19, 0x16, R19.reuse ;  /* 0x0000001613147819 */ /* 0x100fe40000001e13 */
[----:B------:R-:W-:Y:S02]  /*58e0*/  IADD3 R11, PT, PT, R11, 0x4da73129, R6 ;  /* 0x4da731290b0b7810 */ /* 0x000fe40007ffe006 */
[----:B------:R-:W-:Y:S02]  /*58f0*/  LOP3.LUT R20, R20, R15, R14, 0x96, !PT ;  /* 0x0000000f14147212 */ /* 0x000fe400078e960e */
[C---:B------:R-:W-:Y:S01]  /*5900*/  LOP3.LUT R21, R16.reuse, R21, R19, 0xe8, !PT ;  /* 0x0000001510157212 */ /* 0x040fe200078ee813 */
        /* <DEDUP_REMOVED lines=35> */
[----:B------:R-:W-:-:S02]  /*5b40*/  SHF.R.W.U32 R19, R7, 0x7, R7 ;  /* 0x0000000707137819 */ /* 0x000fc40000001e07 */
        /* <DEDUP_REMOVED lines=23> */
[--C-:B------:R-:W-:Y:S02]  /*5cc0*/  SHF.R.W.U32 R18, R7, 0x12, R7.reuse ;  /* 0x0000001207127819 */ /* 0x100fe40000001e07 */
[----:B------:R-:W-:Y:S02]  /*5cd0*/  SHF.R.U32.HI R9, RZ, 0x3, R7 ;  /* 0x00000003ff097819 */ /* 0x000fe40000011607 */
[C-C-:B------:R-:W-:Y:S02]  /*5ce0*/  SHF.R.W.U32 R17, R8.reuse, 0x7, R8.reuse ;  /* 0x0000000708117819 */ /* 0x140fe40000001e08 */
[----:B------:R-:W-:-:S02]  /*5cf0*/  SHF.R.W.U32 R20, R8, 0x12, R8 ;  /* 0x0000001208147819 */ /* 0x000fc40000001e08 */
[----:B------:R-:W-:Y:S02]  /*5d00*/  SHF.R.U32.HI R22, RZ, 0x3, R8 ;  /* 0x00000003ff167819 */ /* 0x000fe40000011608 */
[----:B------:R-:W-:Y:S02]  /*5d10*/  LOP3.LUT R26, R3, R15, R2, 0xb8, !PT ;  /* 0x0000000f031a7212 */ /* 0x000fe400078eb802 */
[----:B------:R-:W-:Y:S02]  /*5d20*/  LOP3.LUT R19, R18, R9, R19, 0x96, !PT ;  /* 0x0000000912137212 */ /* 0x000fe400078e9613 */
[----:B------:R-:W-:Y:S02]  /*5d30*/  LOP3.LUT R9, R20, R22, R17, 0x96, !PT ;  /* 0x0000001614097212 */ /* 0x000fe400078e9611 */
[----:B------:R-:W-:Y:S02]  /*5d40*/  IADD3 R20, PT, PT, R26, R14, R25 ;  /* 0x0000000e1a147210 */ /* 0x000fe40007ffe019 */
[----:B------:R-:W-:-:S02]  /*5d50*/  LOP3.LUT R23, R21, R16, R12, 0xe8, !PT ;  /* 0x0000001015177212 */ /* 0x000fc400078ee80c */
[--C-:B------:R-:W-:Y:S01]  /*5d60*/  SHF.R.W.U32 R14, R4, 0x7, R4.reuse ;  /* 0x00000007040e7819 */ /* 0x100fe20000001e04 */
[----:B------:R-:W-:Y:S01]  /*5d70*/  VIADD R20, R20, 0x243185be ;  /* 0x243185be14147836 */ /* 0x000fe20000000000 */
[--C-:B------:R-:W-:Y:S02]  /*5d80*/  SHF.R.W.U32 R17, R4, 0x12, R4.reuse ;  /* 0x0000001204117819 */ /* 0x100fe40000001e04 */
[----:B------:R-:W-:Y:S01]  /*5d90*/  SHF.R.U32.HI R18, RZ, 0x3, R4 ;  /* 0x00000003ff127819 */ /* 0x000fe20000011604 */
        /* <DEDUP_REMOVED lines=8> */
[----:B------:R-:W-:Y:S02]  /*5e20*/  LOP3.LUT R14, R17, R18, R14, 0x96, !PT ;  /* 0x00000012110e7212 */ /* 0x000fe400078e960e */
[----:B------:R-:W-:-:S02]  /*5e30*/  SHF.R.W.U32 R25, R11, 0x2, R11 ;  /* 0x000000020b197819 */ /* 0x000fc40000001e0b */
[C-C-:B------:R-:W-:Y:S02]  /*5e40*/  SHF.R.W.U32 R26, R11.reuse, 0xd, R11.reuse ;  /* 0x0000000d0b1a7819 */ /* 0x140fe40000001e0b */
[----:B------:R-:W-:Y:S02]  /*5e50*/  SHF.R.W.U32 R28, R11, 0x16, R11 ;  /* 0x000000160b1c7819 */ /* 0x000fe40000001e0b */
[----:B------:R-:W-:Y:S02]  /*5e60*/  LOP3.LUT R30, R31, R30, R29, 0x96, !PT ;  /* 0x0000001e1f1e7212 */ /* 0x000fe400078e961d */
[----:B------:R-:W-:Y:S02]  /*5e70*/  LOP3.LUT R29, R2, R16, R15, 0xb8, !PT ;  /* 0x00000010021d7212 */ /* 0x000fe400078eb80f */
[----:B------:R-:W-:Y:S02]  /*5e80*/  LOP3.LUT R18, R23, R24, R22, 0x96, !PT ;  /* 0x0000001817127212 */ /* 0x000fe400078e9616 */
[----:B------:R-:W-:-:S02]  /*5e90*/  IADD3 R14, PT, PT, R14, 0xa00000, R13 ;  /* 0x00a000000e0e7810 */ /* 0x000fc40007ffe00d */
[C-C-:B------:R-:W-:Y:S02]  /*5ea0*/  SHF.R.W.U32 R22, R13.reuse, 0x7, R13.reuse ;  /* 0x000000070d167819 */ /* 0x140fe40000001e0d */
[----:B------:R-:W-:Y:S02]  /*5eb0*/  SHF.R.W.U32 R17, R13, 0x12, R13 ;  /* 0x000000120d117819 */ /* 0x000fe40000001e0d */
[----:B------:R-:W-:Y:S02]  /*5ec0*/  LOP3.LUT R23, R28, R26, R25, 0x96, !PT ;  /* 0x0000001a1c177212 */ /* 0x000fe400078e9619 */
[----:B------:R-:W-:Y:S02]  /*5ed0*/  SHF.R.U32.HI R13, RZ, 0x3, R13 ;  /* 0x00000003ff0d7819 */ /* 0x000fe4000001160d */
[C-C-:B------:R-:W-:Y:S02]  /*5ee0*/  SHF.R.W.U32 R24, R27.reuse, 0x7, R27.reuse ;  /* 0x000000071b187819 */ /* 0x140fe40000001e1b */
[----:B------:R-:W-:-:S02]  /*5ef0*/  SHF.R.W.U32 R25, R27, 0x12, R27 ;  /* 0x000000121b197819 */ /* 0x000fc40000001e1b */
[----:B------:R-:W-:Y:S02]  /*5f00*/  SHF.R.U32.HI R26, RZ, 0x3, R27 ;  /* 0x00000003ff1a7819 */ /* 0x000fe4000001161b */
[----:B------:R-:W-:Y:S02]  /*5f10*/  IADD3 R29, PT, PT, R29, R3, R30 ;  /* 0x000000031d1d7210 */ /* 0x000fe40007ffe01e */
[----:B------:R-:W-:Y:S02]  /*5f20*/  LOP3.LUT R22, R17, R13, R22, 0x96, !PT ;  /* 0x0000000d11167212 */ /* 0x000fe400078e9616 */
[----:B------:R-:W-:Y:S01]  /*5f30*/  LOP3.LUT R17, R25, R26, R24, 0x96, !PT ;  /* 0x0000001a19117212 */ /* 0x000fe200078e9618 */
[----:B------:R-:W-:Y:S01]  /*5f40*/  VIADD R26, R29, 0x550c7dc3 ;  /* 0x550c7dc31d1a7836 */ /* 0x000fe20000000000 */
[----:B------:R-:W-:Y:S02]  /*5f50*/  LOP3.LUT R28, R12, R21, R11, 0xe8, !PT ;  /* 0x000000150c1c7212 */ /* 0x000fe400078ee80b */
[----:B------:R-:W-:Y:S01]  /*5f60*/  SHF.R.W.U32 R24, R14, 0x11, R14 ;  /* 0x000000110e187819 */ /* 0x000fe20000001e0e */
[----:B------:R-:W-:Y:S01]  /*5f70*/  IMAD.IADD R13, R21, 0x1, R26 ;  /* 0x00000001150d7824 */ /* 0x000fe200078e021a */
[----:B------:R-:W-:-:S02]  /*5f80*/  IADD3 R20, PT, PT, R20, R23, R28 ;  /* 0x0000001714147210 */ /* 0x000fc40007ffe01c */
[--C-:B------:R-:W-:Y:S02]  /*5f90*/  SHF.R.W.U32 R3, R14, 0x13, R14.reuse ;  /* 0x000000130e037819 */ /* 0x100fe40000001e0e */
[----:B------:R-:W-:Y:S02]  /*5fa0*/  SHF.R.U32.HI R23, RZ, 0xa, R14 ;  /* 0x0000000aff177819 */ /* 0x000fe4000001160e */
[C-C-:B------:R-:W-:Y:S02]  /*5fb0*/  SHF.R.W.U32 R29, R13.reuse, 0x6, R13.reuse ;  /* 0x000000060d1d7819 */ /* 0x140fe40000001e0d */
[C-C-:B------:R-:W-:Y:S02]  /*5fc0*/  SHF.R.W.U32 R30, R13.reuse, 0xb, R13.reuse ;  /* 0x0000000b0d1e7819 */ /* 0x140fe40000001e0d */
[----:B------:R-:W-:Y:S02]  /*5fd0*/  SHF.R.W.U32 R31, R13, 0x19, R13 ;  /* 0x000000190d1f7819 */ /* 0x000fe40000001e0d */
[----:B------:R-:W-:-:S02]  /*5fe0*/  LOP3.LUT R24, R3, R23, R24, 0x96, !PT ;  /* 0x0000001703187212 */ /* 0x000fc400078e9618 */
[----:B------:R-:W-:Y:S02]  /*5ff0*/  LOP3.LUT R31, R31, R30, R29, 0x96, !PT ;  /* 0x0000001e1f1f7212 */ /* 0x000fe400078e961d */
[----:B------:R-:W-:Y:S02]  /*6000*/  LOP3.LUT R3, R15, R13, R16, 0xb8, !PT ;  /* 0x0000000d0f037212 */ /* 0x000fe400078eb810 */
[C---:B------:R-:W-:Y:S02]  /*6010*/  SHF.R.W.U32 R21, R20.reuse, 0x2, R20 ;  /* 0x0000000214157819 */ /* 0x040fe40000001e14 */
[----:B------:R-:W-:Y:S01]  /*6020*/  IADD3 R31, PT, PT, R3, R2, R31 ;  /* 0x00000002031f7210 */ /* 0x000fe20007ffe01f */
[----:B------:R-:W-:Y:S01]  /*6030*/  IMAD.IADD R3, R5, 0x1, R22 ;  /* 0x0000000105037824 */ /* 0x000fe200078e0216 */
[C-C-:B------:R-:W-:Y:S02]  /*6040*/  SHF.R.W.U32 R28, R20.reuse, 0xd, R20.reuse ;  /* 0x0000000d141c7819 */ /* 0x140fe40000001e14 */
[--C-:B------:R-:W-:Y:S01]  /*6050*/  SHF.R.W.U32 R25, R20, 0x16, R20.reuse ;  /* 0x0000001614197819 */ /* 0x100fe20000001e14 */
[----:B------:R-:W-:Y:S01]  /*6060*/  VIADD R5, R31, 0x72be5d74 ;  /* 0x72be5d741f057836 */ /* 0x000fe20000000000 */
[----:B------:R-:W-:-:S02]  /*6070*/  LOP3.LUT R29, R11, R12, R20, 0xe8, !PT ;  /* 0x0000000c0b1d7212 */ /* 0x000fc400078ee814 */
[----:B------:R-:W-:Y:S01]  /*6080*/  LOP3.LUT R25, R25, R28, R21, 0x96, !PT ;  /* 0x0000001c19197212 */ /* 0x000fe200078e9615 */
[----:B------:R-:W-:Y:S01]  /*6090*/  IMAD.IADD R12, R12, 0x1, R5 ;  /* 0x000000010c0c7824 */ /* 0x000fe200078e0205 */
[C-C-:B------:R-:W-:Y:S02]  /*60a0*/  SHF.R.W.U32 R21, R10.reuse, 0x7, R10.reuse ;  /* 0x000000070a157819 */ /* 0x140fe40000001e0a */
[--C-:B------:R-:W-:Y:S02]  /*60b0*/  SHF.R.W.U32 R28, R10, 0x12, R10.reuse ;  /* 0x000000120a1c7819 */ /* 0x100fe40000001e0a */
        /* <DEDUP_REMOVED lines=15> */
[----:B------:R-:W-:Y:S02]  /*61b0*/  IADD3 R2, PT, PT, R2, R24, R7 ;  /* 0x0000001802027210 */ /* 0x000fe40007ffe007 */
[----:B------:R-:W-:Y:S02]  /*61c0*/  IADD3 R24, PT, PT, R25, R15, R30 ;  /* 0x0000000f19187210 */ /* 0x000fe40007ffe01e */
[----:B------:R-:W-:Y:S02]  /*61d0*/  LOP3.LUT R21, R26, R23, R21, 0x96, !PT ;  /* 0x000000171a157212 */ /* 0x000fe400078e9615 */
[----:B------:R-:W-:Y:S01]  /*61e0*/  LOP3.LUT R23, R20, R11, R22, 0xe8, !PT ;  /* 0x0000000b14177212 */ /* 0x000fe200078ee816 */
[----:B------:R-:W-:Y:S01]  /*61f0*/  VIADD R24, R24, 0x80deb1fe ;  /* 0x80deb1fe18187836 */ /* 0x000fe20000000000 */
[----:B------:R-:W-:Y:S02]  /*6200*/  IADD3 R4, PT, PT, R19, R21, R4 ;  /* 0x0000001513047210 */ /* 0x000fe40007ffe004 */
[----:B------:R-:W-:Y:S01]  /*6210*/  IADD3 R7, PT, PT, R5, R28, R23 ;  /* 0x0000001c05077210 */ /* 0x000fe20007ffe017 */
[----:B------:R-:W-:Y:S01]  /*6220*/  IMAD.IADD R5, R11, 0x1, R24 ;  /* 0x000000010b057824 */ /* 0x000fe200078e0218 */
[----:B------:R-:W-:-:S02]  /*6230*/  SHF.R.W.U32 R15, R4, 0x11, R4 ;  /* 0x00000011040f7819 */ /* 0x000fc40000001e04 */
[--C-:B------:R-:W-:Y:S02]  /*6240*/  SHF.R.W.U32 R26, R4, 0x13, R4.reuse ;  /* 0x00000013041a7819 */ /* 0x100fe40000001e04 */
[----:B------:R-:W-:Y:S02]  /*6250*/  SHF.R.U32.HI R19, RZ, 0xa, R4 ;  /* 0x0000000aff137819 */ /* 0x000fe40000011604 */
[C-C-:B------:R-:W-:Y:S02]  /*6260*/  SHF.R.W.U32 R25, R14.reuse, 0x7, R14.reuse ;  /* 0x000000070e197819 */ /* 0x140fe40000001e0e */
[--C-:B------:R-:W-:Y:S02]  /*6270*/  SHF.R.W.U32 R30, R14, 0x12, R14.reuse ;  /* 0x000000120e1e7819 */ /* 0x100fe40000001e0e */
[----:B------:R-:W-:Y:S02]  /*6280*/  SHF.R.U32.HI R29, RZ, 0x3, R14 ;  /* 0x00000003ff1d7819 */ /* 0x000fe4000001160e */
[----:B------:R-:W-:-:S02]  /*6290*/  SHF.R.W.U32 R31, R5, 0x6, R5 ;  /* 0x00000006051f7819 */ /* 0x000fc40000001e05 */
[C-C-:B------:R-:W-:Y:S02]  /*62a0*/  SHF.R.W.U32 R32, R5.reuse, 0xb, R5.reuse ;  /* 0x0000000b05207819 */ /* 0x140fe40000001e05 */
[----:B------:R-:W-:Y:S02]  /*62b0*/  SHF.R.W.U32 R33, R5, 0x19, R5 ;  /* 0x0000001905217819 */ /* 0x000fe40000001e05 */
[C-C-:B------:R-:W-:Y:S02]  /*62c0*/  SHF.R.W.U32 R21, R2.reuse, 0x11, R2.reuse ;  /* 0x0000001102157819 */ /* 0x140fe40000001e02 */
[--C-:B------:R-:W-:Y:S02]  /*62d0*/  SHF.R.W.U32 R28, R2, 0x13, R2.reuse ;  /* 0x00000013021c7819 */ /* 0x100fe40000001e02 */
[----:B------:R-:W-:Y:S02]  /*62e0*/  SHF.R.U32.HI R23, RZ, 0xa, R2 ;  /* 0x0000000aff177819 */ /* 0x000fe40000011602 */
[----:B------:R-:W-:-:S02]  /*62f0*/  LOP3.LUT R15, R26, R19, R15, 0x96, !PT ;  /* 0x000000131a0f7212 */ /* 0x000fc400078e960f */
[----:B------:R-:W-:Y:S02]  /*6300*/  LOP3.LUT R11, R30, R29, R25, 0x96, !PT ;  /* 0x0000001d1e0b7212 */ /* 0x000fe400078e9619 */
[----:B------:R-:W-:Y:S02]  /*6310*/  LOP3.LUT R31, R33, R32, R31, 0x96, !PT ;  /* 0x00000020211f7212 */ /* 0x000fe400078e961f */
[----:B------:R-:W-:Y:S02]  /*6320*/  LOP3.LUT R25, R13, R5, R12, 0xb8, !PT ;  /* 0x000000050d197212 */ /* 0x000fe400078eb80c */
[----:B------:R-:W-:Y:S02]  /*6330*/  LOP3.LUT R21, R28, R23, R21, 0x96, !PT ;  /* 0x000000171c157212 */ /* 0x000fe400078e9615 */
[----:B------:R-:W-:Y:S02]  /*6340*/  IADD3 R10, PT, PT, R17, R15, R10 ;  /* 0x0000000f110a7210 */ /* 0x000fe40007ffe00a */
[----:B------:R-:W-:-:S02]  /*6350*/  SHF.R.W.U32 R19, R7, 0x2, R7 ;  /* 0x0000000207137819 */ /* 0x000fc40000001e07 */
[C-C-:B------:R-:W-:Y:S02]  /*6360*/  SHF.R.W.U32 R26, R7.reuse, 0xd, R7.reuse ;  /* 0x0000000d071a7819 */ /* 0x140fe40000001e07 */
[----:B------:R-:W-:Y:S02]  /*6370*/  SHF.R.W.U32 R23, R7, 0x16, R7 ;  /* 0x0000001607177819 */ /* 0x000fe40000001e07 */
[----:B------:R-:W-:Y:S02]  /*6380*/  IADD3 R31, PT, PT, R25, R16, R31 ;  /* 0x00000010191f7210 */ /* 0x000fe40007ffe01f */
[----:B------:R-:W-:Y:S02]  /*6390*/  IADD3 R27, PT, PT, R18, R21, R27 ;  /* 0x00000015121b7210 */ /* 0x000fe40007ffe01b */
[C-C-:B------:R-:W-:Y:S02]  /*63a0*/  SHF.R.W.U32 R15, R10.reuse, 0x11, R10.reuse ;  /* 0x000000110a0f7819 */ /* 0x140fe40000001e0a */
[----:B------:R-:W-:-:S02]  /*63b0*/  SHF.R.W.U32 R16, R10, 0x13, R10 ;  /* 0x000000130a107819 */ /* 0x000fc40000001e0a */
[----:B------:R-:W-:Y:S02]  /*63c0*/  SHF.R.U32.HI R17, RZ, 0xa, R10 ;  /* 0x0000000aff117819 */ /* 0x000fe4000001160a */
[----:B------:R-:W-:Y:S02]  /*63d0*/  LOP3.LUT R21, R23, R26, R19, 0x96, !PT ;  /* 0x0000001a17157212 */ /* 0x000fe400078e9613 */
[C-C-:B------:R-:W-:Y:S02]  /*63e0*/  SHF.R.W.U32 R18, R27.reuse, 0x11, R27.reuse ;  /* 0x000000111b127819 */ /* 0x140fe40000001e1b */
[--C-:B------:R-:W-:Y:S02]  /*63f0*/  SHF.R.W.U32 R19, R27, 0x13, R27.reuse ;  /* 0x000000131b137819 */ /* 0x100fe40000001e1b */
[----:B------:R-:W-:Y:S02]  /*6400*/  SHF.R.U32.HI R23, RZ, 0xa, R27 ;  /* 0x0000000aff177819 */ /* 0x000fe4000001161b */
[----:B------:R-:W-:Y:S01]  /*6410*/  LOP3.LUT R16, R16, R17, R15, 0x96, !PT ;  /* 0x0000001110107212 */ /* 0x000fe200078e960f */
[----:B------:R-:W-:Y:S01]  /*6420*/  VIADD R15, R31, 0x9bdc06a7 ;  /* 0x9bdc06a71f0f7836 */ /* 0x000fe20000000000 */
[----:B------:R-:W-:-:S02]  /*6430*/  LOP3.LUT R25, R22, R20, R7, 0xe8, !PT ;  /* 0x0000001416197212 */ /* 0x000fc400078ee807 */
[----:B------:R-:W-:Y:S01]  /*6440*/  LOP3.LUT R19, R19, R23, R18, 0x96, !PT ;  /* 0x0000001713137212 */ /* 0x000fe200078e9612 */
[----:B------:R-:W-:Y:S01]  /*6450*/  IMAD.IADD R18, R20, 0x1, R15 ;  /* 0x0000000114127824 */ /* 0x000fe200078e020f */
[----:B------:R-:W-:Y:S02]  /*6460*/  IADD3 R21, PT, PT, R24, R21, R25 ;  /* 0x0000001518157210 */ /* 0x000fe40007ffe019 */
[----:B------:R-:W-:Y:S02]  /*6470*/  IADD3 R9, PT, PT, R9, R16, R6 ;  /* 0x0000001009097210 */ /* 0x000fe40007ffe006 */
[C-C-:B------:R-:W-:Y:S02]  /*6480*/  SHF.R.W.U32 R6, R21.reuse, 0x2, R21.reuse ;  /* 0x0000000215067819 */ /* 0x140fe40000001e15 */
[--C-:B------:R-:W-:Y:S01]  /*6490*/  SHF.R.W.U32 R17, R21, 0xd, R21.reuse ;  /* 0x0000000d15117819 */ /* 0x100fe20000001e15 */
[----:B------:R-:W-:Y:S01]  /*64a0*/  VIADD R24, R9, 0x100 ;  /* 0x0000010009187836 */ /* 0x000fe20000000000 */
[----:B------:R-:W-:-:S02]  /*64b0*/  SHF.R.W.U32 R16, R21, 0x16, R21 ;  /* 0x0000001615107819 */ /* 0x000fc40000001e15 */
[C-C-:B------:R-:W-:Y:S02]  /*64c0*/  SHF.R.W.U32 R20, R18.reuse, 0x6, R18.reuse ;  /* 0x0000000612147819 */ /* 0x140fe40000001e12 */
[C-C-:B------:R-:W-:Y:S02]  /*64d0*/  SHF.R.W.U32 R23, R18.reuse, 0xb, R18.reuse ;  /* 0x0000000b12177819 */ /* 0x140fe40000001e12 */
[----:B------:R-:W-:Y:S02]  /*64e0*/  SHF.R.W.U32 R25, R18, 0x19, R18 ;  /* 0x0000001912197819 */ /* 0x000fe40000001e12 */
[----:B------:R-:W-:Y:S02]  /*64f0*/  IADD3 R19, PT, PT, R8, R19, R3 ;  /* 0x0000001308137210 */ /* 0x000fe40007ffe003 */
[----:B------:R-:W-:Y:S02]  /*6500*/  LOP3.LUT R16, R16, R17, R6, 0x96, !PT ;  /* 0x0000001110107212 */ /* 0x000fe400078e9606 */
[----:B------:R-:W-:Y:S01]  /*6510*/  LOP3.LUT R26, R25, R23, R20, 0x96, !PT ;  /* 0x00000017191a7212 */ /* 0x000fe200078e9614 */
[----:B------:R-:W-:Y:S01]  /*6520*/  VIADD R20, R19, 0x11002000 ;  /* 0x1100200013147836 */ /* 0x000fe20000000000 */
[----:B------:R-:W-:-:S02]  /*6530*/  LOP3.LUT R17, R12, R18, R5, 0xb8, !PT ;  /* 0x000000120c117212 */ /* 0x000fc400078eb805 */
[C-C-:B------:R-:W-:Y:S02]  /*6540*/  SHF.R.W.U32 R6, R24.reuse, 0x11, R24.reuse ;  /* 0x0000001118067819 */ /* 0x140fe40000001e18 */
[--C-:B------:R-:W-:Y:S02]  /*6550*/  SHF.R.W.U32 R9, R24, 0x13, R24.reuse ;  /* 0x0000001318097819 */ /* 0x100fe40000001e18 */
[----:B------:R-:W-:Y:S02]  /*6560*/  SHF.R.U32.HI R8, RZ, 0xa, R24 ;  /* 0x0000000aff087819 */ /* 0x000fe40000011618 */
[----:B------:R-:W-:Y:S02]  /*6570*/  LOP3.LUT R30, R7, R22, R21, 0xe8, !PT ;  /* 0x00000016071e7212 */ /* 0x000fe400078ee815 */
[----:B------:R-:W-:Y:S02]  /*6580*/  IADD3 R17, PT, PT, R17, R13, R26 ;  /* 0x0000000d11117210 */ /* 0x000fe40007ffe01a */
[----:B------:R-:W-:-:S02]  /*6590*/  LOP3.LUT R9, R9, R8, R6, 0x96, !PT ;  /* 0x0000000809097212 */ /* 0x000fc400078e9606 */
[----:B------:R-:W-:Y:S01]  /*65a0*/  IADD3 R30, PT, PT, R15, R16, R30 ;  /* 0x000000100f1e7210 */ /* 0x000fe20007ffe01e */
[----:B------:R-:W-:Y:S01]  /*65b0*/  VIADD R17, R17, 0xc19bf274 ;  /* 0xc19bf27411117836 */ /* 0x000fe20000000000 */
[C-C-:B------:R-:W-:Y:S02]  /*65c0*/  SHF.R.W.U32 R8, R20.reuse, 0x11, R20.reuse ;  /* 0x0000001114087819 */ /* 0x140fe40000001e14 */
[--C-:B------:R-:W-:Y:S01]  /*65d0*/  SHF.R.W.U32 R13, R20, 0x13, R20.reuse ;  /* 0x00000013140d7819 */ /* 0x100fe20000001e14 */
[----:B------:R-:W-:Y:S01]  /*65e0*/  IMAD.IADD R29, R22, 0x1, R17 ;  /* 0x00000001161d7824 */ /* 0x000fe200078e0211 */
[----:B------:R-:W-:Y:S02]  /*65f0*/  SHF.R.U32.HI R15, RZ, 0xa, R20 ;  /* 0x0000000aff0f7819 */ /* 0x000fe40000011614 */
[----:B------:R-:W-:Y:S02]  /*6600*/  IADD3 R6, PT, PT, R9, -0x80000000, R14 ;  /* 0x8000000009067810 */ /* 0x000fe40007ffe00e */
[----:B------:R-:W-:-:S02]  /*6610*/  SHF.R.W.U32 R16, R30, 0x2, R30 ;  /* 0x000000021e107819 */ /* 0x000fc40000001e1e */
[C-C-:B------:R-:W-:Y:S02]  /*6620*/  SHF.R.W.U32 R19, R30.reuse, 0xd, R30.reuse ;  /* 0x0000000d1e137819 */ /* 0x140fe40000001e1e */
[----:B------:R-:W-:Y:S02]  /*6630*/  SHF.R.W.U32 R23, R30, 0x16, R30 ;  /* 0x000000161e177819 */ /* 0x000fe40000001e1e */
[----:B------:R-:W-:Y:S02]  /*6640*/  LOP3.LUT R13, R13, R15, R8, 0x96, !PT ;  /* 0x0000000f0d0d7212 */ /* 0x000fe400078e9608 */
[C-C-:B------:R-:W-:Y:S02]  /*6650*/  SHF.R.W.U32 R8, R6.reuse, 0x11, R6.reuse ;  /* 0x0000001106087819 */ /* 0x140fe40000001e06 */
[--C-:B------:R-:W-:Y:S01]  /*6660*/  SHF.R.W.U32 R9, R6, 0x13, R6.reuse ;  /* 0x0000001306097819 */ /* 0x100fe20000001e06 */
[----:B------:R-:W-:Y:S01]  /*6670*/  IMAD.IADD R28, R4, 0x1, R13 ;  /* 0x00000001041c7824 */ /* 0x000fe200078e020d */
[----:B------:R-:W-:-:S02]  /*6680*/  SHF.R.U32.HI R15, RZ, 0xa, R6 ;  /* 0x0000000aff0f7819 */ /* 0x000fc40000011606 */
[----:B------:R-:W-:Y:S02]  /*6690*/  LOP3.LUT R16, R23, R19, R16, 0x96, !PT ;  /* 0x0000001317107212 */ /* 0x000fe400078e9610 */
[----:B------:R-:W-:Y:S02]  /*66a0*/  LOP3.LUT R19, R21, R7, R30, 0xe8, !PT ;  /* 0x0000000715137212 */ /* 0x000fe400078ee81e */
[C-C-:B------:R-:W-:Y:S02]  /*66b0*/  SHF.R.W.U32 R22, R29.reuse, 0x6, R29.reuse ;  /* 0x000000061d167819 */ /* 0x140fe40000001e1d */
[C-C-:B------:R-:W-:Y:S02]  /*66c0*/  SHF.R.W.U32 R23, R29.reuse, 0xb, R29.reuse ;  /* 0x0000000b1d177819 */ /* 0x140fe40000001e1d */
[----:B------:R-:W-:Y:S02]  /*66d0*/  SHF.R.W.U32 R25, R29, 0x19, R29 ;  /* 0x000000191d197819 */ /* 0x000fe40000001e1d */
[----:B------:R-:W-:-:S02]  /*66e0*/  LOP3.LUT R9, R9, R15, R8, 0x96, !PT ;  /* 0x0000000f09097212 */ /* 0x000fc400078e9608 */
[----:B------:R-:W-:Y:S02]  /*66f0*/  IADD3 R16, PT, PT, R17, R16, R19 ;  /* 0x0000001011107210 */ /* 0x000fe40007ffe013 */
[----:B------:R-:W-:Y:S01]  /*6700*/  LOP3.LUT R19, R25, R23, R22, 0x96, !PT ;  /* 0x0000001719137212 */ /* 0x000fe200078e9616 */
[----:B------:R-:W-:Y:S01]  /*6710*/  IMAD.IADD R23, R2, 0x1, R9 ;  /* 0x0000000102177824 */ /* 0x000fe200078e0209 */
[C-C-:B------:R-:W-:Y:S02]  /*6720*/  SHF.R.W.U32 R8, R28.reuse, 0x11, R28.reuse ;  /* 0x000000111c087819 */ /* 0x140fe40000001e1c */
[--C-:B------:R-:W-:Y:S02]  /*6730*/  SHF.R.W.U32 R9, R28, 0x13, R28.reuse ;  /* 0x000000131c097819 */ /* 0x100fe40000001e1c */
[----:B------:R-:W-:Y:S02]  /*6740*/  SHF.R.U32.HI R13, RZ, 0xa, R28 ;  /* 0x0000000aff0d7819 */ /* 0x000fe4000001161c */
[----:B------:R-:W-:-:S02]  /*6750*/  LOP3.LUT R26, R5, R29, R18, 0xb8, !PT ;  /* 0x0000001d051a7212 */ /* 0x000fc400078eb812 */
[----:B------:R-:W-:Y:S02]  /*6760*/  LOP3.LUT R9, R9, R13, R8, 0x96, !PT ;  /* 0x0000000d09097212 */ /* 0x000fe400078e9608 */
[----:B------:R-:W-:Y:S02]  /*6770*/  IADD3 R26, PT, PT, R26, R12, R19 ;  /* 0x0000000c1a1a7210 */ /* 0x000fe40007ffe013 */
[C---:B------:R-:W-:Y:S01]  /*6780*/  SHF.R.W.U32 R15, R23.reuse, 0x11, R23 ;  /* 0x00000011170f7819 */ /* 0x040fe20000001e17 */
[----:B------:R-:W-:Y:S01]  /*6790*/  IMAD.IADD R19, R10, 0x1, R9 ;  /* 0x000000010a137824 */ /* 0x000fe200078e0209 */
[--C-:B------:R-:W-:Y:S02]  /*67a0*/  SHF.R.W.U32 R22, R23, 0x13, R23.reuse ;  /* 0x0000001317167819 */ /* 0x100fe40000001e17 */
[----:B------:R-:W-:Y:S02]  /*67b0*/  SHF.R.U32.HI R17, RZ, 0xa, R23 ;  /* 0x0000000aff117819 */ /* 0x000fe40000011617 */
[----:B------:R-:W-:-:S02]  /*67c0*/  SHF.R.W.U32 R25, R16, 0x2, R16 ;  /* 0x0000000210197819 */ /* 0x000fc40000001e10 */
[----:B------:R-:W-:Y:S02]  /*67d0*/  LOP3.LUT R8, R22, R17, R15, 0x96, !PT ;  /* 0x0000001116087212 */ /* 0x000fe400078e960f */
[C-C-:B------:R-:W-:Y:S02]  /*67e0*/  SHF.R.W.U32 R32, R16.reuse, 0xd, R16.reuse ;  /* 0x0000000d10207819 */ /* 0x140fe40000001e10 */
[----:B------:R-:W-:Y:S02]  /*67f0*/  SHF.R.W.U32 R31, R16, 0x16, R16 ;  /* 0x00000016101f7819 */ /* 0x000fe40000001e10 */
[C-C-:B------:R-:W-:Y:S02]  /*6800*/  SHF.R.W.U32 R9, R3.reuse, 0x7, R3.reuse ;  /* 0x0000000703097819 */ /* 0x140fe40000001e03 */
[--C-:B------:R-:W-:Y:S02]  /*6810*/  SHF.R.W.U32 R22, R3, 0x12, R3.reuse ;  /* 0x0000001203167819 */ /* 0x100fe40000001e03 */
[----:B------:R-:W-:-:S02]  /*6820*/  SHF.R.U32.HI R17, RZ, 0x3, R3 ;  /* 0x00000003ff117819 */ /* 0x000fc40000011603 */
[C-C-:B------:R-:W-:Y:S02]  /*6830*/  SHF.R.W.U32 R13, R19.reuse, 0x11, R19.reuse ;  /* 0x00000011130d7819 */ /* 0x140fe40000001e13 */
[--C-:B------:R-:W-:Y:S02]  /*6840*/  SHF.R.W.U32 R12, R19, 0x13, R19.reuse ;  /* 0x00000013130c7819 */ /* 0x100fe40000001e13 */
[----:B------:R-:W-:Y:S02]  /*6850*/  SHF.R.U32.HI R15, RZ, 0xa, R19 ;  /* 0x0000000aff0f7819 */ /* 0x000fe40000011613 */
[----:B------:R-:W-:Y:S02]  /*6860*/  IADD3 R26, PT, PT, R26, -0x1b64963f, R3 ;  /* 0xe49b69c11a1a7810 */ /* 0x000fe40007ffe003 */
[----:B------:R-:W-:Y:S02]  /*6870*/  LOP3.LUT R25, R31, R32, R25, 0x96, !PT ;  /* 0x000000201f197212 */ /* 0x000fe400078e9619 */
[----:B------:R-:W-:Y:S01]  /*6880*/  LOP3.LUT R9, R22, R17, R9, 0x96, !PT ;  /* 0x0000001116097212 */ /* 0x000fe200078e9609 */
[----:B------:R-:W-:Y:S01]  /*6890*/  IMAD.IADD R17, R27, 0x1, R8 ;  /* 0x000000011b117824 */ /* 0x000fe200078e0208 */
[----:B------:R-:W-:Y:S01]  /*68a0*/  LOP3.LUT R13, R12, R15, R13, 0x96, !PT ;  /* 0x0000000f0c0d7212 */ /* 0x000fe200078e960d */
[----:B------:R-:W-:Y:S01]  /*68b0*/  IMAD.IADD R12, R7, 0x1, R26 ;  /* 0x00000001070c7824 */ /* 0x000fe200078e021a */
[----:B------:R-:W-:-:S02]  /*68c0*/  LOP3.LUT R31, R30, R21, R16, 0xe8, !PT ;  /* 0x000000151e1f7212 */ /* 0x000fc400078ee810 */
[C---:B------:R-:W-:Y:S01]  /*68d0*/  SHF.R.W.U32 R7, R17.reuse, 0x11, R17 ;  /* 0x0000001111077819 */ /* 0x040fe20000001e11 */
[----:B------:R-:W-:Y:S01]  /*68e0*/  IMAD.IADD R13, R24, 0x1, R13 ;  /* 0x00000001180d7824 */ /* 0x000fe200078e020d */
[----:B------:R-:W-:Y:S02]  /*68f0*/  IADD3 R25, PT, PT, R26, R25, R31 ;  /* 0x000000191a197210 */ /* 0x000fe40007ffe01f */
[--C-:B------:R-:W-:Y:S02]  /*6900*/  SHF.R.W.U32 R8, R17, 0x13, R17.reuse ;  /* 0x0000001311087819 */ /* 0x100fe40000001e11 */
[----:B------:R-:W-:Y:S02]  /*6910*/  SHF.R.U32.HI R15, RZ, 0xa, R17 ;  /* 0x0000000aff0f7819 */ /* 0x000fe40000011611 */
[C-C-:B------:R-:W-:Y:S02]  /*6920*/  SHF.R.W.U32 R22, R12.reuse, 0x6, R12.reuse ;  /* 0x000000060c167819 */ /* 0x140fe40000001e0c */
[----:B------:R-:W-:-:S02]  /*6930*/  SHF.R.W.U32 R31, R12, 0xb, R12 ;  /* 0x0000000b0c1f7819 */ /* 0x000fc40000001e0c */
[----:B------:R-:W-:Y:S02]  /*6940*/  SHF.R.W.U32 R26, R12, 0x19, R12 ;  /* 0x000000190c1a7819 */ /* 0x000fe40000001e0c */
[----:B------:R-:W-:Y:S02]  /*6950*/  LOP3.LUT R7, R8, R15, R7, 0x96, !PT ;  /* 0x0000000f08077212 */ /* 0x000fe400078e9607 */
[----:B------:R-:W-:Y:S02]  /*6960*/  LOP3.LUT R22, R26, R31, R22, 0x96, !PT ;  /* 0x0000001f1a167212 */ /* 0x000fe400078e9616 */
[C-C-:B------:R-:W-:Y:S02]  /*6970*/  SHF.R.W.U32 R15, R25.reuse, 0x2, R25.reuse ;  /* 0x00000002190f7819 */ /* 0x140fe40000001e19 */
[C-C-:B------:R-:W-:Y:S02]  /*6980*/  SHF.R.W.U32 R26, R25.reuse, 0xd, R25.reuse ;  /* 0x0000000d191a7819 */ /* 0x140fe40000001e19 */
[----:B------:R-:W-:-:S02]  /*6990*/  SHF.R.W.U32 R31, R25, 0x16, R25 ;  /* 0x00000016191f7819 */ /* 0x000fc40000001e19 */
[----:B------:R-:W-:Y:S02]  /*69a0*/  LOP3.LUT R8, R18, R12, R29, 0xb8, !PT ;  /* 0x0000000c12087212 */ /* 0x000fe400078eb81d */
[----:B------:R-:W-:Y:S02]  /*69b0*/  LOP3.LUT R33, R31, R26, R15, 0x96, !PT ;  /* 0x0000001a1f217212 */ /* 0x000fe400078e960f */
[----:B------:R-:W-:Y:S02]  /*69c0*/  IADD3 R31, PT, PT, R8, R5, R22 ;  /* 0x00000005081f7210 */ /* 0x000fe40007ffe016 */
[--C-:B------:R-:W-:Y:S02]  /*69d0*/  SHF.R.W.U32 R5, R13, 0x11, R13.reuse ;  /* 0x000000110d057819 */ /* 0x100fe40000001e0d */
[----:B------:R-:W-:Y:S02]  /*69e0*/  IADD3 R32, PT, PT, R31, -0x1041b87a, R14 ;  /* 0xefbe47861f207810 */ /* 0x000fe40007ffe00e */
[----:B------:R-:W-:-:S02]  /*69f0*/  SHF.R.W.U32 R22, R13, 0x13, R13 ;  /* 0x000000130d167819 */ /* 0x000fc40000001e0d */
[----:B------:R-:W-:Y:S01]  /*6a00*/  SHF.R.U32.HI R15, RZ, 0xa, R13 ;  /* 0x0000000aff0f7819 */ /* 0x000fe2000001160d */
[----:B------:R-:W-:Y:S01]  /*6a10*/  IMAD.IADD R21, R21, 0x1, R32 ;  /* 0x0000000115157824 */ /* 0x000fe200078e0220 */
[----:B------:R-:W-:Y:S02]  /*6a20*/  LOP3.LUT R26, R16, R30, R25, 0xe8, !PT ;  /* 0x0000001e101a7212 */ /* 0x000fe400078ee819 */
[----:B------:R-:W-:Y:S02]  /*6a30*/  IADD3 R8, PT, PT, R7, 0x400022, R20 ;  /* 0x0040002207087810 */ /* 0x000fe40007ffe014 */
[----:B------:R-:W-:Y:S02]  /*6a40*/  LOP3.LUT R5, R22, R15, R5, 0x96, !PT ;  /* 0x0000000f16057212 */ /* 0x000fe400078e9605 */
[----:B------:R-:W-:Y:S02]  /*6a50*/  IADD3 R26, PT, PT, R32, R33, R26 ;  /* 0x00000021201a7210 */ /* 0x000fe40007ffe01a */
[----:B------:R-:W-:-:S02]  /*6a60*/  SHF.R.W.U32 R31, R8, 0x11, R8 ;  /* 0x00000011081f7819 */ /* 0x000fc40000001e08 */
[--C-:B------:R-:W-:Y:S02]  /*6a70*/  SHF.R.W.U32 R22, R8, 0x13, R8.reuse ;  /* 0x0000001308167819 */ /* 0x100fe40000001e08 */
[----:B------:R-:W-:Y:S02]  /*6a80*/  SHF.R.U32.HI R7, RZ, 0xa, R8 ;  /* 0x0000000aff077819 */ /* 0x000fe40000011608 */
[C-C-:B------:R-:W-:Y:S02]  /*6a90*/  SHF.R.W.U32 R15, R21.reuse, 0x6, R21.reuse ;  /* 0x00000006150f7819 */ /* 0x140fe40000001e15 */
[C-C-:B------:R-:W-:Y:S02]  /*6aa0*/  SHF.R.W.U32 R32, R21.reuse, 0xb, R21.reuse ;  /* 0x0000000b15207819 */ /* 0x140fe40000001e15 */
[----:B------:R-:W-:Y:S02]  /*6ab0*/  SHF.R.W.U32 R33, R21, 0x19, R21 ;  /* 0x0000001915217819 */ /* 0x000fe40000001e15 */
[----:B------:R-:W-:-:S02]  /*6ac0*/  LOP3.LUT R31, R22, R7, R31, 0x96, !PT ;  /* 0x00000007161f7212 */ /* 0x000fc400078e961f */
[----:B------:R-:W-:Y:S02]  /*6ad0*/  LOP3.LUT R33, R33, R32, R15, 0x96, !PT ;  /* 0x0000002021217212 */ /* 0x000fe400078e960f */
[C-C-:B------:R-:W-:Y:S02]  /*6ae0*/  SHF.R.W.U32 R22, R4.reuse, 0x7, R4.reuse ;  /* 0x0000000704167819 */ /* 0x140fe40000001e04 */
[--C-:B------:R-:W-:Y:S02]  /*6af0*/  SHF.R.W.U32 R7, R4, 0x12, R4.reuse ;  /* 0x0000001204077819 */ /* 0x100fe40000001e04 */
[----:B------:R-:W-:Y:S02]  /*6b00*/  SHF.R.U32.HI R15, RZ, 0x3, R4 ;  /* 0x00000003ff0f7819 */ /* 0x000fe40000011604 */
[----:B------:R-:W-:Y:S02]  /*6b10*/  LOP3.LUT R32, R29, R21, R12, 0xb8, !PT ;  /* 0x000000151d207212 */ /* 0x000fe400078eb80c */
[----:B------:R-:W-:-:S02]  /*6b20*/  LOP3.LUT R22, R7, R15, R22, 0x96, !PT ;  /* 0x0000000f07167212 */ /* 0x000fc400078e9616 */
[----:B------:R-:W-:Y:S02]  /*6b30*/  IADD3 R33, PT, PT, R32, R18, R33 ;  /* 0x0000001220217210 */ /* 0x000fe40007ffe021 */
[C-C-:B------:R-:W-:Y:S02]  /*6b40*/  SHF.R.W.U32 R7, R26.reuse, 0x2, R26.reuse ;  /* 0x000000021a077819 */ /* 0x140fe40000001e1a */
[C-C-:B------:R-:W-:Y:S02]  /*6b50*/  SHF.R.W.U32 R18, R26.reuse, 0xd, R26.reuse ;  /* 0x0000000d1a127819 */ /* 0x140fe40000001e1a */
[----:B------:R-:W-:Y:S02]  /*6b60*/  SHF.R.W.U32 R15, R26, 0x16, R26 ;  /* 0x000000161a0f7819 */ /* 0x000fe40000001e1a */
[----:B------:R-:W-:Y:S02]  /*6b70*/  SHF.R.U32.HI R32, RZ, 0x3, R2 ;  /* 0x00000003ff207819 */ /* 0x000fe40000011602 */
[----:B------:R-:W-:-:S02]  /*6b80*/  LOP3.LUT R7, R15, R18, R7, 0x96, !PT ;  /* 0x000000120f077212 */ /* 0x000fc400078e9607 */
[C-C-:B------:R-:W-:Y:S02]  /*6b90*/  SHF.R.W.U32 R15, R2.reuse, 0x7, R2.reuse ;  /* 0x00000007020f7819 */ /* 0x140fe40000001e02 */
[----:B------:R-:W-:Y:S02]  /*6ba0*/  SHF.R.W.U32 R18, R2, 0x12, R2 ;  /* 0x0000001202127819 */ /* 0x000fe40000001e02 */
[----:B------:R-:W-:Y:S02]  /*6bb0*/  IADD3 R33, PT, PT, R33, 0xfc19dc6, R4 ;  /* 0x0fc19dc621217810 */ /* 0x000fe40007ffe004 */
[----:B------:R-:W-:Y:S02]  /*6bc0*/  LOP3.LUT R15, R18, R32, R15, 0x96, !PT ;  /* 0x00000020120f7212 */ /* 0x000fe400078e960f */
[----:B------:R-:W-:Y:S01]  /*6bd0*/  LOP3.LUT R32, R25, R16, R26, 0xe8, !PT ;  /* 0x0000001019207212 */ /* 0x000fe200078ee81a */
[----:B------:R-:W-:Y:S01]  /*6be0*/  IMAD.IADD R18, R30, 0x1, R33 ;  /* 0x000000011e127824 */ /* 0x000fe200078e0221 */
[----:B------:R-:W-:-:S02]  /*6bf0*/  IADD3 R5, PT, PT, R9, R5, R6 ;  /* 0x0000000509057210 */ /* 0x000fc40007ffe006 */
[----:B------:R-:W-:Y:S02]  /*6c00*/  IADD3 R9, PT, PT, R33, R7, R32 ;  /* 0x0000000721097210 */ /* 0x000fe40007ffe020 */
[C-C-:B------:R-:W-:Y:S02]  /*6c10*/  SHF.R.W.U32 R7, R18.reuse, 0x6, R18.reuse ;  /* 0x0000000612077819 */ /* 0x140fe40000001e12 */
[C-C-:B------:R-:W-:Y:S02]  /*6c20*/  SHF.R.W.U32 R30, R18.reuse, 0xb, R18.reuse ;  /* 0x0000000b121e7819 */ /* 0x140fe40000001e12 */
[----:B------:R-:W-:Y:S02]  /*6c30*/  SHF.R.W.U32 R32, R18, 0x19, R18 ;  /* 0x0000001912207819 */ /* 0x000fe40000001e12 */
[----:B------:R-:W-:Y:S02]  /*6c40*/  LOP3.LUT R34, R26, R25, R9, 0xe8, !PT ;  /* 0x000000191a227212 */ /* 0x000fe400078ee809 */
        /* <DEDUP_REMOVED lines=11> */
[----:B------:R-:W-:Y:S02]  /*6d00*/  IADD3 R33, PT, PT, R33, 0x240ca1cc, R2 ;  /* 0x240ca1cc21217810 */ /* 0x000fe40007ffe002 */
        /* <DEDUP_REMOVED lines=22> */
[----:B------:R-:W-:-:S02]  /*6e70*/  IADD3 R4, PT, PT, R4, R31, R19 ;  /* 0x0000001f04047210 */ /* 0x000fc40007ffe013 */
[----:B------:R-:W-:Y:S02]  /*6e80*/  LOP3.LUT R35, R32, R12, R11, 0x96, !PT ;  /* 0x0000000c20237212 */ /* 0x000fe400078e960b */
[----:B------:R-:W-:Y:S01]  /*6e90*/  IADD3 R32, PT, PT, R33, 0x2de92c6f, R10 ;  /* 0x2de92c6f21207810 */ /* 0x000fe20007ffe00a */
[----:B------:R-:W-:Y:S01]  /*6ea0*/  IMAD.IADD R15, R15, 0x1, R4 ;  /* 0x000000010f0f7824 */ /* 0x000fe200078e0204 */
[----:B------:R-:W-:Y:S02]  /*6eb0*/  LOP3.LUT R33, R9, R26, R16, 0xe8, !PT ;  /* 0x0000001a09217212 */ /* 0x000fe400078ee810 */
[----:B------:R-:W-:Y:S01]  /*6ec0*/  IADD3 R11, PT, PT, R14, R29, R23 ;  /* 0x0000001d0e0b7210 */ /* 0x000fe20007ffe017 */
[----:B------:R-:W-:Y:S01]  /*6ed0*/  IMAD.IADD R12, R25, 0x1, R32 ;  /* 0x00000001190c7824 */ /* 0x000fe200078e0220 */
[----:B------:R-:W-:Y:S02]  /*6ee0*/  IADD3 R29, PT, PT, R32, R35, R33 ;  /* 0x00000023201d7210 */ /* 0x000fe40007ffe021 */
[----:B------:R-:W-:Y:S01]  /*6ef0*/  SHF.R.U32.HI R4, RZ, 0x3, R24 ;  /* 0x00000003ff047819 */ /* 0x000fe20000011618 */
[----:B------:R-:W-:Y:S01]  /*6f00*/  IMAD.IADD R11, R22, 0x1, R11 ;  /* 0x00000001160b7824 */ /* 0x000fe200078e020b */
[----:B------:R-:W-:-:S02]  /*6f10*/  SHF.R.W.U32 R14, R12, 0x6, R12 ;  /* 0x000000060c0e7819 */ /* 0x000fc40000001e0c */
[C-C-:B------:R-:W-:Y:S02]  /*6f20*/  SHF.R.W.U32 R25, R12.reuse, 0xb, R12.reuse ;  /* 0x0000000b0c197819 */ /* 0x140fe40000001e0c */
[----:B------:R-:W-:Y:S02]  /*6f30*/  SHF.R.W.U32 R32, R12, 0x19, R12 ;  /* 0x000000190c207819 */ /* 0x000fe40000001e0c */
[C-C-:B------:R-:W-:Y:S02]  /*6f40*/  SHF.R.W.U32 R22, R27.reuse, 0x7, R27.reuse ;  /* 0x000000071b167819 */ /* 0x140fe40000001e1b */
[----:B------:R-:W-:Y:S02]  /*6f50*/  LOP3.LUT R32, R32, R25, R14, 0x96, !PT ;  /* 0x0000001920207212 */ /* 0x000fe400078e960e */
[--C-:B------:R-:W-:Y:S02]  /*6f60*/  SHF.R.W.U32 R25, R27, 0x12, R27.reuse ;  /* 0x000000121b197819 */ /* 0x100fe40000001e1b */
[----:B------:R-:W-:-:S02]  /*6f70*/  SHF.R.U32.HI R14, RZ, 0x3, R27 ;  /* 0x00000003ff0e7819 */ /* 0x000fc4000001161b */
[----:B------:R-:W-:Y:S02]  /*6f80*/  LOP3.LUT R33, R18, R12, R5, 0xb8, !PT ;  /* 0x0000000c12217212 */ /* 0x000fe400078eb805 */
[----:B------:R-:W-:Y:S02]  /*6f90*/  LOP3.LUT R22, R25, R14, R22, 0x96, !PT ;  /* 0x0000000e19167212 */ /* 0x000fe400078e9616 */
[----:B------:R-:W-:Y:S02]  /*6fa0*/  IADD3 R32, PT, PT, R33, R21, R32 ;  /* 0x0000001521207210 */ /* 0x000fe40007ffe020 */
[C-C-:B------:R-:W-:Y:S02]  /*6fb0*/  SHF.R.W.U32 R21, R11.reuse, 0x11, R11.reuse ;  /* 0x000000110b157819 */ /* 0x140fe40000001e0b */
[--C-:B------:R-:W-:Y:S02]  /*6fc0*/  SHF.R.W.U32 R14, R11, 0x13, R11.reuse ;  /* 0x000000130b0e7819 */ /* 0x100fe40000001e0b */
[----:B------:R-:W-:-:S02]  /*6fd0*/  SHF.R.U32.HI R25, RZ, 0xa, R11 ;  /* 0x0000000aff197819 */ /* 0x000fc4000001160b */
[C---:B------:R-:W-:Y:S02]  /*6fe0*/  SHF.R.W.U32 R33, R29.reuse, 0x16, R29 ;  /* 0x000000161d217819 */ /* 0x040fe40000001e1d */
[----:B------:R-:W-:Y:S02]  /*6ff0*/  LOP3.LUT R21, R14, R25, R21, 0x96, !PT ;  /* 0x000000190e157212 */ /* 0x000fe400078e9615 */
        /* <DEDUP_REMOVED lines=13> */
[----:B------:R-:W-:Y:S02]  /*70d0*/  SHF.R.W.U32 R31, R24, 0x12, R24 ;  /* 0x00000012181f7819 */ /* 0x000fe40000001e18 */
[----:B------:R-:W-:Y:S02]  /*70e0*/  LOP3.LUT R32, R5, R25, R12, 0xb8, !PT ;  /* 0x0000001905207212 */ /* 0x000fe400078eb80c */
[----:B------:R-:W-:Y:S02]  /*70f0*/  LOP3.LUT R14, R31, R4, R14, 0x96, !PT ;  /* 0x000000041f0e7212 */ /* 0x000fe400078e960e */
[----:B------:R-:W-:Y:S02]  /*7100*/  IADD3 R33, PT, PT, R32, R18, R33 ;  /* 0x0000001220217210 */ /* 0x000fe40007ffe021 */
[C-C-:B------:R-:W-:Y:S02]  /*7110*/  SHF.R.W.U32 R31, R15.reuse, 0x11, R15.reuse ;  /* 0x000000110f1f7819 */ /* 0x140fe40000001e0f */
[----:B------:R-:W-:-:S02]  /*7120*/  SHF.R.W.U32 R4, R15, 0x13, R15 ;  /* 0x000000130f047819 */ /* 0x000fc40000001e0f */
[----:B------:R-:W-:Y:S02]  /*7130*/  SHF.R.U32.HI R18, RZ, 0xa, R15 ;  /* 0x0000000aff127819 */ /* 0x000fe4000001160f */
[--C-:B------:R-:W-:Y:S02]  /*7140*/  LOP3.LUT R32, R29, R16, R26.reuse, 0xe8, !PT ;  /* 0x000000101d207212 */ /* 0x100fe400078ee81a */
[----:B------:R-:W-:Y:S02]  /*7150*/  LOP3.LUT R31, R4, R18, R31, 0x96, !PT ;  /* 0x00000012041f7212 */ /* 0x000fe400078e961f */
[C-C-:B------:R-:W-:Y:S02]  /*7160*/  SHF.R.W.U32 R4, R26.reuse, 0x2, R26.reuse ;  /* 0x000000021a047819 */ /* 0x140fe40000001e1a */
[----:B------:R-:W-:Y:S02]  /*7170*/  SHF.R.W.U32 R18, R26, 0x16, R26 ;  /* 0x000000161a127819 */ /* 0x000fe40000001e1a */
[----:B------:R-:W-:-:S02]  /*7180*/  IADD3 R31, PT, PT, R10, R31, R13 ;  /* 0x0000001f0a1f7210 */ /* 0x000fc40007ffe00d */
[----:B------:R-:W-:Y:S02]  /*7190*/  LOP3.LUT R35, R18, R35, R4, 0x96, !PT ;  /* 0x0000002312237212 */ /* 0x000fe400078e9604 */
[----:B------:R-:W-:-:S05]  /*71a0*/  IADD3 R4, PT, PT, R33, 0x5cb0a9dc, R24 ;  /* 0x5cb0a9dc21047810 */ /* 0x000fca0007ffe018 */
[----:B------:R-:W-:Y:S01]  /*71b0*/  IMAD.IADD R18, R9, 0x1, R4 ;  /* 0x0000000109127824 */ /* 0x000fe200078e0204 */
[----:B------:R-:W-:Y:S02]  /*71c0*/  IADD3 R9, PT, PT, R2, R21, R17 ;  /* 0x0000001502097210 */ /* 0x000fe40007ffe011 */
[----:B------:R-:W-:Y:S02]  /*71d0*/  IADD3 R21, PT, PT, R4, R35, R32 ;  /* 0x0000002304157210 */ /* 0x000fe40007ffe020 */
[--C-:B------:R-:W-:Y:S01]  /*71e0*/  SHF.R.W.U32 R2, R18, 0x6, R18.reuse ;  /* 0x0000000612027819 */ /* 0x100fe20000001e12 */
[----:B------:R-:W-:Y:S01]  /*71f0*/  IMAD.IADD R4, R30, 0x1, R9 ;  /* 0x000000011e047824 */ /* 0x000fe200078e0209 */
[C-C-:B------:R-:W-:Y:S02]  /*7200*/  SHF.R.W.U32 R33, R18.reuse, 0xb, R18.reuse ;  /* 0x0000000b12217819 */ /* 0x140fe40000001e12 */
[----:B------:R-:W-:Y:S02]  /*7210*/  SHF.R.W.U32 R32, R18, 0x19, R18 ;  /* 0x0000001912207819 */ /* 0x000fe40000001e12 */
[----:B------:R-:W-:-:S02]  /*7220*/  SHF.R.W.U32 R9, R20, 0x12, R20 ;  /* 0x0000001214097819 */ /* 0x000fc40000001e14 */
[----:B------:R-:W-:Y:S02]  /*7230*/  LOP3.LUT R32, R32, R33, R2, 0x96, !PT ;  /* 0x0000002120207212 */ /* 0x000fe400078e9602 */
[--C-:B------:R-:W-:Y:S02]  /*7240*/  SHF.R.W.U32 R2, R20, 0x7, R20.reuse ;  /* 0x0000000714027819 */ /* 0x100fe40000001e14 */
[----:B------:R-:W-:Y:S02]  /*7250*/  SHF.R.U32.HI R30, RZ, 0x3, R20 ;  /* 0x00000003ff1e7819 */ /* 0x000fe40000011614 */
        /* <DEDUP_REMOVED lines=9> */
[----:B------:R-:W-:Y:S02]  /*72f0*/  SHF.R.W.U32 R9, R21, 0x16, R21 ;  /* 0x0000001615097819 */ /* 0x000fe40000001e15 */
[----:B------:R-:W-:Y:S02]  /*7300*/  IADD3 R33, PT, PT, R33, 0x76f988da, R20 ;  /* 0x76f988da21217810 */ /* 0x000fe40007ffe014 */
[----:B------:R-:W-:Y:S02]  /*7310*/  LOP3.LUT R32, R9, R32, R5, 0x96, !PT ;  /* 0x0000002009207212 */ /* 0x000fe400078e9605 */
[----:B------:R-:W-:Y:S01]  /*7320*/  LOP3.LUT R5, R26, R29, R21, 0xe8, !PT ;  /* 0x0000001d1a057212 */ /* 0x000fe200078ee815 */
[----:B------:R-:W-:Y:S02]  /*7330*/  IMAD.IADD R9, R16, 0x1, R33 ;  /* 0x0000000110097824 */ /* 0x000fe400078e0221 */
[----:B------:R-:W-:Y:S01]  /*7340*/  IMAD.IADD R16, R22, 0x1, R31 ;  /* 0x0000000116107824 */ /* 0x000fe200078e021f */
[----:B------:R-:W-:-:S02]  /*7350*/  IADD3 R10, PT, PT, R33, R32, R5 ;  /* 0x00000020210a7210 */ /* 0x000fc40007ffe005 */
        /* <DEDUP_REMOVED lines=16> */
[--C-:B------:R-:W-:Y:S02]  /*7460*/  SHF.R.W.U32 R22, R10, 0x16, R10.reuse ;  /* 0x000000160a167819 */ /* 0x100fe40000001e0a */
[----:B------:R-:W-:-:S02]  /*7470*/  LOP3.LUT R32, R21, R26, R10, 0xe8, !PT ;  /* 0x0000001a15207212 */ /* 0x000fc400078ee80a */
[----:B------:R-:W-:Y:S02]  /*7480*/  LOP3.LUT R35, R22, R35, R12, 0x96, !PT ;  /* 0x0000002316237212 */ /* 0x000fe400078e960c */
[----:B------:R-:W-:Y:S02]  /*7490*/  IADD3 R12, PT, PT, R33, -0x67c1aeae, R6 ;  /* 0x983e5152210c7810 */ /* 0x000fe40007ffe006 */
[----:B------:R-:W-:-:S03]  /*74a0*/  IADD3 R31, PT, PT, R24, R31, R7 ;  /* 0x0000001f181f7210 */ /* 0x000fc60007ffe007 */
[----:B------:R-:W-:Y:S01]  /*74b0*/  IMAD.IADD R22, R29, 0x1, R12 ;  /* 0x000000011d167824 */ /* 0x000fe200078e020c */
[----:B------:R-:W-:Y:S01]  /*74c0*/  IADD3 R29, PT, PT, R27, R30, R8 ;  /* 0x0000001e1b1d7210 */ /* 0x000fe20007ffe008 */
[----:B------:R-:W-:Y:S01]  /*74d0*/  IMAD.IADD R2, R2, 0x1, R31 ;  /* 0x0000000102027824 */ /* 0x000fe200078e021f */
        /* <DEDUP_REMOVED lines=15> */
[C---:B------:R-:W-:Y:S02]  /*75d0*/  SHF.R.W.U32 R32, R27.reuse, 0x16, R27 ;  /* 0x000000161b207819 */ /* 0x040fe40000001e1b */
[----:B------:R-:W-:Y:S02]  /*75e0*/  LOP3.LUT R29, R30, R25, R29, 0x96, !PT ;  /* 0x000000191e1d7212 */ /* 0x000fe400078e961d */
[----:B------:R-:W-:-:S02]  /*75f0*/  SHF.R.W.U32 R25, R27, 0x2, R27 ;  /* 0x000000021b197819 */ /* 0x000fc40000001e1b */
[----:B------:R-:W-:Y:S02]  /*7600*/  SHF.R.W.U32 R30, R27, 0xd, R27 ;  /* 0x0000000d1b1e7819 */ /* 0x000fe40000001e1b */
        /* <DEDUP_REMOVED lines=80> */
[C-C-:B------:R-:W-:Y:S02]  /*7b10*/  SHF.R.W.U32 R29, R13.reuse, 0x12, R13.reuse ;  /* 0x000000120d1d7819 */ /* 0x140fe40000001e0d */
        /* <DEDUP_REMOVED lines=13> */
[----:B------:R-:W-:Y:S02]  /*7bf0*/  LOP3.LUT R33, R10, R21, R27, 0xe8, !PT ;  /* 0x000000150a217212 */ /* 0x000fe400078ee81b */
[----:B------:R-:W-:Y:S02]  /*7c00*/  LOP3.LUT R32, R31, R32, R25, 0x96, !PT ;  /* 0x000000201f207212 */ /* 0x000fe400078e9619 */
[----:B------:R-:W-:-:S02]  /*7c10*/  IADD3 R31, PT, PT, R34, -0x2a586eb9, R13 ;  /* 0xd5a79147221f7810 */ /* 0x000fc40007ffe00d */
[----:B------:R-:W-:Y:S02]  /*7c20*/  IADD3 R23, PT, PT, R23, R30, R4 ;  /* 0x0000001e17177210 */ /* 0x000fe40007ffe004 */
[----:B------:R-:W-:Y:S01]  /*7c30*/  IADD3 R29, PT, PT, R19, R29, R16 ;  /* 0x0000001d131d7210 */ /* 0x000fe20007ffe010 */
[----:B------:R-:W-:Y:S01]  /*7c40*/  IMAD.IADD R25, R24, 0x1, R31 ;  /* 0x0000000118197824 */ /* 0x000fe200078e021f */
[----:B------:R-:W-:Y:S01]  /*7c50*/  IADD3 R24, PT, PT, R31, R32, R33 ;  /* 0x000000201f187210 */ /* 0x000fe20007ffe021 */
[----:B------:R-:W-:Y:S01]  /*7c60*/  IMAD.IADD R20, R20, 0x1, R23 ;  /* 0x0000000114147824 */ /* 0x000fe200078e0217 */
[----:B------:R-:W-:Y:S01]  /*7c70*/  SHF.R.W.U32 R23, R8, 0x7, R8 ;  /* 0x0000000708177819 */ /* 0x000fe20000001e08 */
[----:B------:R-:W-:Y:S01]  /*7c80*/  IMAD.IADD R6, R6, 0x1, R29 ;  /* 0x0000000106067824 */ /* 0x000fe200078e021d */
[C-C-:B------:R-:W-:Y:S02]  /*7c90*/  SHF.R.W.U32 R30, R25.reuse, 0x6, R25.reuse ;  /* 0x00000006191e7819 */ /* 0x140fe40000001e19 */
[----:B------:R-:W-:-:S02]  /*7ca0*/  SHF.R.W.U32 R31, R25, 0xb, R25 ;  /* 0x0000000b191f7819 */ /* 0x000fc40000001e19 */
[----:B------:R-:W-:Y:S02]  /*7cb0*/  SHF.R.W.U32 R32, R25, 0x19, R25 ;  /* 0x0000001919207819 */ /* 0x000fe40000001e19 */
[----:B------:R-:W-:Y:S02]  /*7cc0*/  SHF.R.U32.HI R29, RZ, 0x3, R7 ;  /* 0x00000003ff1d7819 */ /* 0x000fe40000011607 */
        /* <DEDUP_REMOVED lines=44> */
[C---:B------:R-:W-:Y:S02]  /*7f90*/  SHF.R.W.U32 R28, R3.reuse, 0x12, R3 ;  /* 0x00000012031c7819 */ /* 0x040fe40000001e03 */
        /* <DEDUP_REMOVED lines=9> */
[C---:B------:R-:W-:Y:S02]  /*8030*/  SHF.R.W.U32 R30, R10.reuse, 0x16, R10 ;  /* 0x000000160a1e7819 */ /* 0x040fe40000001e0a */
        /* <DEDUP_REMOVED lines=13> */
[----:B------:R-:W-:Y:S02]  /*8110*/  SHF.R.W.U32 R30, R11, 0x12, R11 ;  /* 0x000000120b1e7819 */ /* 0x000fe40000001e0b */
        /* <DEDUP_REMOVED lines=23> */
[--C-:B------:R-:W-:Y:S01]  /*8290*/  SHF.R.W.U32 R31, R25, 0xb, R25.reuse ;  /* 0x0000000b191f7819 */ /* 0x100fe20000001e19 */
[----:B------:R-:W-:Y:S01]  /*82a0*/  IMAD.IADD R17, R17, 0x1, R30 ;  /* 0x0000000111117824 */ /* 0x000fe200078e021e */
        /* <DEDUP_REMOVED lines=25> */
[----:B------:R-:W-:Y:S02]  /*8440*/  LOP3.LUT R33, R22, R18, R25, 0xb8, !PT ;  /* 0x0000001216217212 */ /* 0x000fe400078eb819 */
[----:B------:R-:W-:-:S02]  /*8450*/  LOP3.LUT R32, R31, R32, R7, 0x96, !PT ;  /* 0x000000201f207212 */ /* 0x000fc400078e9607 */
[--C-:B------:R-:W-:Y:S02]  /*8460*/  SHF.R.W.U32 R7, R4, 0x7, R4.reuse ;  /* 0x0000000704077819 */ /* 0x100fe40000001e04 */
[----:B------:R-:W-:Y:S02]  /*8470*/  SHF.R.U32.HI R31, RZ, 0x3, R4 ;  /* 0x00000003ff1f7819 */ /* 0x000fe40000011604 */
[----:B------:R-:W-:Y:S02]  /*8480*/  IADD3 R33, PT, PT, R33, R29, R32 ;  /* 0x0000001d21217210 */ /* 0x000fe40007ffe020 */
[----:B------:R-:W-:Y:S02]  /*8490*/  LOP3.LUT R7, R30, R31, R7, 0x96, !PT ;  /* 0x0000001f1e077212 */ /* 0x000fe400078e9607 */
        /* <DEDUP_REMOVED lines=11> */
[----:B------:R-:W-:Y:S02]  /*8550*/  SHF.R.U32.HI R27, RZ, 0x3, R16 ;  /* 0x00000003ff1b7819 */ /* 0x000fe40000011610 */
[----:B------:R-:W-:Y:S02]  /*8560*/  IADD3 R30, PT, PT, R33, R30, R32 ;  /* 0x0000001e211e7210 */ /* 0x000fe40007ffe020 */
[C-C-:B------:R-:W-:Y:S02]  /*8570*/  SHF.R.W.U32 R3, R29.reuse, 0x6, R29.reuse ;  /* 0x000000061d037819 */ /* 0x140fe40000001e1d */
[----:B------:R-:W-:-:S02]  /*8580*/  SHF.R.W.U32 R10, R29, 0xb, R29 ;  /* 0x0000000b1d0a7819 */ /* 0x000fc40000001e1d */
        /* <DEDUP_REMOVED lines=13> */
[----:B------:R-:W-:-:S04]  /*8660*/  SHF.R.W.U32 R22, R30, 0xd, R30 ;  /* 0x0000000d1e167819 */ /* 0x000fc80000001e1e */
[----:B------:R-:W-:Y:S02]  /*8670*/  LOP3.LUT R35, R32, R22, R3, 0x96, !PT ;  /* 0x0000001620237212 */ /* 0x000fe400078e9603 */
        /* <DEDUP_REMOVED lines=23> */
[----:B------:R-:W-:-:S02]  /*87f0*/  IADD3 R25, PT, PT, R4, R25, R9 ;  /* 0x0000001904197210 */ /* 0x000fc40007ffe009 */
[----:B------:R-:W-:Y:S02]  /*8800*/  LOP3.LUT R28, R32, R28, R13, 0x96, !PT ;  /* 0x0000001c201c7212 */ /* 0x000fe400078e960d */
[----:B------:R-:W-:Y:S01]  /*8810*/  IADD3 R13, PT, PT, R33, 0x766a0abb, R12 ;  /* 0x766a0abb210d7810 */ /* 0x000fe20007ffe00c */
[----:B------:R-:W-:Y:S01]  /*8820*/  IMAD.IADD R25, R10, 0x1, R25 ;  /* 0x000000010a197824 */ /* 0x000fe200078e0219 */
        /* <DEDUP_REMOVED lines=8> */
[----:B------:R-:W-:-:S02]  /*88b0*/  SHF.R.U32.HI R28, RZ, 0x3, R2 ;  /* 0x00000003ff1c7819 */ /* 0x000fc40000011602 */
[----:B------:R-:W-:Y:S02]  /*88c0*/  IADD3 R35, PT, PT, R35, R18, R13 ;  /* 0x0000001223237210 */ /* 0x000fe40007ffe00d */
[C-C-:B------:R-:W-:Y:S02]  /*88d0*/  SHF.R.W.U32 R13, R2.reuse, 0x7, R2.reuse ;  /* 0x00000007020d7819 */ /* 0x140fe40000001e02 */
[----:B------:R-:W-:Y:S02]  /*88e0*/  SHF.R.W.U32 R18, R2, 0x12, R2 ;  /* 0x0000001202127819 */ /* 0x000fe40000001e02 */
[--C-:B------:R-:W-:Y:S02]  /*88f0*/  SHF.R.W.U32 R37, R24, 0xd, R24.reuse ;  /* 0x0000000d18257819 */ /* 0x100fe40000001e18 */
[----:B------:R-:W-:Y:S02]  /*8900*/  LOP3.LUT R13, R18, R28, R13, 0x96, !PT ;  /* 0x0000001c120d7212 */ /* 0x000fe400078e960d */
[----:B------:R-:W-:-:S02]  /*8910*/  SHF.R.W.U32 R18, R24, 0x2, R24 ;  /* 0x0000000218127819 */ /* 0x000fc40000001e18 */
        /* <DEDUP_REMOVED lines=14> */
[----:B------:R-:W-:Y:S02]  /*8a00*/  SHF.R.W.U32 R29, R5, 0x12, R5 ;  /* 0x00000012051d7819 */ /* 0x000fe40000001e05 */
[----:B------:R-:W-:Y:S02]  /*8a10*/  SHF.R.W.U32 R36, R19, 0xd, R19 ;  /* 0x0000000d13247819 */ /* 0x000fe40000001e13 */
[----:B------:R-:W-:-:S02]  /*8a20*/  LOP3.LUT R18, R29, R28, R18, 0x96, !PT ;  /* 0x0000001c1d127212 */ /* 0x000fc400078e9612 */
        /* <DEDUP_REMOVED lines=27> */
[--C-:B------:R-:W-:Y:S02]  /*8be0*/  SHF.R.W.U32 R31, R27, 0x2, R27.reuse ;  /* 0x000000021b1f7819 */ /* 0x100fe40000001e1b */
        /* <DEDUP_REMOVED lines=124> */
[----:B------:R-:W-:-:S04]  /*93b0*/  LOP3.LUT R27, R30, R24, R31, 0xb8, !PT ;  /* 0x000000181e1b7212 */ /* 0x000fc800078eb81f */
[----:B------:R-:W-:Y:S01]  /*93c0*/  IADD3 R34, PT, PT, R27, R19, R34 ;  /* 0x000000131b227210 */ /* 0x000fe20007ffe022 */
[----:B------:R-:W-:Y:S01]  /*93d0*/  IMAD.IADD R19, R7, 0x1, R28 ;  /* 0x0000000107137824 */ /* 0x000fe200078e021c */
[C-C-:B------:R-:W-:Y:S02]  /*93e0*/  SHF.R.W.U32 R7, R22.reuse, 0x2, R22.reuse ;  /* 0x0000000216077819 */ /* 0x140fe40000001e16 */
[C-C-:B------:R-:W-:Y:S02]  /*93f0*/  SHF.R.W.U32 R28, R22.reuse, 0xd, R22.reuse ;  /* 0x0000000d161c7819 */ /* 0x140fe40000001e16 */
[----:B------:R-:W-:Y:S02]  /*9400*/  SHF.R.W.U32 R27, R22, 0x16, R22 ;  /* 0x00000016161b7819 */ /* 0x000fe40000001e16 */
[----:B------:R-:W-:Y:S02]  /*9410*/  IADD3 R34, PT, PT, R34, 0x2748774c, R19 ;  /* 0x2748774c22227810 */ /* 0x000fe40007ffe013 */
[----:B------:R-:W-:-:S02]  /*9420*/  LOP3.LUT R27, R27, R28, R7, 0x96, !PT ;  /* 0x0000001c1b1b7212 */ /* 0x000fc400078e9607 */
[----:B------:R-:W-:Y:S01]  /*9430*/  LOP3.LUT R28, R29, R32, R22, 0xe8, !PT ;  /* 0x000000201d1c7212 */ /* 0x000fe200078ee816 */
[----:B------:R-:W-:Y:S01]  /*9440*/  IMAD.IADD R7, R15, 0x1, R34 ;  /* 0x000000010f077824 */ /* 0x000fe200078e0222 */
[----:B------:R-:W-:Y:S02]  /*9450*/  SHF.R.W.U32 R10, R19, 0x11, R19 ;  /* 0x00000011130a7819 */ /* 0x000fe40000001e13 */
[----:B------:R-:W-:Y:S02]  /*9460*/  IADD3 R15, PT, PT, R34, R27, R28 ;  /* 0x0000001b220f7210 */ /* 0x000fe40007ffe01c */
[C-C-:B------:R-:W-:Y:S02]  /*9470*/  SHF.R.W.U32 R27, R7.reuse, 0x6, R7.reuse ;  /* 0x00000006071b7819 */ /* 0x140fe40000001e07 */
[C-C-:B------:R-:W-:Y:S02]  /*9480*/  SHF.R.W.U32 R28, R7.reuse, 0xb, R7.reuse ;  /* 0x0000000b071c7819 */ /* 0x140fe40000001e07 */
[----:B------:R-:W-:-:S02]  /*9490*/  SHF.R.W.U32 R33, R7, 0x19, R7 ;  /* 0x0000001907217819 */ /* 0x000fc40000001e07 */
[----:B------:R-:W-:Y:S02]  /*94a0*/  LOP3.LUT R4, R31, R7, R24, 0xb8, !PT ;  /* 0x000000071f047212 */ /* 0x000fe400078eb818 */
[----:B------:R-:W-:Y:S02]  /*94b0*/  LOP3.LUT R27, R33, R28, R27, 0x96, !PT ;  /* 0x0000001c211b7212 */ /* 0x000fe400078e961b */
[----:B------:R-:W-:Y:S02]  /*94c0*/  SHF.R.W.U32 R28, R15, 0x2, R15 ;  /* 0x000000020f1c7819 */ /* 0x000fe40000001e0f */
[----:B------:R-:W-:Y:S02]  /*94d0*/  IADD3 R30, PT, PT, R4, R30, R27 ;  /* 0x0000001e041e7210 */ /* 0x000fe40007ffe01b */
[--C-:B------:R-:W-:Y:S02]  /*94e0*/  SHF.R.W.U32 R27, R19, 0x13, R19.reuse ;  /* 0x00000013131b7819 */ /* 0x100fe40000001e13 */
[----:B------:R-:W-:-:S02]  /*94f0*/  SHF.R.U32.HI R4, RZ, 0xa, R19 ;  /* 0x0000000aff047819 */ /* 0x000fc40000011613 */
[----:B------:R-:W-:Y:S02]  /*9500*/  IADD3 R33, PT, PT, R30, 0x34b0bcb5, R25 ;  /* 0x34b0bcb51e217810 */ /* 0x000fe40007ffe019 */
[----:B------:R-:W-:Y:S02]  /*9510*/  LOP3.LUT R10, R27, R4, R10, 0x96, !PT ;  /* 0x000000041b0a7212 */ /* 0x000fe400078e960a */
[C---:B------:R-:W-:Y:S01]  /*9520*/  SHF.R.W.U32 R27, R15.reuse, 0xd, R15 ;  /* 0x0000000d0f1b7819 */ /* 0x040fe20000001e0f */
[----:B------:R-:W-:Y:S01]  /*9530*/  IMAD.IADD R4, R32, 0x1, R33 ;  /* 0x0000000120047824 */ /* 0x000fe200078e0221 */
[----:B------:R-:W-:Y:S02]  /*9540*/  SHF.R.W.U32 R30, R15, 0x16, R15 ;  /* 0x000000160f1e7819 */ /* 0x000fe40000001e0f */
[----:B------:R-:W-:Y:S02]  /*9550*/  IADD3 R10, PT, PT, R16, R10, R23 ;  /* 0x0000000a100a7210 */ /* 0x000fe40007ffe017 */
[----:B------:R-:W-:-:S02]  /*9560*/  LOP3.LUT R28, R30, R27, R28, 0x96, !PT ;  /* 0x0000001b1e1c7212 */ /* 0x000fc400078e961c */
[C-C-:B------:R-:W-:Y:S02]  /*9570*/  SHF.R.W.U32 R27, R4.reuse, 0x6, R4.reuse ;  /* 0x00000006041b7819 */ /* 0x140fe40000001e04 */
[C-C-:B------:R-:W-:Y:S02]  /*9580*/  SHF.R.W.U32 R30, R4.reuse, 0xb, R4.reuse ;  /* 0x0000000b041e7819 */ /* 0x140fe40000001e04 */
[----:B------:R-:W-:Y:S02]  /*9590*/  SHF.R.W.U32 R32, R4, 0x19, R4 ;  /* 0x0000001904207819 */ /* 0x000fe40000001e04 */
[----:B------:R-:W-:Y:S02]  /*95a0*/  LOP3.LUT R16, R22, R29, R15, 0xe8, !PT ;  /* 0x0000001d16107212 */ /* 0x000fe400078ee80f */
[----:B------:R-:W-:Y:S01]  /*95b0*/  LOP3.LUT R30, R32, R30, R27, 0x96, !PT ;  /* 0x0000001e201e7212 */ /* 0x000fe200078e961b */
[----:B------:R-:W-:Y:S01]  /*95c0*/  IMAD.IADD R27, R11, 0x1, R10 ;  /* 0x000000010b1b7824 */ /* 0x000fe200078e020a */
[----:B------:R-:W-:Y:S01]  /*95d0*/  LOP3.LUT R32, R24, R4, R7, 0xb8, !PT ;  /* 0x0000000418207212 */ /* 0x000fe200078eb807 */
[----:B------:R-:W0:Y:S01]  /*95e0*/  LDC.64 R10, c[0x0][0x390] ;  /* 0x0000e400ff0a7b82 */ /* 0x000e220000000a00 */
[----:B------:R-:W-:-:S02]  /*95f0*/  IADD3 R16, PT, PT, R33, R28, R16 ;  /* 0x0000001c21107210 */ /* 0x000fc40007ffe010 */
[----:B------:R-:W-:Y:S02]  /*9600*/  IADD3 R28, PT, PT, R32, R31, R30 ;  /* 0x0000001f201c7210 */ /* 0x000fe40007ffe01e */
[C-C-:B------:R-:W-:Y:S02]  /*9610*/  SHF.R.W.U32 R31, R25.reuse, 0x11, R25.reuse ;  /* 0x00000011191f7819 */ /* 0x140fe40000001e19 */
[--C-:B------:R-:W-:Y:S02]  /*9620*/  SHF.R.W.U32 R30, R25, 0x13, R25.reuse ;  /* 0x00000013191e7819 */ /* 0x100fe40000001e19 */
[----:B------:R-:W-:Y:S02]  /*9630*/  SHF.R.U32.HI R32, RZ, 0xa, R25 ;  /* 0x0000000aff207819 */ /* 0x000fe40000011619 */
[----:B------:R-:W-:Y:S02]  /*9640*/  IADD3 R28, PT, PT, R28, 0x391c0cb3, R27 ;  /* 0x391c0cb31c1c7810 */ /* 0x000fe40007ffe01b */
[----:B------:R-:W-:-:S02]  /*9650*/  LOP3.LUT R31, R30, R32, R31, 0x96, !PT ;  /* 0x000000201e1f7212 */ /* 0x000fc400078e961f */
[----:B------:R-:W-:Y:S01]  /*9660*/  SHF.R.W.U32 R30, R27, 0x11, R27 ;  /* 0x000000111b1e7819 */ /* 0x000fe20000001e1b */
[----:B------:R-:W-:Y:S01]  /*9670*/  IMAD.IADD R29, R29, 0x1, R28 ;  /* 0x000000011d1d7824 */ /* 0x000fe200078e021c */
[----:B------:R-:W-:Y:S02]  /*9680*/  IADD3 R12, PT, PT, R12, R31, R21 ;  /* 0x0000001f0c0c7210 */ /* 0x000fe40007ffe015 */
[--C-:B------:R-:W-:Y:S02]  /*9690*/  SHF.R.W.U32 R33, R27, 0x13, R27.reuse ;  /* 0x000000131b217819 */ /* 0x100fe40000001e1b */
[----:B------:R-:W-:Y:S01]  /*96a0*/  SHF.R.U32.HI R32, RZ, 0xa, R27 ;  /* 0x0000000aff207819 */ /* 0x000fe2000001161b */
[----:B------:R-:W-:Y:S01]  /*96b0*/  IMAD.IADD R12, R13, 0x1, R12 ;  /* 0x000000010d0c7824 */ /* 0x000fe200078e020c */
[----:B------:R-:W-:Y:S01]  /*96c0*/  SHF.R.W.U32 R34, R29, 0x19, R29 ;  /* 0x000000191d227819 */ /* 0x000fe20000001e1d */
[----:B0-----:R-:W2:Y:S01]  /*96d0*/  LDG.E.CONSTANT R13, desc[UR10][R10.64+0x1c] ;  /* 0x00001c0a0a0d7981 */ /* 0x001ea2000c1e9900 */
[----:B------:R-:W-:-:S02]  /*96e0*/  LOP3.LUT R30, R33, R32, R30, 0x96, !PT ;  /* 0x00000020211e7212 */ /* 0x000fc400078e961e */
[C-C-:B------:R-:W-:Y:S02]  /*96f0*/  SHF.R.W.U32 R32, R29.reuse, 0x6, R29.reuse ;  /* 0x000000061d207819 */ /* 0x140fe40000001e1d */
[----:B------:R-:W-:Y:S02]  /*9700*/  SHF.R.W.U32 R33, R29, 0xb, R29 ;  /* 0x0000000b1d217819 */ /* 0x000fe40000001e1d */
        /* <DEDUP_REMOVED lines=8> */
[----:B------:R-:W-:Y:S01]  /*9790*/  LOP3.LUT R24, R15, R22, R16, 0xe8, !PT ;  /* 0x000000160f187212 */ /* 0x000fe200078ee810 */
[----:B------:R-:W-:Y:S01]  /*97a0*/  IMAD.IADD R22, R22, 0x1, R33 ;  /* 0x0000000116167824 */ /* 0x000fe200078e0221 */
[----:B------:R-:W-:Y:S02]  /*97b0*/  IADD3 R35, PT, PT, R2, R30, R17 ;  /* 0x0000001e02237210 */ /* 0x000fe40007ffe011 */
[----:B------:R-:W-:Y:S02]  /*97c0*/  IADD3 R31, PT, PT, R28, R31, R24 ;  /* 0x0000001f1c1f7210 */ /* 0x000fe40007ffe018 */
[C-C-:B------:R-:W-:Y:S02]  /*97d0*/  SHF.R.W.U32 R2, R22.reuse, 0x6, R22.reuse ;  /* 0x0000000616027819 */ /* 0x140fe40000001e16 */
[C-C-:B------:R-:W-:Y:S02]  /*97e0*/  SHF.R.W.U32 R37, R22.reuse, 0xb, R22.reuse ;  /* 0x0000000b16257819 */ /* 0x140fe40000001e16 */
[----:B------:R-:W-:Y:S01]  /*97f0*/  SHF.R.W.U32 R24, R22, 0x19, R22 ;  /* 0x0000001916187819 */ /* 0x000fe20000001e16 */
[----:B------:R-:W-:Y:S01]  /*9800*/  IMAD.IADD R18, R18, 0x1, R35 ;  /* 0x0000000112127824 */ /* 0x000fe200078e0223 */
        /* <DEDUP_REMOVED lines=9> */
[----:B------:R-:W-:-:S04]  /*98a0*/  SHF.R.U32.HI R28, RZ, 0xa, R18 ;  /* 0x0000000aff1c7819 */ /* 0x000fc80000011612 */
[----:B------:R-:W-:Y:S02]  /*98b0*/  LOP3.LUT R30, R35, R28, R24, 0x96, !PT ;  /* 0x0000001c231e7212 */ /* 0x000fe400078e9618 */
[C-C-:B------:R-:W-:Y:S02]  /*98c0*/  SHF.R.W.U32 R28, R12.reuse, 0x11, R12.reuse ;  /* 0x000000110c1c7819 */ /* 0x140fe40000001e0c */
[--C-:B------:R-:W-:Y:S02]  /*98d0*/  SHF.R.W.U32 R35, R12, 0x13, R12.reuse ;  /* 0x000000130c237819 */ /* 0x100fe40000001e0c */
[----:B------:R-:W-:-:S04]  /*98e0*/  SHF.R.U32.HI R24, RZ, 0xa, R12 ;  /* 0x0000000aff187819 */ /* 0x000fc8000001160c */
[----:B------:R-:W-:Y:S02]  /*98f0*/  LOP3.LUT R28, R35, R24, R28, 0x96, !PT ;  /* 0x00000018231c7212 */ /* 0x000fe400078e961c */
[----:B------:R-:W-:Y:S02]  /*9900*/  IADD3 R24, PT, PT, R7, 0x5b9cca4f, R18 ;  /* 0x5b9cca4f07187810 */ /* 0x000fe40007ffe012 */
[----:B------:R-:W-:Y:S02]  /*9910*/  IADD3 R14, PT, PT, R14, R30, R3 ;  /* 0x0000001e0e0e7210 */ /* 0x000fe40007ffe003 */
[--C-:B------:R-:W-:Y:S01]  /*9920*/  SHF.R.W.U32 R30, R31, 0x2, R31.reuse ;  /* 0x000000021f1e7819 */ /* 0x100fe20000001e1f */
[----:B------:R-:W-:Y:S01]  /*9930*/  IMAD.IADD R3, R15, 0x1, R24 ;  /* 0x000000010f037824 */ /* 0x000fe200078e0218 */
[C-C-:B------:R-:W-:Y:S02]  /*9940*/  SHF.R.W.U32 R7, R31.reuse, 0xd, R31.reuse ;  /* 0x0000000d1f077819 */ /* 0x140fe40000001e1f */
[----:B------:R-:W-:-:S02]  /*9950*/  SHF.R.W.U32 R32, R31, 0x16, R31 ;  /* 0x000000161f207819 */ /* 0x000fc40000001e1f */
[C-C-:B------:R-:W-:Y:S02]  /*9960*/  SHF.R.W.U32 R34, R3.reuse, 0x19, R3.reuse ;  /* 0x0000001903227819 */ /* 0x140fe40000001e03 */
[----:B------:R-:W-:Y:S02]  /*9970*/  LOP3.LUT R30, R32, R7, R30, 0x96, !PT ;  /* 0x00000007201e7212 */ /* 0x000fe400078e961e */
[C-C-:B------:R-:W-:Y:S02]  /*9980*/  SHF.R.W.U32 R7, R3.reuse, 0x6, R3.reuse ;  /* 0x0000000603077819 */ /* 0x140fe40000001e03 */
[----:B------:R-:W-:Y:S02]  /*9990*/  SHF.R.W.U32 R32, R3, 0xb, R3 ;  /* 0x0000000b03207819 */ /* 0x000fe40000001e03 */
[----:B------:R-:W-:Y:S02]  /*99a0*/  IADD3 R5, PT, PT, R5, R28, R8 ;  /* 0x0000001c05057210 */ /* 0x000fe40007ffe008 */
[----:B------:R-:W-:-:S02]  /*99b0*/  LOP3.LUT R7, R34, R32, R7, 0x96, !PT ;  /* 0x0000002022077212 */ /* 0x000fc400078e9607 */
[----:B------:R-:W-:Y:S01]  /*99c0*/  LOP3.LUT R28, R29, R3, R22, 0xb8, !PT ;  /* 0x000000031d1c7212 */ /* 0x000fe200078eb816 */
[----:B------:R-:W-:Y:S01]  /*99d0*/  IMAD.IADD R2, R2, 0x1, R5 ;  /* 0x0000000102027824 */ /* 0x000fe200078e0205 */
[--C-:B------:R-:W-:Y:S02]  /*99e0*/  SHF.R.W.U32 R5, R26, 0x7, R26.reuse ;  /* 0x000000071a057819 */ /* 0x100fe40000001e1a */
[----:B------:R-:W-:Y:S02]  /*99f0*/  IADD3 R35, PT, PT, R28, R4, R7 ;  /* 0x000000041c237210 */ /* 0x000fe40007ffe007 */
[--C-:B------:R-:W-:Y:S02]  /*9a00*/  SHF.R.W.U32 R4, R26, 0x12, R26.reuse ;  /* 0x000000121a047819 */ /* 0x100fe40000001e1a */
[----:B------:R-:W-:Y:S02]  /*9a10*/  SHF.R.U32.HI R7, RZ, 0x3, R26 ;  /* 0x00000003ff077819 */ /* 0x000fe4000001161a */
[----:B------:R-:W-:-:S02]  /*9a20*/  LOP3.LUT R28, R16, R15, R31, 0xe8, !PT ;  /* 0x0000000f101c7212 */ /* 0x000fc400078ee81f */
[----:B------:R-:W-:Y:S02]  /*9a30*/  LOP3.LUT R5, R4, R7, R5, 0x96, !PT ;  /* 0x0000000704057212 */ /* 0x000fe400078e9605 */
[----:B------:R-:W-:Y:S02]  /*9a40*/  IADD3 R7, PT, PT, R35, 0x682e6ff3, R2 ;  /* 0x682e6ff323077810 */ /* 0x000fe40007ffe002 */
[----:B------:R-:W-:Y:S02]  /*9a50*/  IADD3 R28, PT, PT, R33, R30, R28 ;  /* 0x0000001e211c7210 */ /* 0x000fe40007ffe01c */
[--C-:B------:R-:W-:Y:S01]  /*9a60*/  SHF.R.W.U32 R15, R2, 0x11, R2.reuse ;  /* 0x00000011020f7819 */ /* 0x100fe20000001e02 */
[----:B------:R-:W-:Y:S01]  /*9a70*/  IMAD.IADD R4, R16, 0x1, R7 ;  /* 0x0000000110047824 */ /* 0x000fe200078e0207 */
[--C-:B------:R-:W-:Y:S02]  /*9a80*/  SHF.R.W.U32 R30, R2, 0x13, R2.reuse ;  /* 0x00000013021e7819 */ /* 0x100fe40000001e02 */
[----:B------:R-:W-:-:S02]  /*9a90*/  SHF.R.U32.HI R32, RZ, 0xa, R2 ;  /* 0x0000000aff207819 */ /* 0x000fc40000011602 */
[--C-:B------:R-:W-:Y:S02]  /*9aa0*/  SHF.R.W.U32 R33, R4, 0xb, R4.reuse ;  /* 0x0000000b04217819 */ /* 0x100fe40000001e04 */
[----:B------:R-:W-:Y:S02]  /*9ab0*/  LOP3.LUT R15, R30, R32, R15, 0x96, !PT ;  /* 0x000000201e0f7212 */ /* 0x000fe400078e960f */
[C-C-:B------:R-:W-:Y:S02]  /*9ac0*/  SHF.R.W.U32 R30, R4.reuse, 0x6, R4.reuse ;  /* 0x00000006041e7819 */ /* 0x140fe40000001e04 */
[----:B------:R-:W-:-:S04]  /*9ad0*/  SHF.R.W.U32 R32, R4, 0x19, R4 ;  /* 0x0000001904207819 */ /* 0x000fc80000001e04 */
[----:B------:R-:W-:Y:S02]  /*9ae0*/  LOP3.LUT R30, R32, R33, R30, 0x96, !PT ;  /* 0x00000021201e7212 */ /* 0x000fe400078e961e */
[----:B------:R-:W-:Y:S01]  /*9af0*/  LOP3.LUT R32, R22, R4, R3, 0xb8, !PT ;  /* 0x0000000416207212 */ /* 0x000fe200078eb803 */
[----:B------:R-:W-:Y:S01]  /*9b00*/  IMAD.IADD R14, R5, 0x1, R14 ;  /* 0x00000001050e7824 */ /* 0x000fe200078e020e */
[----:B------:R-:W-:Y:S02]  /*9b10*/  SHF.R.U32.HI R5, RZ, 0x3, R20 ;  /* 0x00000003ff057819 */ /* 0x000fe40000011614 */
[----:B------:R-:W-:Y:S02]  /*9b20*/  IADD3 R33, PT, PT, R32, R29, R30 ;  /* 0x0000001d20217210 */ /* 0x000fe40007ffe01e */
[C-C-:B------:R-:W-:Y:S02]  /*9b30*/  SHF.R.W.U32 R29, R20.reuse, 0x7, R20.reuse ;  /* 0x00000007141d7819 */ /* 0x140fe40000001e14 */
[----:B------:R-:W-:-:S04]  /*9b40*/  SHF.R.W.U32 R30, R20, 0x12, R20 ;  /* 0x00000012141e7819 */ /* 0x000fc80000001e14 */
[----:B------:R-:W-:Y:S02]  /*9b50*/  LOP3.LUT R29, R30, R5, R29, 0x96, !PT ;  /* 0x000000051e1d7212 */ /* 0x000fe400078e961d */
        /* <DEDUP_REMOVED lines=8> */
[C-C-:B------:R-:W-:Y:S02]  /*9be0*/  SHF.R.W.U32 R32, R5.reuse, 0xb, R5.reuse ;  /* 0x0000000b05207819 */ /* 0x140fe40000001e05 */
[----:B------:R-:W-:Y:S02]  /*9bf0*/  SHF.R.W.U32 R33, R5, 0x19, R5 ;  /* 0x0000001905217819 */ /* 0x000fe40000001e05 */
[----:B------:R-:W-:Y:S02]  /*9c00*/  LOP3.LUT R16, R31, R16, R28, 0xe8, !PT ;  /* 0x000000101f107212 */ /* 0x000fe400078ee81c */
[----:B------:R-:W-:-:S02]  /*9c10*/  LOP3.LUT R33, R33, R32, R19, 0x96, !PT ;  /* 0x0000002021217212 */ /* 0x000fc400078e9613 */
[----:B------:R-:W-:Y:S01]  /*9c20*/  LOP3.LUT R32, R3, R5, R4, 0xb8, !PT ;  /* 0x0000000503207212 */ /* 0x000fe200078eb804 */
[----:B------:R-:W-:Y:S01]  /*9c30*/  IMAD.IADD R19, R29, 0x1, R30 ;  /* 0x000000011d137824 */ /* 0x000fe200078e021e */
[----:B------:R-:W-:Y:S02]  /*9c40*/  IADD3 R15, PT, PT, R24, R15, R16 ;  /* 0x0000000f180f7210 */ /* 0x000fe40007ffe010 */
[----:B------:R-:W-:Y:S02]  /*9c50*/  IADD3 R32, PT, PT, R32, R22, R33 ;  /* 0x0000001620207210 */ /* 0x000fe40007ffe021 */
[C-C-:B------:R-:W-:Y:S02]  /*9c60*/  SHF.R.W.U32 R16, R14.reuse, 0x11, R14.reuse ;  /* 0x000000110e107819 */ /* 0x140fe40000001e0e */
[--C-:B------:R-:W-:Y:S02]  /*9c70*/  SHF.R.W.U32 R29, R14, 0x13, R14.reuse ;  /* 0x000000130e1d7819 */ /* 0x100fe40000001e0e */
[----:B------:R-:W-:-:S02]  /*9c80*/  SHF.R.U32.HI R22, RZ, 0xa, R14 ;  /* 0x0000000aff167819 */ /* 0x000fc4000001160e */
[C-C-:B------:R-:W-:Y:S02]  /*9c90*/  SHF.R.W.U32 R24, R15.reuse, 0x2, R15.reuse ;  /* 0x000000020f187819 */ /* 0x140fe40000001e0f */
[C-C-:B------:R-:W-:Y:S02]  /*9ca0*/  SHF.R.W.U32 R33, R15.reuse, 0xd, R15.reuse ;  /* 0x0000000d0f217819 */ /* 0x140fe40000001e0f */
[----:B------:R-:W-:Y:S02]  /*9cb0*/  SHF.R.W.U32 R30, R15, 0x16, R15 ;  /* 0x000000160f1e7819 */ /* 0x000fe40000001e0f */
[----:B------:R-:W-:Y:S02]  /*9cc0*/  LOP3.LUT R16, R29, R22, R16, 0x96, !PT ;  /* 0x000000161d107212 */ /* 0x000fe400078e9610 */
[----:B------:R-:W-:Y:S02]  /*9cd0*/  IADD3 R29, PT, PT, R32, 0x78a5636f, R19 ;  /* 0x78a5636f201d7810 */ /* 0x000fe40007ffe013 */
[----:B------:R-:W-:-:S02]  /*9ce0*/  LOP3.LUT R30, R30, R33, R24, 0x96, !PT ;  /* 0x000000211e1e7212 */ /* 0x000fc400078e9618 */
[----:B------:R-:W-:Y:S02]  /*9cf0*/  LOP3.LUT R31, R28, R31, R15, 0xe8, !PT ;  /* 0x0000001f1c1f7212 */ /* 0x000fe400078ee80f */
[----:B------:R-:W-:Y:S01]  /*9d00*/  IADD3 R24, PT, PT, R20, R16, R25 ;  /* 0x0000001014187210 */ /* 0x000fe20007ffe019 */
[----:B------:R-:W-:Y:S01]  /*9d10*/  IMAD.IADD R16, R28, 0x1, R29 ;  /* 0x000000011c107824 */ /* 0x000fe200078e021d */
        /* <DEDUP_REMOVED lines=19> */
[----:B------:R-:W-:Y:S02]  /*9e50*/  IADD3 R22, PT, PT, R31, -0x7b3787ec, R24 ;  /* 0x84c878141f167810 */ /* 0x000fe40007ffe018 */
[C---:B------:R-:W-:Y:S02]  /*9e60*/  LOP3.LUT R28, R15.reuse, R28, R20, 0xe8, !PT ;  /* 0x0000001c0f1c7212 */ /* 0x040fe400078ee814 */
[----:B------:R-:W-:Y:S01]  /*9e70*/  LOP3.LUT R19, R30, R19, R3, 0x96, !PT ;  /* 0x000000131e137212 */ /* 0x000fe200078e9603 */
[----:B------:R-:W-:Y:S01]  /*9e80*/  IMAD.IADD R3, R15, 0x1, R22 ;  /* 0x000000010f037824 */ /* 0x000fe200078e0216 */
        /* <DEDUP_REMOVED lines=16> */
[----:B------:R-:W-:Y:S02]  /*9f90*/  LOP3.LUT R6, R28, R27, R26, 0x96, !PT ;  /* 0x0000001b1c067212 */ /* 0x000fe400078e961a */
[C-C-:B------:R-:W-:Y:S02]  /*9fa0*/  SHF.R.W.U32 R4, R24.reuse, 0x11, R24.reuse ;  /* 0x0000001118047819 */ /* 0x140fe40000001e18 */
[--C-:B------:R-:W-:Y:S02]  /*9fb0*/  SHF.R.W.U32 R25, R24, 0x13, R24.reuse ;  /* 0x0000001318197819 */ /* 0x100fe40000001e18 */
[----:B------:R-:W-:Y:S02]  /*9fc0*/  LOP3.LUT R26, R20, R15, R7, 0xe8, !PT ;  /* 0x0000000f141a7212 */ /* 0x000fe400078ee807 */
[----:B------:R-:W-:-:S02]  /*9fd0*/  SHF.R.U32.HI R24, RZ, 0xa, R24 ;  /* 0x0000000aff187819 */ /* 0x000fc40000011618 */
[----:B------:R-:W-:Y:S02]  /*9fe0*/  IADD3 R15, PT, PT, R30, -0x7338fdf8, R19 ;  /* 0x8cc702081e0f7810 */ /* 0x000fe40007ffe013 */
[----:B------:R-:W-:-:S03]  /*9ff0*/  LOP3.LUT R24, R25, R24, R4, 0x96, !PT ;  /* 0x0000001819187212 */ /* 0x000fc600078e9604 */
[----:B------:R-:W-:Y:S01]  /*a000*/  IMAD.IADD R4, R20, 0x1, R15 ;  /* 0x0000000114047824 */ /* 0x000fe200078e020f */
[----:B------:R-:W-:Y:S02]  /*a010*/  IADD3 R6, PT, PT, R29, R6, R26 ;  /* 0x000000061d067210 */ /* 0x000fe40007ffe01a */
[C-C-:B------:R-:W-:Y:S02]  /*a020*/  SHF.R.W.U32 R25, R23.reuse, 0x7, R23.reuse ;  /* 0x0000000717197819 */ /* 0x140fe40000001e17 */
[--C-:B------:R-:W-:Y:S02]  /*a030*/  SHF.R.W.U32 R26, R23, 0x12, R23.reuse ;  /* 0x00000012171a7819 */ /* 0x100fe40000001e17 */
[----:B------:R-:W-:Y:S02]  /*a040*/  SHF.R.U32.HI R27, RZ, 0x3, R23 ;  /* 0x00000003ff1b7819 */ /* 0x000fe40000011617 */
[C-C-:B------:R-:W-:Y:S02]  /*a050*/  SHF.R.W.U32 R28, R4.reuse, 0x6, R4.reuse ;  /* 0x00000006041c7819 */ /* 0x140fe40000001e04 */
[----:B------:R-:W-:-:S02]  /*a060*/  SHF.R.W.U32 R29, R4, 0xb, R4 ;  /* 0x0000000b041d7819 */ /* 0x000fc40000001e04 */
[----:B------:R-:W-:Y:S02]  /*a070*/  SHF.R.W.U32 R30, R4, 0x19, R4 ;  /* 0x00000019041e7819 */ /* 0x000fe40000001e04 */
[----:B------:R-:W-:Y:S02]  /*a080*/  LOP3.LUT R25, R26, R27, R25, 0x96, !PT ;  /* 0x0000001b1a197212 */ /* 0x000fe400078e9619 */
[----:B------:R-:W-:Y:S02]  /*a090*/  IADD3 R24, PT, PT, R9, R24, R12 ;  /* 0x0000001809187210 */ /* 0x000fe40007ffe00c */
[----:B------:R-:W-:Y:S02]  /*a0a0*/  LOP3.LUT R28, R30, R29, R28, 0x96, !PT ;  /* 0x0000001d1e1c7212 */ /* 0x000fe400078e961c */
[C-C-:B------:R-:W-:Y:S02]  /*a0b0*/  SHF.R.W.U32 R12, R6.reuse, 0x2, R6.reuse ;  /* 0x00000002060c7819 */ /* 0x140fe40000001e06 */
[----:B------:R-:W-:-:S02]  /*a0c0*/  SHF.R.W.U32 R27, R6, 0xd, R6 ;  /* 0x0000000d061b7819 */ /* 0x000fc40000001e06 */
[----:B------:R-:W-:Y:S02]  /*a0d0*/  SHF.R.W.U32 R26, R6, 0x16, R6 ;  /* 0x00000016061a7819 */ /* 0x000fe40000001e06 */
[----:B------:R-:W-:Y:S01]  /*a0e0*/  LOP3.LUT R30, R16, R4, R3, 0xb8, !PT ;  /* 0x00000004101e7212 */ /* 0x000fe200078eb803 */
[----:B------:R-:W-:Y:S01]  /*a0f0*/  IMAD.IADD R9, R25, 0x1, R24 ;  /* 0x0000000119097824 */ /* 0x000fe200078e0218 */
[----:B------:R-:W-:Y:S02]  /*a100*/  LOP3.LUT R29, R26, R27, R12, 0x96, !PT ;  /* 0x0000001b1a1d7212 */ /* 0x000fe400078e960c */
[----:B------:R-:W-:Y:S02]  /*a110*/  IADD3 R12, PT, PT, R30, R5, R28 ;  /* 0x000000051e0c7210 */ /* 0x000fe40007ffe01c */
[----:B------:R-:W-:Y:S02]  /*a120*/  LOP3.LUT R5, R7, R20, R6, 0xe8, !PT ;  /* 0x0000001407057212 */ /* 0x000fe400078ee806 */
[----:B------:R-:W-:-:S02]  /*a130*/  SHF.R.W.U32 R24, R19, 0x11, R19 ;  /* 0x0000001113187819 */ /* 0x000fc40000001e13 */
[--C-:B------:R-:W-:Y:S02]  /*a140*/  SHF.R.W.U32 R25, R19, 0x13, R19.reuse ;  /* 0x0000001313197819 */ /* 0x100fe40000001e13 */
[----:B------:R-:W-:Y:S02]  /*a150*/  SHF.R.U32.HI R19, RZ, 0xa, R19 ;  /* 0x0000000aff137819 */ /* 0x000fe40000011613 */
[----:B------:R-:W-:Y:S02]  /*a160*/  IADD3 R12, PT, PT, R12, -0x6f410006, R9 ;  /* 0x90befffa0c0c7810 */ /* 0x000fe40007ffe009 */
[C-C-:B------:R-:W-:Y:S02]  /*a170*/  SHF.R.W.U32 R26, R21.reuse, 0x7, R21.reuse ;  /* 0x00000007151a7819 */ /* 0x140fe40000001e15 */
[--C-:B------:R-:W-:Y:S02]  /*a180*/  SHF.R.W.U32 R27, R21, 0x12, R21.reuse ;  /* 0x00000012151b7819 */ /* 0x100fe40000001e15 */
[----:B------:R-:W-:-:S02]  /*a190*/  SHF.R.U32.HI R28, RZ, 0x3, R21 ;  /* 0x00000003ff1c7819 */ /* 0x000fc40000011615 */
[----:B------:R-:W-:Y:S02]  /*a1a0*/  IADD3 R5, PT, PT, R22, R29, R5 ;  /* 0x0000001d16057210 */ /* 0x000fe40007ffe005 */
[----:B------:R-:W-:Y:S01]  /*a1b0*/  LOP3.LUT R24, R25, R19, R24, 0x96, !PT ;  /* 0x0000001319187212 */ /* 0x000fe200078e9618 */
[----:B------:R-:W-:Y:S01]  /*a1c0*/  IMAD.IADD R19, R7, 0x1, R12 ;  /* 0x0000000107137824 */ /* 0x000fe200078e020c */
[----:B------:R-:W-:Y:S02]  /*a1d0*/  LOP3.LUT R20, R27, R28, R26, 0x96, !PT ;  /* 0x0000001c1b147212 */ /* 0x000fe400078e961a */
[C-C-:B------:R-:W-:Y:S02]  /*a1e0*/  SHF.R.W.U32 R22, R5.reuse, 0x2, R5.reuse ;  /* 0x0000000205167819 */ /* 0x140fe40000001e05 */
[C-C-:B------:R-:W-:Y:S02]  /*a1f0*/  SHF.R.W.U32 R25, R5.reuse, 0xd, R5.reuse ;  /* 0x0000000d05197819 */ /* 0x140fe40000001e05 */
[----:B------:R-:W-:-:S02]  /*a200*/  SHF.R.W.U32 R26, R5, 0x16, R5 ;  /* 0x00000016051a7819 */ /* 0x000fc40000001e05 */
[C-C-:B------:R-:W-:Y:S02]  /*a210*/  SHF.R.W.U32 R27, R19.reuse, 0x6, R19.reuse ;  /* 0x00000006131b7819 */ /* 0x140fe40000001e13 */
[C-C-:B------:R-:W-:Y:S02]  /*a220*/  SHF.R.W.U32 R28, R19.reuse, 0xb, R19.reuse ;  /* 0x0000000b131c7819 */ /* 0x140fe40000001e13 */
[----:B------:R-:W-:Y:S02]  /*a230*/  SHF.R.W.U32 R29, R19, 0x19, R19 ;  /* 0x00000019131d7819 */ /* 0x000fe40000001e13 */
[----:B------:R-:W-:Y:S02]  /*a240*/  LOP3.LUT R22, R26, R25, R22, 0x96, !PT ;  /* 0x000000191a167212 */ /* 0x000fe400078e9616 */
[----:B------:R-:W-:Y:S02]  /*a250*/  LOP3.LUT R25, R6, R7, R5, 0xe8, !PT ;  /* 0x0000000706197212 */ /* 0x000fe400078ee805 */
[----:B------:R-:W-:-:S02]  /*a260*/  IADD3 R7, PT, PT, R23, R24, R18 ;  /* 0x0000001817077210 */ /* 0x000fc40007ffe012 */
[----:B------:R-:W-:Y:S02]  /*a270*/  LOP3.LUT R27, R29, R28, R27, 0x96, !PT ;  /* 0x0000001c1d1b7212 */ /* 0x000fe400078e961b */
[----:B------:R-:W-:Y:S01]  /*a280*/  LOP3.LUT R23, R3, R19, R4, 0xb8, !PT ;  /* 0x0000001303177212 */ /* 0x000fe200078eb804 */
[----:B------:R-:W-:Y:S01]  /*a290*/  IMAD.IADD R7, R20, 0x1, R7 ;  /* 0x0000000114077824 */ /* 0x000fe200078e0207 */
[----:B------:R-:W-:Y:S02]  /*a2a0*/  IADD3 R18, PT, PT, R15, R22, R25 ;  /* 0x000000160f127210 */ /* 0x000fe40007ffe019 */
[----:B------:R-:W-:Y:S02]  /*a2b0*/  IADD3 R22, PT, PT, R23, R16, R27 ;  /* 0x0000001017167210 */ /* 0x000fe40007ffe01b */
[C-C-:B------:R-:W-:Y:S02]  /*a2c0*/  SHF.R.W.U32 R16, R18.reuse, 0x2, R18.reuse ;  /* 0x0000000212107819 */ /* 0x140fe40000001e12 */
[----:B------:R-:W-:-:S02]  /*a2d0*/  SHF.R.W.U32 R23, R18, 0xd, R18 ;  /* 0x0000000d12177819 */ /* 0x000fc40000001e12 */
[----:B------:R-:W-:Y:S02]  /*a2e0*/  SHF.R.W.U32 R20, R18, 0x16, R18 ;  /* 0x0000001612147819 */ /* 0x000fe40000001e12 */
[----:B------:R-:W-:Y:S02]  /*a2f0*/  IADD3 R15, PT, PT, R22, -0x5baf9315, R7 ;  /* 0xa4506ceb160f7810 */ /* 0x000fe40007ffe007 */
[----:B------:R-:W-:-:S03]  /*a300*/  LOP3.LUT R25, R20, R23, R16, 0x96, !PT ;  /* 0x0000001714197212 */ /* 0x000fc600078e9610 */
[----:B------:R-:W-:Y:S01]  /*a310*/  IMAD.IADD R16, R6, 0x1, R15 ;  /* 0x0000000106107824 */ /* 0x000fe200078e020f */
[C-C-:B------:R-:W-:Y:S02]  /*a320*/  SHF.R.W.U32 R20, R9.reuse, 0x11, R9.reuse ;  /* 0x0000001109147819 */ /* 0x140fe40000001e09 */
[--C-:B------:R-:W-:Y:S02]  /*a330*/  SHF.R.W.U32 R23, R9, 0x13, R9.reuse ;  /* 0x0000001309177819 */ /* 0x100fe40000001e09 */
[----:B------:R-:W-:Y:S02]  /*a340*/  SHF.R.U32.HI R9, RZ, 0xa, R9 ;  /* 0x0000000aff097819 */ /* 0x000fe40000011609 */
[----:B------:R-:W-:Y:S02]  /*a350*/  LOP3.LUT R6, R5, R6, R18, 0xe8, !PT ;  /* 0x0000000605067212 */ /* 0x000fe400078ee812 */
        /* <DEDUP_REMOVED lines=15> */
[----:B------:R-:W-:Y:S02]  /*a450*/  IADD3 R26, PT, PT, R27, R3, R26 ;  /* 0x000000031b1a7210 */ /* 0x000fe40007ffe01a */
[----:B------:R-:W-:Y:S02]  /*a460*/  LOP3.LUT R22, R24, R25, R22, 0x96, !PT ;  /* 0x0000001918167212 */ /* 0x000fe400078e9616 */
[----:B------:R-:W-:Y:S02]  /*a470*/  LOP3.LUT R12, R18, R5, R9, 0xe8, !PT ;  /* 0x00000005120c7212 */ /* 0x000fe400078ee809 */
[----:B------:R-:W-:Y:S02]  /*a480*/  IADD3 R21, PT, PT, R26, R21, R6 ;  /* 0x000000151a157210 */ /* 0x000fe40007ffe006 */
[----:B------:R-:W-:-:S02]  /*a490*/  SHF.R.W.U32 R2, R8, 0x7, R8 ;  /* 0x0000000708027819 */ /* 0x000fc40000001e08 */
[--C-:B------:R-:W-:Y:S02]  /*a4a0*/  SHF.R.W.U32 R3, R8, 0x12, R8.reuse ;  /* 0x0000001208037819 */ /* 0x100fe40000001e08 */
[----:B------:R-:W-:Y:S02]  /*a4b0*/  SHF.R.U32.HI R8, RZ, 0x3, R8 ;  /* 0x00000003ff087819 */ /* 0x000fe40000011608 */
[----:B------:R-:W-:Y:S01]  /*a4c0*/  IADD3 R6, PT, PT, R15, R22, R12 ;  /* 0x000000160f067210 */ /* 0x000fe20007ffe00c */
[----:B------:R-:W-:Y:S01]  /*a4d0*/  VIADD R12, R21, 0xbef9a3f7 ;  /* 0xbef9a3f7150c7836 */ /* 0x000fe20000000000 */
[----:B------:R-:W-:Y:S02]  /*a4e0*/  LOP3.LUT R2, R3, R8, R2, 0x96, !PT ;  /* 0x0000000803027212 */ /* 0x000fe400078e9602 */
[--C-:B------:R-:W-:Y:S01]  /*a4f0*/  SHF.R.W.U32 R3, R7, 0x11, R7.reuse ;  /* 0x0000001107037819 */ /* 0x100fe20000001e07 */
[----:B------:R-:W-:Y:S01]  /*a500*/  IMAD.IADD R5, R5, 0x1, R12 ;  /* 0x0000000105057824 */ /* 0x000fe200078e020c */
[----:B------:R-:W-:-:S02]  /*a510*/  SHF.R.W.U32 R8, R7, 0x13, R7 ;  /* 0x0000001307087819 */ /* 0x000fc40000001e07 */
[----:B------:R-:W-:-:S04]  /*a520*/  SHF.R.U32.HI R7, RZ, 0xa, R7 ;  /* 0x0000000aff077819 */ /* 0x000fc80000011607 */
[----:B------:R-:W-:Y:S02]  /*a530*/  LOP3.LUT R3, R8, R7, R3, 0x96, !PT ;  /* 0x0000000708037212 */ /* 0x000fe400078e9603 */
[C---:B------:R-:W-:Y:S01]  /*a540*/  LOP3.LUT R8, R19.reuse, R5, R16, 0xb8, !PT ;  /* 0x0000000513087212 */ /* 0x040fe200078eb810 */
[----:B------:R-:W-:Y:S01]  /*a550*/  VIADD R19, R19, 0x5be0cd19 ;  /* 0x5be0cd1913137836 */ /* 0x000fe20000000000 */
[C-C-:B------:R-:W-:Y:S02]  /*a560*/  SHF.R.W.U32 R22, R5.reuse, 0x6, R5.reuse ;  /* 0x0000000605167819 */ /* 0x140fe40000001e05 */
[C-C-:B------:R-:W-:Y:S02]  /*a570*/  SHF.R.W.U32 R23, R5.reuse, 0xb, R5.reuse ;  /* 0x0000000b05177819 */ /* 0x140fe40000001e05 */
[----:B------:R-:W-:Y:S02]  /*a580*/  SHF.R.W.U32 R24, R5, 0x19, R5 ;  /* 0x0000001905187819 */ /* 0x000fe40000001e05 */
[----:B------:R-:W-:-:S02]  /*a590*/  SHF.R.W.U32 R15, R6, 0x2, R6 ;  /* 0x00000002060f7819 */ /* 0x000fc40000001e06 */
[C-C-:B------:R-:W-:Y:S02]  /*a5a0*/  SHF.R.W.U32 R20, R6.reuse, 0xd, R6.reuse ;  /* 0x0000000d06147819 */ /* 0x140fe40000001e06 */
[----:B------:R-:W-:Y:S02]  /*a5b0*/  SHF.R.W.U32 R21, R6, 0x16, R6 ;  /* 0x0000001606157819 */ /* 0x000fe40000001e06 */
[----:B------:R-:W-:Y:S02]  /*a5c0*/  IADD3 R3, PT, PT, R17, R3, R14 ;  /* 0x0000000311037210 */ /* 0x000fe40007ffe00e */
[----:B------:R-:W-:Y:S02]  /*a5d0*/  LOP3.LUT R23, R24, R23, R22, 0x96, !PT ;  /* 0x0000001718177212 */ /* 0x000fe400078e9616 */
[----:B------:R-:W-:Y:S02]  /*a5e0*/  PRMT R14, R19, 0x123, RZ ;  /* 0x00000123130e7816 */ /* 0x000fe400000000ff */
[----:B------:R-:W-:-:S02]  /*a5f0*/  LOP3.LUT R15, R21, R20, R15, 0x96, !PT ;  /* 0x00000014150f7212 */ /* 0x000fc400078e960f */
[----:B------:R-:W-:Y:S02]  /*a600*/  LOP3.LUT R7, R9, R18, R6, 0xe8, !PT ;  /* 0x0000001209077212 */ /* 0x000fe400078ee806 */
[----:B------:R-:W-:Y:S02]  /*a610*/  IADD3 R8, PT, PT, R8, R4, R23 ;  /* 0x0000000408087210 */ /* 0x000fe40007ffe017 */
[----:B--2---:R-:W-:Y:S02]  /*a620*/  ISETP.GT.U32.AND P0, PT, R14, R13, PT ;  /* 0x0000000d0e00720c */ /* 0x004fe40003f04070 */
[----:B------:R-:W-:Y:S02]  /*a630*/  IADD3 R7, PT, PT, R12, R15, R7 ;  /* 0x0000000f0c077210 */ /* 0x000fe40007ffe007 */
[----:B------:R-:W-:Y:S02]  /*a640*/  IADD3 R2, PT, PT, R8, R3, R2 ;  /* 0x0000000308027210 */ /* 0x000fe40007ffe002 */
[----:B------:R-:W-:-:S02]  /*a650*/  SHF.R.W.U32 R4, R7, 0x2, R7 ;  /* 0x0000000207047819 */ /* 0x000fc40000001e07 */
[C-C-:B------:R-:W-:Y:S02]  /*a660*/  SHF.R.W.U32 R15, R7.reuse, 0xd, R7.reuse ;  /* 0x0000000d070f7819 */ /* 0x140fe40000001e07 */
[--C-:B------:R-:W-:Y:S01]  /*a670*/  SHF.R.W.U32 R12, R7, 0x16, R7.reuse ;  /* 0x00000016070c7819 */ /* 0x100fe20000001e07 */
[----:B------:R-:W-:Y:S01]  /*a680*/  VIADD R3, R2, 0xc67178f2 ;  /* 0xc67178f202037836 */ /* 0x000fe20000000000 */
[----:B------:R-:W-:Y:S02]  /*a690*/  LOP3.LUT R8, R6, R9, R7, 0xe8, !PT ;  /* 0x0000000906087212 */ /* 0x000fe400078ee807 */
[----:B------:R-:W-:Y:S01]  /*a6a0*/  LOP3.LUT R4, R12, R15, R4, 0x96, !PT ;  /* 0x0000000f0c047212 */ /* 0x000fe200078e9604 */
[----:B------:R-:W-:-:S03]  /*a6b0*/  VIADD R9, R9, 0xa54ff53a ;  /* 0xa54ff53a09097836 */ /* 0x000fc60000000000 */
[----:B------:R-:W-:Y:S02]  /*a6c0*/  IADD3 R4, PT, PT, R3, R8, R4 ;  /* 0x0000000803047210 */ /* 0x000fe40007ffe004 */
[----:B------:R-:W-:Y:S01]  /*a6d0*/  IADD3 R3, PT, PT, R18, 0x510e527f, R3 ;  /* 0x510e527f12037810 */ /* 0x000fe20007ffe003 */
[----:B------:R-:W-:Y:S06]  /*a6e0*/  @P0 EXIT ;  /* 0x000000000000094d */ /* 0x000fec0003800000 */
[----:B------:R-:W-:Y:S01]  /*a6f0*/  ISETP.GE.U32.AND P0, PT, R14, R13, PT ;  /* 0x0000000d0e00720c */ /* 0x000fe20003f06070 */
[----:B------:R-:W-:Y:S01]  /*a700*/  VIADD R16, R16, 0x1f83d9ab ;  /* 0x1f83d9ab10107836 */ /* 0x000fe20000000000 */
[----:B------:R-:W-:Y:S01]  /*a710*/  BSSY.RECONVERGENT B0, `(.L_x_6) ;  /* 0x000002e000007945 */ /* 0x000fe20003800200 */
[----:B------:R-:W-:Y:S01]  /*a720*/  VIADD R6, R6, 0x3c6ef372 ;  /* 0x3c6ef37206067836 */ /* 0x000fe20000000000 */
[----:B------:R-:W-:Y:S01]  /*a730*/  PRMT R9, R9, 0x123, RZ ;  /* 0x0000012309097816 */ /* 0x000fe200000000ff */
[----:B------:R-:W-:Y:S01]  /*a740*/  VIADD R5, R5, 0x9b05688c ;  /* 0x9b05688c05057836 */ /* 0x000fe20000000000 */
[----:B------:R-:W-:Y:S01]  /*a750*/  PRMT R16, R16, 0x123, RZ ;  /* 0x0000012310107816 */ /* 0x000fe200000000ff */
[----:B------:R-:W-:Y:S01]  /*a760*/  VIADD R7, R7, 0xbb67ae85 ;  /* 0xbb67ae8507077836 */ /* 0x000fe20000000000 */
[----:B------:R-:W-:Y:S02]  /*a770*/  PRMT R6, R6, 0x123, RZ ;  /* 0x0000012306067816 */ /* 0x000fe400000000ff */
[----:B------:R-:W-:-:S02]  /*a780*/  PRMT R5, R5, 0x123, RZ ;  /* 0x0000012305057816 */ /* 0x000fc400000000ff */
[----:B------:R-:W-:Y:S02]  /*a790*/  PRMT R7, R7, 0x123, RZ ;  /* 0x0000012307077816 */ /* 0x000fe400000000ff */
[----:B------:R-:W-:Y:S01]  /*a7a0*/  PRMT R3, R3, 0x123, RZ ;  /* 0x0000012303037816 */ /* 0x000fe200000000ff */
[----:B------:R-:W-:Y:S06]  /*a7b0*/  @!P0 BRA `(.L_x_7) ;  /* 0x00000000008c8947 */ /* 0x000fec0003800000 */
[----:B------:R-:W2:Y:S02]  /*a7c0*/  LDG.E.CONSTANT R13, desc[UR10][R10.64+0x18] ;  /* 0x0000180a0a0d7981 */ /* 0x000ea4000c1e9900 */
[----:B--2---:R-:W-:-:S13]  /*a7d0*/  ISETP.GT.U32.AND P0, PT, R16, R13, PT ;  /* 0x0000000d1000720c */ /* 0x004fda0003f04070 */
[----:B------:R-:W-:Y:S05]  /*a7e0*/  @P0 EXIT ;  /* 0x000000000000094d */ /* 0x000fea0003800000 */
[----:B------:R-:W-:-:S13]  /*a7f0*/  ISETP.GE.U32.AND P0, PT, R16, R13, PT ;  /* 0x0000000d1000720c */ /* 0x000fda0003f06070 */
[----:B------:R-:W-:Y:S05]  /*a800*/  @!P0 BRA `(.L_x_7) ;  /* 0x0000000000788947 */ /* 0x000fea0003800000 */
        /* <DEDUP_REMOVED lines=25> */
[----:B------:R-:W2:Y:S01]  /*a9a0*/  LDG.E.CONSTANT R10, desc[UR10][R10.64] ;  /* 0x0000000a0a0a7981 */ /* 0x000ea2000c1e9900 */
[----:B------:R-:W-:-:S05]  /*a9b0*/  VIADD R4, R4, 0x6a09e667 ;  /* 0x6a09e66704047836 */ /* 0x000fca0000000000 */
[----:B------:R-:W-:-:S04]  /*a9c0*/  PRMT R3, R4, 0x123, RZ ;  /* 0x0000012304037816 */ /* 0x000fc800000000ff */
[----:B--2---:R-:W-:-:S13]  /*a9d0*/  ISETP.GT.U32.AND P0, PT, R3, R10, PT ;  /* 0x0000000a0300720c */ /* 0x004fda0003f04070 */
[----:B------:R-:W-:Y:S05]  /*a9e0*/  @P0 EXIT ;  /* 0x000000000000094d */ /* 0x000fea0003800000 */
.L_x_7:
[----:B------:R-:W-:Y:S05]  /*a9f0*/  BSYNC.RECONVERGENT B0 ;  /* 0x0000000000007941 */ /* 0x000fea0003800200 */
.L_x_6:
        /* <DEDUP_REMOVED lines=11> */
.L_x_8:
        /* <DEDUP_REMOVED lines=13> */
.L_x_10:


//--------------------- .nv.shared.reserved.0     --------------------------
	.section	.nv.shared.reserved.0,"aw",@nobits
	.weak		__nv_reservedSMEM_offset_0_alias
	.size		__nv_reservedSMEM_offset_0_alias, 0, 64
	.other		__nv_reservedSMEM_offset_0_alias,@"STO_CUDA_RESERVED_SHARED STV_DEFAULT"
__nv_reservedSMEM_offset_0_alias:
	.zero		0
	.zero		64


//--------------------- .nv.constant0._ZN6tetsuo9optimized27mine_kernel_optimized_multiEPKjS2_S2_jPjS3_j --------------------------
	.section	.nv.constant0._ZN6tetsuo9optimized27mine_kernel_optimized_multiEPKjS2_S2_jPjS3_j,"a",@progbits
	.sectionflags	@""
	.align	4
.nv.constant0._ZN6tetsuo9optimized27mine_kernel_optimized_multiEPKjS2_S2_jPjS3_j:
	.zero		948


//--------------------- .nv.constant0._ZN6tetsuo9optimized21mine_kernel_optimizedEPKjS2_S2_jPjS3_ --------------------------
	.section	.nv.constant0._ZN6tetsuo9optimized21mine_kernel_optimizedEPKjS2_S2_jPjS3_,"a",@progbits
	.sectionflags	@""
	.align	4
.nv.constant0._ZN6tetsuo9optimized21mine_kernel_optimizedEPKjS2_S2_jPjS3_:
	.zero		944


//--------------------- SYMBOLS --------------------------

	.type		.nv.reservedSmem.offset0,@object
	.size		.nv.reservedSmem.offset0,0x4
